//
// Generated by NVIDIA NVVM Compiler
//
// Compiler Build ID: CL-36424714
// Cuda compilation tools, release 13.0, V13.0.88
// Based on NVVM 20.0.0
//

.version 9.0
.target sm_100
.address_size 64

	// .globl	_Z15initialize_zeroPdii
.extern .func  (.param .b32 func_retval0) vprintf
(
	.param .b64 vprintf_param_0,
	.param .b64 vprintf_param_1
)
;
// _ZZN3cub18CUB_300001_SM_10006detail6reduce28DeviceReduceSingleTileKernelINS2_10policy_hubIdjN4cuda3std3__44plusIdEEE10Policy1000EN6thrust24THRUST_300001_SM_1000_NS10device_ptrIdEEPdjS9_dd6squareEEvT0_T1_T2_T3_T4_T6_E12temp_storage has been demoted
// _ZZN3cub18CUB_300001_SM_10006detail6reduce18DeviceReduceKernelINS2_10policy_hubIdjN4cuda3std3__44plusIdEEE10Policy1000EN6thrust24THRUST_300001_SM_1000_NS10device_ptrIdEEjS9_d6squareEEvT0_PT3_T1_NS0_13GridEvenShareISK_EET2_T4_E12temp_storage has been demoted
// _ZZN3cub18CUB_300001_SM_10006detail6reduce28DeviceReduceSingleTileKernelINS2_10policy_hubIdjN4cuda3std3__44plusIdEEE10Policy1000EPdSC_iS9_ddNS7_10__identityEEEvT0_T1_T2_T3_T4_T6_E12temp_storage has been demoted
// _ZZN3cub18CUB_300001_SM_10006detail6reduce28DeviceReduceSingleTileKernelINS2_10policy_hubIdyN4cuda3std3__44plusIdEEE10Policy1000EN6thrust24THRUST_300001_SM_1000_NS10device_ptrIdEEPdyS9_dd6squareEEvT0_T1_T2_T3_T4_T6_E12temp_storage has been demoted
// _ZZN3cub18CUB_300001_SM_10006detail6reduce18DeviceReduceKernelINS2_10policy_hubIdyN4cuda3std3__44plusIdEEE10Policy1000EN6thrust24THRUST_300001_SM_1000_NS10device_ptrIdEEyS9_d6squareEEvT0_PT3_T1_NS0_13GridEvenShareISK_EET2_T4_E12temp_storage has been demoted
// _ZZN3cub18CUB_300001_SM_10006detail6reduce28DeviceReduceSingleTileKernelINS2_10policy_hubIdyN4cuda3std3__44plusIdEEE10Policy1000EPdSC_iS9_ddNS7_10__identityEEEvT0_T1_T2_T3_T4_T6_E12temp_storage has been demoted
.global .align 1 .b8 _ZN34_INTERNAL_7a4f5092_4_k_cu_0b490d534cuda3std3__45__cpo5beginE[1];
.global .align 1 .b8 _ZN34_INTERNAL_7a4f5092_4_k_cu_0b490d534cuda3std3__45__cpo3endE[1];
.global .align 1 .b8 _ZN34_INTERNAL_7a4f5092_4_k_cu_0b490d534cuda3std3__45__cpo6cbeginE[1];
.global .align 1 .b8 _ZN34_INTERNAL_7a4f5092_4_k_cu_0b490d534cuda3std3__45__cpo4cendE[1];
.global .align 1 .b8 _ZN34_INTERNAL_7a4f5092_4_k_cu_0b490d534cuda3std3__45__cpo6rbeginE[1];
.global .align 1 .b8 _ZN34_INTERNAL_7a4f5092_4_k_cu_0b490d534cuda3std3__45__cpo4rendE[1];
.global .align 1 .b8 _ZN34_INTERNAL_7a4f5092_4_k_cu_0b490d534cuda3std3__45__cpo7crbeginE[1];
.global .align 1 .b8 _ZN34_INTERNAL_7a4f5092_4_k_cu_0b490d534cuda3std3__45__cpo5crendE[1];
.global .align 1 .b8 _ZN34_INTERNAL_7a4f5092_4_k_cu_0b490d534cuda3std3__436_GLOBAL__N__7a4f5092_4_k_cu_0b490d536ignoreE[1];
.global .align 1 .b8 _ZN34_INTERNAL_7a4f5092_4_k_cu_0b490d534cuda3std3__419piecewise_constructE[1];
.global .align 1 .b8 _ZN34_INTERNAL_7a4f5092_4_k_cu_0b490d534cuda3std3__48in_placeE[1];
.global .align 1 .b8 _ZN34_INTERNAL_7a4f5092_4_k_cu_0b490d534cuda3std3__420unreachable_sentinelE[1];
.global .align 1 .b8 _ZN34_INTERNAL_7a4f5092_4_k_cu_0b490d534cuda3std3__47nulloptE[1];
.global .align 1 .b8 _ZN34_INTERNAL_7a4f5092_4_k_cu_0b490d534cuda3std3__48unexpectE[1];
.global .align 1 .b8 _ZN34_INTERNAL_7a4f5092_4_k_cu_0b490d534cuda3std6ranges3__45__cpo4swapE[1];
.global .align 1 .b8 _ZN34_INTERNAL_7a4f5092_4_k_cu_0b490d534cuda3std6ranges3__45__cpo9iter_moveE[1];
.global .align 1 .b8 _ZN34_INTERNAL_7a4f5092_4_k_cu_0b490d534cuda3std6ranges3__45__cpo5beginE[1];
.global .align 1 .b8 _ZN34_INTERNAL_7a4f5092_4_k_cu_0b490d534cuda3std6ranges3__45__cpo3endE[1];
.global .align 1 .b8 _ZN34_INTERNAL_7a4f5092_4_k_cu_0b490d534cuda3std6ranges3__45__cpo6cbeginE[1];
.global .align 1 .b8 _ZN34_INTERNAL_7a4f5092_4_k_cu_0b490d534cuda3std6ranges3__45__cpo4cendE[1];
.global .align 1 .b8 _ZN34_INTERNAL_7a4f5092_4_k_cu_0b490d534cuda3std6ranges3__45__cpo7advanceE[1];
.global .align 1 .b8 _ZN34_INTERNAL_7a4f5092_4_k_cu_0b490d534cuda3std6ranges3__45__cpo9iter_swapE[1];
.global .align 1 .b8 _ZN34_INTERNAL_7a4f5092_4_k_cu_0b490d534cuda3std6ranges3__45__cpo4nextE[1];
.global .align 1 .b8 _ZN34_INTERNAL_7a4f5092_4_k_cu_0b490d534cuda3std6ranges3__45__cpo4prevE[1];
.global .align 1 .b8 _ZN34_INTERNAL_7a4f5092_4_k_cu_0b490d534cuda3std6ranges3__45__cpo4dataE[1];
.global .align 1 .b8 _ZN34_INTERNAL_7a4f5092_4_k_cu_0b490d534cuda3std6ranges3__45__cpo5cdataE[1];
.global .align 1 .b8 _ZN34_INTERNAL_7a4f5092_4_k_cu_0b490d534cuda3std6ranges3__45__cpo4sizeE[1];
.global .align 1 .b8 _ZN34_INTERNAL_7a4f5092_4_k_cu_0b490d534cuda3std6ranges3__45__cpo5ssizeE[1];
.global .align 1 .b8 _ZN34_INTERNAL_7a4f5092_4_k_cu_0b490d534cuda3std6ranges3__45__cpo8distanceE[1];
.global .align 1 .b8 _ZN34_INTERNAL_7a4f5092_4_k_cu_0b490d536thrust24THRUST_300001_SM_1000_NS8cuda_cub3parE[1];
.global .align 1 .b8 _ZN34_INTERNAL_7a4f5092_4_k_cu_0b490d536thrust24THRUST_300001_SM_1000_NS8cuda_cub10par_nosyncE[1];
.global .align 1 .b8 _ZN34_INTERNAL_7a4f5092_4_k_cu_0b490d536thrust24THRUST_300001_SM_1000_NS6system6detail10sequential3seqE[1];
.global .align 1 .b8 _ZN34_INTERNAL_7a4f5092_4_k_cu_0b490d536thrust24THRUST_300001_SM_1000_NS12placeholders2_1E[1];
.global .align 1 .b8 _ZN34_INTERNAL_7a4f5092_4_k_cu_0b490d536thrust24THRUST_300001_SM_1000_NS12placeholders2_2E[1];
.global .align 1 .b8 _ZN34_INTERNAL_7a4f5092_4_k_cu_0b490d536thrust24THRUST_300001_SM_1000_NS12placeholders2_3E[1];
.global .align 1 .b8 _ZN34_INTERNAL_7a4f5092_4_k_cu_0b490d536thrust24THRUST_300001_SM_1000_NS12placeholders2_4E[1];
.global .align 1 .b8 _ZN34_INTERNAL_7a4f5092_4_k_cu_0b490d536thrust24THRUST_300001_SM_1000_NS12placeholders2_5E[1];
.global .align 1 .b8 _ZN34_INTERNAL_7a4f5092_4_k_cu_0b490d536thrust24THRUST_300001_SM_1000_NS12placeholders2_6E[1];
.global .align 1 .b8 _ZN34_INTERNAL_7a4f5092_4_k_cu_0b490d536thrust24THRUST_300001_SM_1000_NS12placeholders2_7E[1];
.global .align 1 .b8 _ZN34_INTERNAL_7a4f5092_4_k_cu_0b490d536thrust24THRUST_300001_SM_1000_NS12placeholders2_8E[1];
.global .align 1 .b8 _ZN34_INTERNAL_7a4f5092_4_k_cu_0b490d536thrust24THRUST_300001_SM_1000_NS12placeholders2_9E[1];
.global .align 1 .b8 _ZN34_INTERNAL_7a4f5092_4_k_cu_0b490d536thrust24THRUST_300001_SM_1000_NS12placeholders3_10E[1];
.global .align 1 .b8 _ZN34_INTERNAL_7a4f5092_4_k_cu_0b490d536thrust24THRUST_300001_SM_1000_NS3seqE[1];
.global .align 1 .b8 $str[101] = {110, 120, 32, 61, 32, 37, 100, 44, 32, 110, 121, 32, 61, 32, 37, 100, 44, 32, 105, 32, 61, 32, 37, 100, 44, 32, 106, 32, 61, 32, 37, 100, 44, 32, 82, 32, 61, 32, 37, 101, 44, 32, 106, 105, 109, 49, 106, 32, 61, 32, 37, 101, 44, 32, 106, 105, 112, 49, 106, 32, 61, 32, 37, 101, 44, 32, 106, 105, 106, 109, 49, 32, 61, 32, 37, 101, 44, 32, 106, 105, 106, 112, 49, 32, 61, 32, 37, 101, 44, 32, 106, 105, 106, 32, 61, 32, 37, 101, 32, 10};
.global .align 1 .b8 $str$1[114] = {110, 120, 32, 61, 32, 37, 100, 44, 32, 110, 121, 32, 61, 32, 37, 100, 44, 32, 105, 32, 61, 32, 37, 100, 44, 32, 106, 32, 61, 32, 37, 100, 44, 32, 100, 101, 108, 116, 97, 84, 32, 61, 32, 37, 101, 44, 32, 82, 32, 61, 32, 37, 101, 44, 32, 106, 105, 109, 49, 106, 32, 61, 32, 37, 101, 44, 32, 106, 105, 112, 49, 106, 32, 61, 32, 37, 101, 44, 32, 106, 105, 106, 109, 49, 32, 61, 32, 37, 101, 44, 32, 106, 105, 106, 112, 49, 32, 61, 32, 37, 101, 44, 32, 106, 105, 106, 32, 61, 32, 37, 101, 32, 10};

.visible .entry _Z15initialize_zeroPdii(
	.param .u64 .ptr .align 1 _Z15initialize_zeroPdii_param_0,
	.param .u32 _Z15initialize_zeroPdii_param_1,
	.param .u32 _Z15initialize_zeroPdii_param_2
)
{
	.reg .pred 	%p<4>;
	.reg .b32 	%r<14>;
	.reg .b64 	%rd<6>;

	ld.param.u64 	%rd1, [_Z15initialize_zeroPdii_param_0];
	ld.param.u32 	%r2, [_Z15initialize_zeroPdii_param_1];
	ld.param.u32 	%r3, [_Z15initialize_zeroPdii_param_2];
	mov.u32 	%r5, %ctaid.x;
	mov.u32 	%r6, %ntid.x;
	mov.u32 	%r7, %tid.x;
	mad.lo.s32 	%r8, %r5, %r6, %r7;
	mov.u32 	%r9, %ctaid.y;
	mov.u32 	%r10, %ntid.y;
	mov.u32 	%r11, %tid.y;
	mad.lo.s32 	%r12, %r9, %r10, %r11;
	mad.lo.s32 	%r1, %r2, %r12, %r8;
	setp.ge.s32 	%p1, %r8, %r2;
	setp.ge.s32 	%p2, %r12, %r3;
	or.pred  	%p3, %p1, %p2;
	@%p3 bra 	$L__BB0_2;
	cvta.to.global.u64 	%rd2, %rd1;
	mul.wide.s32 	%rd3, %r1, 8;
	add.s64 	%rd4, %rd2, %rd3;
	mov.b64 	%rd5, 0;
	st.global.u64 	[%rd4], %rd5;
$L__BB0_2:
	ret;

}
	// .globl	_Z17compute_lin_residPdS_S_S_ii
.visible .entry _Z17compute_lin_residPdS_S_S_ii(
	.param .u64 .ptr .align 1 _Z17compute_lin_residPdS_S_S_ii_param_0,
	.param .u64 .ptr .align 1 _Z17compute_lin_residPdS_S_S_ii_param_1,
	.param .u64 .ptr .align 1 _Z17compute_lin_residPdS_S_S_ii_param_2,
	.param .u64 .ptr .align 1 _Z17compute_lin_residPdS_S_S_ii_param_3,
	.param .u32 _Z17compute_lin_residPdS_S_S_ii_param_4,
	.param .u32 _Z17compute_lin_residPdS_S_S_ii_param_5
)
{
	.local .align 16 .b8 	__local_depot1[64];
	.reg .b64 	%SP;
	.reg .b64 	%SPL;
	.reg .pred 	%p<9>;
	.reg .b32 	%r<21>;
	.reg .b64 	%rd<41>;
	.reg .b64 	%fd<40>;

	mov.u64 	%SPL, __local_depot1;
	cvta.local.u64 	%SP, %SPL;
	ld.param.u64 	%rd3, [_Z17compute_lin_residPdS_S_S_ii_param_0];
	ld.param.u64 	%rd4, [_Z17compute_lin_residPdS_S_S_ii_param_1];
	ld.param.u32 	%r4, [_Z17compute_lin_residPdS_S_S_ii_param_4];
	ld.param.u32 	%r6, [_Z17compute_lin_residPdS_S_S_ii_param_5];
	cvta.to.global.u64 	%rd1, %rd3;
	mov.u32 	%r7, %ctaid.x;
	mov.u32 	%r8, %ntid.x;
	mov.u32 	%r9, %tid.x;
	mad.lo.s32 	%r1, %r7, %r8, %r9;
	mov.u32 	%r10, %ctaid.y;
	mov.u32 	%r11, %ntid.y;
	mov.u32 	%r12, %tid.y;
	mad.lo.s32 	%r13, %r10, %r11, %r12;
	mad.lo.s32 	%r3, %r4, %r13, %r1;
	setp.ge.s32 	%p1, %r1, %r4;
	setp.ge.s32 	%p2, %r13, %r6;
	or.pred  	%p3, %p1, %p2;
	@%p3 bra 	$L__BB1_14;
	cvta.to.global.u64 	%rd7, %rd4;
	mul.lo.s32 	%r14, %r3, 5;
	mul.wide.s32 	%rd8, %r14, 8;
	add.s64 	%rd9, %rd7, %rd8;
	ld.global.f64 	%fd1, [%rd9];
	ld.global.f64 	%fd2, [%rd9+8];
	ld.global.f64 	%fd3, [%rd9+16];
	ld.global.f64 	%fd4, [%rd9+24];
	ld.global.f64 	%fd5, [%rd9+32];
	setp.ne.s32 	%p4, %r1, 0;
	mul.wide.s32 	%rd10, %r3, 8;
	add.s64 	%rd2, %rd1, %rd10;
	@%p4 bra 	$L__BB1_3;
	ld.global.f64 	%fd36, [%rd2+8];
	mov.f64 	%fd37, 0d0000000000000000;
	bra.uni 	$L__BB1_6;
$L__BB1_3:
	add.s32 	%r15, %r4, -1;
	setp.ne.s32 	%p5, %r1, %r15;
	@%p5 bra 	$L__BB1_5;
	ld.global.f64 	%fd37, [%rd2+-8];
	mov.f64 	%fd36, 0d0000000000000000;
	bra.uni 	$L__BB1_6;
$L__BB1_5:
	ld.global.f64 	%fd36, [%rd2+8];
	ld.global.f64 	%fd37, [%rd2+-8];
$L__BB1_6:
	setp.ne.s32 	%p6, %r13, 0;
	@%p6 bra 	$L__BB1_8;
	mul.wide.s32 	%rd19, %r4, 8;
	add.s64 	%rd20, %rd2, %rd19;
	ld.global.f64 	%fd38, [%rd20];
	mov.f64 	%fd39, 0d0000000000000000;
	bra.uni 	$L__BB1_11;
$L__BB1_8:
	add.s32 	%r16, %r6, -1;
	setp.ne.s32 	%p7, %r13, %r16;
	@%p7 bra 	$L__BB1_10;
	ld.param.u64 	%rd36, [_Z17compute_lin_residPdS_S_S_ii_param_0];
	sub.s32 	%r18, %r3, %r4;
	cvta.to.global.u64 	%rd16, %rd36;
	mul.wide.s32 	%rd17, %r18, 8;
	add.s64 	%rd18, %rd16, %rd17;
	ld.global.f64 	%fd39, [%rd18];
	mov.f64 	%fd38, 0d0000000000000000;
	bra.uni 	$L__BB1_11;
$L__BB1_10:
	ld.param.u64 	%rd35, [_Z17compute_lin_residPdS_S_S_ii_param_0];
	sub.s32 	%r17, %r3, %r4;
	cvta.to.global.u64 	%rd11, %rd35;
	mul.wide.s32 	%rd12, %r17, 8;
	add.s64 	%rd13, %rd11, %rd12;
	ld.global.f64 	%fd39, [%rd13];
	mul.wide.s32 	%rd14, %r4, 8;
	add.s64 	%rd15, %rd2, %rd14;
	ld.global.f64 	%fd38, [%rd15];
$L__BB1_11:
	abs.f64 	%fd22, %fd1;
	setp.geu.f64 	%p8, %fd22, 0d3EE4F8B588E368F1;
	@%p8 bra 	$L__BB1_13;
	ld.param.u64 	%rd39, [_Z17compute_lin_residPdS_S_S_ii_param_3];
	add.u64 	%rd21, %SP, 0;
	add.u64 	%rd22, %SPL, 0;
	cvta.to.global.u64 	%rd23, %rd39;
	mul.wide.s32 	%rd24, %r3, 8;
	add.s64 	%rd25, %rd23, %rd24;
	ld.global.f64 	%fd23, [%rd25];
	st.local.v4.u32 	[%rd22], {%r4, %r6, %r1, %r13};
	st.local.v2.f64 	[%rd22+16], {%fd23, %fd2};
	st.local.v2.f64 	[%rd22+32], {%fd3, %fd4};
	st.local.v2.f64 	[%rd22+48], {%fd5, %fd1};
	mov.u64 	%rd26, $str;
	cvta.global.u64 	%rd27, %rd26;
	{ // callseq 0, 0
	.param .b64 param0;
	st.param.b64 	[param0], %rd27;
	.param .b64 param1;
	st.param.b64 	[param1], %rd21;
	.param .b32 retval0;
	call.uni (retval0), 
	vprintf, 
	(
	param0, 
	param1
	);
	ld.param.b32 	%r19, [retval0];
	} // callseq 0
$L__BB1_13:
	ld.param.u64 	%rd40, [_Z17compute_lin_residPdS_S_S_ii_param_3];
	ld.param.u64 	%rd38, [_Z17compute_lin_residPdS_S_S_ii_param_2];
	ld.param.u64 	%rd37, [_Z17compute_lin_residPdS_S_S_ii_param_0];
	cvta.to.global.u64 	%rd28, %rd38;
	mul.wide.s32 	%rd29, %r3, 8;
	add.s64 	%rd30, %rd28, %rd29;
	ld.global.f64 	%fd24, [%rd30];
	mul.f64 	%fd25, %fd2, %fd37;
	sub.f64 	%fd26, %fd24, %fd25;
	mul.f64 	%fd27, %fd3, %fd36;
	sub.f64 	%fd28, %fd26, %fd27;
	mul.f64 	%fd29, %fd4, %fd39;
	sub.f64 	%fd30, %fd28, %fd29;
	mul.f64 	%fd31, %fd5, %fd38;
	sub.f64 	%fd32, %fd30, %fd31;
	cvta.to.global.u64 	%rd31, %rd37;
	add.s64 	%rd32, %rd31, %rd29;
	ld.global.f64 	%fd33, [%rd32];
	mul.f64 	%fd34, %fd1, %fd33;
	sub.f64 	%fd35, %fd32, %fd34;
	cvta.to.global.u64 	%rd33, %rd40;
	add.s64 	%rd34, %rd33, %rd29;
	st.global.f64 	[%rd34], %fd35;
$L__BB1_14:
	ret;

}
	// .globl	_Z14restrict_residPdS_iiii
.visible .entry _Z14restrict_residPdS_iiii(
	.param .u64 .ptr .align 1 _Z14restrict_residPdS_iiii_param_0,
	.param .u64 .ptr .align 1 _Z14restrict_residPdS_iiii_param_1,
	.param .u32 _Z14restrict_residPdS_iiii_param_2,
	.param .u32 _Z14restrict_residPdS_iiii_param_3,
	.param .u32 _Z14restrict_residPdS_iiii_param_4,
	.param .u32 _Z14restrict_residPdS_iiii_param_5
)
{
	.reg .pred 	%p<4>;
	.reg .b32 	%r<20>;
	.reg .b64 	%rd<20>;
	.reg .b64 	%fd<8>;

	ld.param.u64 	%rd1, [_Z14restrict_residPdS_iiii_param_0];
	ld.param.u64 	%rd2, [_Z14restrict_residPdS_iiii_param_1];
	ld.param.u32 	%r5, [_Z14restrict_residPdS_iiii_param_2];
	ld.param.u32 	%r6, [_Z14restrict_residPdS_iiii_param_3];
	ld.param.u32 	%r4, [_Z14restrict_residPdS_iiii_param_4];
	mov.u32 	%r8, %ctaid.x;
	mov.u32 	%r9, %ntid.x;
	mov.u32 	%r10, %tid.x;
	mad.lo.s32 	%r1, %r8, %r9, %r10;
	mov.u32 	%r11, %ctaid.y;
	mov.u32 	%r12, %ntid.y;
	mov.u32 	%r13, %tid.y;
	mad.lo.s32 	%r14, %r11, %r12, %r13;
	mad.lo.s32 	%r2, %r5, %r14, %r1;
	shl.b32 	%r3, %r14, 1;
	setp.ge.s32 	%p1, %r1, %r5;
	setp.ge.s32 	%p2, %r14, %r6;
	or.pred  	%p3, %p1, %p2;
	@%p3 bra 	$L__BB2_2;
	mul.lo.s32 	%r16, %r4, %r3;
	shl.b32 	%r17, %r1, 1;
	cvta.to.global.u64 	%rd3, %rd2;
	cvta.to.global.u64 	%rd4, %rd1;
	add.s32 	%r18, %r16, %r17;
	mul.wide.s32 	%rd5, %r18, 8;
	add.s64 	%rd6, %rd3, %rd5;
	ld.global.f64 	%fd1, [%rd6];
	cvt.s64.s32 	%rd7, %r16;
	cvt.s64.s32 	%rd8, %r17;
	add.s64 	%rd9, %rd7, %rd8;
	shl.b64 	%rd10, %rd9, 3;
	add.s64 	%rd11, %rd3, %rd10;
	ld.global.f64 	%fd2, [%rd11+8];
	add.f64 	%fd3, %fd1, %fd2;
	mul.wide.s32 	%rd12, %r4, 8;
	add.s64 	%rd13, %rd6, %rd12;
	ld.global.f64 	%fd4, [%rd13];
	add.f64 	%fd5, %fd3, %fd4;
	add.s32 	%r19, %r16, %r4;
	cvt.s64.s32 	%rd14, %r19;
	add.s64 	%rd15, %rd14, %rd8;
	shl.b64 	%rd16, %rd15, 3;
	add.s64 	%rd17, %rd3, %rd16;
	ld.global.f64 	%fd6, [%rd17+8];
	add.f64 	%fd7, %fd5, %fd6;
	mul.wide.s32 	%rd18, %r2, 8;
	add.s64 	%rd19, %rd4, %rd18;
	st.global.f64 	[%rd19], %fd7;
$L__BB2_2:
	ret;

}
	// .globl	_Z16prolongate_errorPdS_iiii
.visible .entry _Z16prolongate_errorPdS_iiii(
	.param .u64 .ptr .align 1 _Z16prolongate_errorPdS_iiii_param_0,
	.param .u64 .ptr .align 1 _Z16prolongate_errorPdS_iiii_param_1,
	.param .u32 _Z16prolongate_errorPdS_iiii_param_2,
	.param .u32 _Z16prolongate_errorPdS_iiii_param_3,
	.param .u32 _Z16prolongate_errorPdS_iiii_param_4,
	.param .u32 _Z16prolongate_errorPdS_iiii_param_5
)
{
	.reg .pred 	%p<4>;
	.reg .b32 	%r<20>;
	.reg .b64 	%rd<20>;
	.reg .b64 	%fd<13>;

	ld.param.u64 	%rd1, [_Z16prolongate_errorPdS_iiii_param_0];
	ld.param.u64 	%rd2, [_Z16prolongate_errorPdS_iiii_param_1];
	ld.param.u32 	%r5, [_Z16prolongate_errorPdS_iiii_param_2];
	ld.param.u32 	%r6, [_Z16prolongate_errorPdS_iiii_param_3];
	ld.param.u32 	%r4, [_Z16prolongate_errorPdS_iiii_param_4];
	mov.u32 	%r8, %ctaid.x;
	mov.u32 	%r9, %ntid.x;
	mov.u32 	%r10, %tid.x;
	mad.lo.s32 	%r1, %r8, %r9, %r10;
	mov.u32 	%r11, %ctaid.y;
	mov.u32 	%r12, %ntid.y;
	mov.u32 	%r13, %tid.y;
	mad.lo.s32 	%r14, %r11, %r12, %r13;
	mad.lo.s32 	%r2, %r5, %r14, %r1;
	shl.b32 	%r3, %r14, 1;
	setp.ge.s32 	%p1, %r1, %r5;
	setp.ge.s32 	%p2, %r14, %r6;
	or.pred  	%p3, %p1, %p2;
	@%p3 bra 	$L__BB3_2;
	mul.lo.s32 	%r16, %r4, %r3;
	shl.b32 	%r17, %r1, 1;
	cvta.to.global.u64 	%rd3, %rd1;
	cvta.to.global.u64 	%rd4, %rd2;
	mul.wide.s32 	%rd5, %r2, 8;
	add.s64 	%rd6, %rd3, %rd5;
	ld.global.f64 	%fd1, [%rd6];
	add.s32 	%r18, %r16, %r17;
	mul.wide.s32 	%rd7, %r18, 8;
	add.s64 	%rd8, %rd4, %rd7;
	ld.global.f64 	%fd2, [%rd8];
	fma.rn.f64 	%fd3, %fd1, 0d3FECCCCCCCCCCCCD, %fd2;
	st.global.f64 	[%rd8], %fd3;
	ld.global.f64 	%fd4, [%rd6];
	cvt.s64.s32 	%rd9, %r16;
	cvt.s64.s32 	%rd10, %r17;
	add.s64 	%rd11, %rd9, %rd10;
	shl.b64 	%rd12, %rd11, 3;
	add.s64 	%rd13, %rd4, %rd12;
	ld.global.f64 	%fd5, [%rd13+8];
	fma.rn.f64 	%fd6, %fd4, 0d3FECCCCCCCCCCCCD, %fd5;
	st.global.f64 	[%rd13+8], %fd6;
	ld.global.f64 	%fd7, [%rd6];
	mul.wide.s32 	%rd14, %r4, 8;
	add.s64 	%rd15, %rd8, %rd14;
	ld.global.f64 	%fd8, [%rd15];
	fma.rn.f64 	%fd9, %fd7, 0d3FECCCCCCCCCCCCD, %fd8;
	st.global.f64 	[%rd15], %fd9;
	ld.global.f64 	%fd10, [%rd6];
	add.s32 	%r19, %r16, %r4;
	cvt.s64.s32 	%rd16, %r19;
	add.s64 	%rd17, %rd16, %rd10;
	shl.b64 	%rd18, %rd17, 3;
	add.s64 	%rd19, %rd4, %rd18;
	ld.global.f64 	%fd11, [%rd19+8];
	fma.rn.f64 	%fd12, %fd10, 0d3FECCCCCCCCCCCCD, %fd11;
	st.global.f64 	[%rd19+8], %fd12;
$L__BB3_2:
	ret;

}
	// .globl	_Z10restrict_jPdS_iiii
.visible .entry _Z10restrict_jPdS_iiii(
	.param .u64 .ptr .align 1 _Z10restrict_jPdS_iiii_param_0,
	.param .u64 .ptr .align 1 _Z10restrict_jPdS_iiii_param_1,
	.param .u32 _Z10restrict_jPdS_iiii_param_2,
	.param .u32 _Z10restrict_jPdS_iiii_param_3,
	.param .u32 _Z10restrict_jPdS_iiii_param_4,
	.param .u32 _Z10restrict_jPdS_iiii_param_5
)
{
	.reg .pred 	%p<4>;
	.reg .b32 	%r<21>;
	.reg .b64 	%rd<11>;
	.reg .b64 	%fd<36>;

	ld.param.u64 	%rd1, [_Z10restrict_jPdS_iiii_param_0];
	ld.param.u64 	%rd2, [_Z10restrict_jPdS_iiii_param_1];
	ld.param.u32 	%r4, [_Z10restrict_jPdS_iiii_param_2];
	ld.param.u32 	%r5, [_Z10restrict_jPdS_iiii_param_3];
	ld.param.u32 	%r3, [_Z10restrict_jPdS_iiii_param_4];
	mov.u32 	%r7, %ctaid.x;
	mov.u32 	%r8, %ntid.x;
	mov.u32 	%r9, %tid.x;
	mad.lo.s32 	%r10, %r7, %r8, %r9;
	mov.u32 	%r11, %ctaid.y;
	mov.u32 	%r12, %ntid.y;
	mov.u32 	%r13, %tid.y;
	mad.lo.s32 	%r14, %r11, %r12, %r13;
	mad.lo.s32 	%r1, %r4, %r14, %r10;
	mul.lo.s32 	%r16, %r14, %r3;
	shl.b32 	%r17, %r16, 1;
	shl.b32 	%r18, %r10, 1;
	add.s32 	%r2, %r17, %r18;
	setp.ge.s32 	%p1, %r10, %r4;
	setp.ge.s32 	%p2, %r14, %r5;
	or.pred  	%p3, %p1, %p2;
	@%p3 bra 	$L__BB4_2;
	cvta.to.global.u64 	%rd3, %rd2;
	cvta.to.global.u64 	%rd4, %rd1;
	mul.lo.s32 	%r19, %r2, 5;
	mul.lo.s32 	%r20, %r1, 5;
	mul.wide.s32 	%rd5, %r19, 8;
	add.s64 	%rd6, %rd3, %rd5;
	ld.global.f64 	%fd1, [%rd6];
	ld.global.f64 	%fd2, [%rd6+40];
	add.f64 	%fd3, %fd1, %fd2;
	mul.wide.s32 	%rd7, %r3, 40;
	add.s64 	%rd8, %rd6, %rd7;
	ld.global.f64 	%fd4, [%rd8];
	add.f64 	%fd5, %fd3, %fd4;
	ld.global.f64 	%fd6, [%rd8+40];
	add.f64 	%fd7, %fd5, %fd6;
	ld.global.f64 	%fd8, [%rd6+16];
	add.f64 	%fd9, %fd7, %fd8;
	ld.global.f64 	%fd10, [%rd6+32];
	add.f64 	%fd11, %fd9, %fd10;
	ld.global.f64 	%fd12, [%rd6+48];
	add.f64 	%fd13, %fd11, %fd12;
	ld.global.f64 	%fd14, [%rd6+72];
	add.f64 	%fd15, %fd13, %fd14;
	ld.global.f64 	%fd16, [%rd8+24];
	add.f64 	%fd17, %fd15, %fd16;
	ld.global.f64 	%fd18, [%rd8+16];
	add.f64 	%fd19, %fd17, %fd18;
	ld.global.f64 	%fd20, [%rd8+48];
	add.f64 	%fd21, %fd19, %fd20;
	ld.global.f64 	%fd22, [%rd8+64];
	add.f64 	%fd23, %fd21, %fd22;
	mul.wide.s32 	%rd9, %r20, 8;
	add.s64 	%rd10, %rd4, %rd9;
	st.global.f64 	[%rd10], %fd23;
	ld.global.f64 	%fd24, [%rd6+8];
	ld.global.f64 	%fd25, [%rd8+8];
	add.f64 	%fd26, %fd24, %fd25;
	st.global.f64 	[%rd10+8], %fd26;
	ld.global.f64 	%fd27, [%rd6+56];
	ld.global.f64 	%fd28, [%rd8+56];
	add.f64 	%fd29, %fd27, %fd28;
	st.global.f64 	[%rd10+16], %fd29;
	ld.global.f64 	%fd30, [%rd6+24];
	ld.global.f64 	%fd31, [%rd6+64];
	add.f64 	%fd32, %fd30, %fd31;
	st.global.f64 	[%rd10+24], %fd32;
	ld.global.f64 	%fd33, [%rd8+32];
	ld.global.f64 	%fd34, [%rd8+72];
	add.f64 	%fd35, %fd33, %fd34;
	st.global.f64 	[%rd10+32], %fd35;
$L__BB4_2:
	ret;

}
	// .globl	_Z6jacobiPdS_S_S_ii
.visible .entry _Z6jacobiPdS_S_S_ii(
	.param .u64 .ptr .align 1 _Z6jacobiPdS_S_S_ii_param_0,
	.param .u64 .ptr .align 1 _Z6jacobiPdS_S_S_ii_param_1,
	.param .u64 .ptr .align 1 _Z6jacobiPdS_S_S_ii_param_2,
	.param .u64 .ptr .align 1 _Z6jacobiPdS_S_S_ii_param_3,
	.param .u32 _Z6jacobiPdS_S_S_ii_param_4,
	.param .u32 _Z6jacobiPdS_S_S_ii_param_5
)
{
	.local .align 8 .b8 	__local_depot5[72];
	.reg .b64 	%SP;
	.reg .b64 	%SPL;
	.reg .pred 	%p<9>;
	.reg .b32 	%r<22>;
	.reg .b64 	%rd<38>;
	.reg .b64 	%fd<39>;

	mov.u64 	%SPL, __local_depot5;
	cvta.local.u64 	%SP, %SPL;
	ld.param.u64 	%rd4, [_Z6jacobiPdS_S_S_ii_param_0];
	ld.param.u64 	%rd6, [_Z6jacobiPdS_S_S_ii_param_2];
	ld.param.u32 	%r4, [_Z6jacobiPdS_S_S_ii_param_4];
	ld.param.u32 	%r6, [_Z6jacobiPdS_S_S_ii_param_5];
	cvta.to.global.u64 	%rd1, %rd4;
	mov.u32 	%r7, %ctaid.x;
	mov.u32 	%r8, %ntid.x;
	mov.u32 	%r9, %tid.x;
	mad.lo.s32 	%r1, %r7, %r8, %r9;
	mov.u32 	%r10, %ctaid.y;
	mov.u32 	%r11, %ntid.y;
	mov.u32 	%r12, %tid.y;
	mad.lo.s32 	%r13, %r10, %r11, %r12;
	setp.ge.s32 	%p1, %r1, %r4;
	setp.ge.s32 	%p2, %r13, %r6;
	or.pred  	%p3, %p1, %p2;
	@%p3 bra 	$L__BB5_13;
	cvta.to.global.u64 	%rd8, %rd6;
	mad.lo.s32 	%r3, %r4, %r13, %r1;
	mul.lo.s32 	%r14, %r3, 5;
	mul.wide.s32 	%rd9, %r14, 8;
	add.s64 	%rd10, %rd8, %rd9;
	ld.global.f64 	%fd1, [%rd10];
	ld.global.f64 	%fd2, [%rd10+8];
	ld.global.f64 	%fd3, [%rd10+16];
	ld.global.f64 	%fd4, [%rd10+24];
	ld.global.f64 	%fd5, [%rd10+32];
	setp.ne.s32 	%p4, %r1, 0;
	mul.wide.s32 	%rd11, %r3, 8;
	add.s64 	%rd2, %rd1, %rd11;
	@%p4 bra 	$L__BB5_3;
	ld.global.f64 	%fd35, [%rd2+8];
	mov.f64 	%fd36, 0d0000000000000000;
	bra.uni 	$L__BB5_6;
$L__BB5_3:
	add.s32 	%r15, %r4, -1;
	setp.ne.s32 	%p5, %r1, %r15;
	@%p5 bra 	$L__BB5_5;
	ld.global.f64 	%fd36, [%rd2+-8];
	mov.f64 	%fd35, 0d0000000000000000;
	bra.uni 	$L__BB5_6;
$L__BB5_5:
	ld.global.f64 	%fd35, [%rd2+8];
	ld.global.f64 	%fd36, [%rd2+-8];
$L__BB5_6:
	setp.ne.s32 	%p6, %r13, 0;
	@%p6 bra 	$L__BB5_8;
	mul.wide.s32 	%rd20, %r4, 8;
	add.s64 	%rd21, %rd2, %rd20;
	ld.global.f64 	%fd37, [%rd21];
	mov.f64 	%fd38, 0d0000000000000000;
	bra.uni 	$L__BB5_11;
$L__BB5_8:
	add.s32 	%r16, %r6, -1;
	setp.ne.s32 	%p7, %r13, %r16;
	@%p7 bra 	$L__BB5_10;
	ld.param.u64 	%rd34, [_Z6jacobiPdS_S_S_ii_param_0];
	sub.s32 	%r18, %r3, %r4;
	cvta.to.global.u64 	%rd17, %rd34;
	mul.wide.s32 	%rd18, %r18, 8;
	add.s64 	%rd19, %rd17, %rd18;
	ld.global.f64 	%fd38, [%rd19];
	mov.f64 	%fd37, 0d0000000000000000;
	bra.uni 	$L__BB5_11;
$L__BB5_10:
	ld.param.u64 	%rd33, [_Z6jacobiPdS_S_S_ii_param_0];
	sub.s32 	%r17, %r3, %r4;
	cvta.to.global.u64 	%rd12, %rd33;
	mul.wide.s32 	%rd13, %r17, 8;
	add.s64 	%rd14, %rd12, %rd13;
	ld.global.f64 	%fd38, [%rd14];
	mul.wide.s32 	%rd15, %r4, 8;
	add.s64 	%rd16, %rd2, %rd15;
	ld.global.f64 	%fd37, [%rd16];
$L__BB5_11:
	ld.param.u64 	%rd37, [_Z6jacobiPdS_S_S_ii_param_3];
	ld.param.u64 	%rd36, [_Z6jacobiPdS_S_S_ii_param_1];
	cvta.to.global.u64 	%rd22, %rd37;
	mul.wide.s32 	%rd23, %r3, 8;
	add.s64 	%rd3, %rd22, %rd23;
	ld.global.f64 	%fd22, [%rd3];
	mul.f64 	%fd23, %fd2, %fd36;
	sub.f64 	%fd24, %fd22, %fd23;
	mul.f64 	%fd25, %fd3, %fd35;
	sub.f64 	%fd26, %fd24, %fd25;
	mul.f64 	%fd27, %fd4, %fd38;
	sub.f64 	%fd28, %fd26, %fd27;
	mul.f64 	%fd29, %fd5, %fd37;
	sub.f64 	%fd30, %fd28, %fd29;
	div.rn.f64 	%fd31, %fd30, %fd1;
	cvta.to.global.u64 	%rd24, %rd36;
	add.s64 	%rd25, %rd24, %rd23;
	st.global.f64 	[%rd25], %fd31;
	abs.f64 	%fd32, %fd1;
	setp.geu.f64 	%p8, %fd32, 0d3E45798EE2308C3A;
	@%p8 bra 	$L__BB5_13;
	ld.param.u64 	%rd35, [_Z6jacobiPdS_S_S_ii_param_0];
	add.u64 	%rd26, %SP, 0;
	add.u64 	%rd27, %SPL, 0;
	cvta.to.global.u64 	%rd28, %rd35;
	add.s64 	%rd30, %rd28, %rd23;
	ld.global.f64 	%fd33, [%rd30];
	ld.global.f64 	%fd34, [%rd3];
	st.local.v2.u32 	[%rd27], {%r4, %r6};
	st.local.v2.u32 	[%rd27+8], {%r1, %r13};
	st.local.f64 	[%rd27+16], %fd33;
	st.local.f64 	[%rd27+24], %fd34;
	st.local.f64 	[%rd27+32], %fd2;
	st.local.f64 	[%rd27+40], %fd3;
	st.local.f64 	[%rd27+48], %fd4;
	st.local.f64 	[%rd27+56], %fd5;
	st.local.f64 	[%rd27+64], %fd1;
	mov.u64 	%rd31, $str$1;
	cvta.global.u64 	%rd32, %rd31;
	{ // callseq 1, 0
	.param .b64 param0;
	st.param.b64 	[param0], %rd32;
	.param .b64 param1;
	st.param.b64 	[param1], %rd26;
	.param .b32 retval0;
	call.uni (retval0), 
	vprintf, 
	(
	param0, 
	param1
	);
	ld.param.b32 	%r20, [retval0];
	} // callseq 1
$L__BB5_13:
	ret;

}
	// .globl	_ZN3cub18CUB_300001_SM_10006detail11EmptyKernelIvEEvv
.visible .entry _ZN3cub18CUB_300001_SM_10006detail11EmptyKernelIvEEvv()
{


	ret;

}
	// .globl	_ZN3cub18CUB_300001_SM_10006detail6reduce28DeviceReduceSingleTileKernelINS2_10policy_hubIdjN4cuda3std3__44plusIdEEE10Policy1000EN6thrust24THRUST_300001_SM_1000_NS10device_ptrIdEEPdjS9_dd6squareEEvT0_T1_T2_T3_T4_T6_
.visible .entry _ZN3cub18CUB_300001_SM_10006detail6reduce28DeviceReduceSingleTileKernelINS2_10policy_hubIdjN4cuda3std3__44plusIdEEE10Policy1000EN6thrust24THRUST_300001_SM_1000_NS10device_ptrIdEEPdjS9_dd6squareEEvT0_T1_T2_T3_T4_T6_(
	.param .align 8 .b8 _ZN3cub18CUB_300001_SM_10006detail6reduce28DeviceReduceSingleTileKernelINS2_10policy_hubIdjN4cuda3std3__44plusIdEEE10Policy1000EN6thrust24THRUST_300001_SM_1000_NS10device_ptrIdEEPdjS9_dd6squareEEvT0_T1_T2_T3_T4_T6__param_0[8],
	.param .u64 .ptr .align 1 _ZN3cub18CUB_300001_SM_10006detail6reduce28DeviceReduceSingleTileKernelINS2_10policy_hubIdjN4cuda3std3__44plusIdEEE10Policy1000EN6thrust24THRUST_300001_SM_1000_NS10device_ptrIdEEPdjS9_dd6squareEEvT0_T1_T2_T3_T4_T6__param_1,
	.param .u32 _ZN3cub18CUB_300001_SM_10006detail6reduce28DeviceReduceSingleTileKernelINS2_10policy_hubIdjN4cuda3std3__44plusIdEEE10Policy1000EN6thrust24THRUST_300001_SM_1000_NS10device_ptrIdEEPdjS9_dd6squareEEvT0_T1_T2_T3_T4_T6__param_2,
	.param .align 1 .b8 _ZN3cub18CUB_300001_SM_10006detail6reduce28DeviceReduceSingleTileKernelINS2_10policy_hubIdjN4cuda3std3__44plusIdEEE10Policy1000EN6thrust24THRUST_300001_SM_1000_NS10device_ptrIdEEPdjS9_dd6squareEEvT0_T1_T2_T3_T4_T6__param_3[1],
	.param .f64 _ZN3cub18CUB_300001_SM_10006detail6reduce28DeviceReduceSingleTileKernelINS2_10policy_hubIdjN4cuda3std3__44plusIdEEE10Policy1000EN6thrust24THRUST_300001_SM_1000_NS10device_ptrIdEEPdjS9_dd6squareEEvT0_T1_T2_T3_T4_T6__param_4,
	.param .align 1 .b8 _ZN3cub18CUB_300001_SM_10006detail6reduce28DeviceReduceSingleTileKernelINS2_10policy_hubIdjN4cuda3std3__44plusIdEEE10Policy1000EN6thrust24THRUST_300001_SM_1000_NS10device_ptrIdEEPdjS9_dd6squareEEvT0_T1_T2_T3_T4_T6__param_5[1]
)
.maxntid 640
.minnctapersm 1
{
	.reg .pred 	%p<71>;
	.reg .b32 	%r<288>;
	.reg .b64 	%rd<114>;
	.reg .b64 	%fd<382>;
	// demoted variable
	.shared .align 8 .b8 _ZZN3cub18CUB_300001_SM_10006detail6reduce28DeviceReduceSingleTileKernelINS2_10policy_hubIdjN4cuda3std3__44plusIdEEE10Policy1000EN6thrust24THRUST_300001_SM_1000_NS10device_ptrIdEEPdjS9_dd6squareEEvT0_T1_T2_T3_T4_T6_E12temp_storage[192];
	ld.param.u64 	%rd9, [_ZN3cub18CUB_300001_SM_10006detail6reduce28DeviceReduceSingleTileKernelINS2_10policy_hubIdjN4cuda3std3__44plusIdEEE10Policy1000EN6thrust24THRUST_300001_SM_1000_NS10device_ptrIdEEPdjS9_dd6squareEEvT0_T1_T2_T3_T4_T6__param_0];
	ld.param.u64 	%rd10, [_ZN3cub18CUB_300001_SM_10006detail6reduce28DeviceReduceSingleTileKernelINS2_10policy_hubIdjN4cuda3std3__44plusIdEEE10Policy1000EN6thrust24THRUST_300001_SM_1000_NS10device_ptrIdEEPdjS9_dd6squareEEvT0_T1_T2_T3_T4_T6__param_1];
	ld.param.u32 	%r51, [_ZN3cub18CUB_300001_SM_10006detail6reduce28DeviceReduceSingleTileKernelINS2_10policy_hubIdjN4cuda3std3__44plusIdEEE10Policy1000EN6thrust24THRUST_300001_SM_1000_NS10device_ptrIdEEPdjS9_dd6squareEEvT0_T1_T2_T3_T4_T6__param_2];
	ld.param.f64 	%fd42, [_ZN3cub18CUB_300001_SM_10006detail6reduce28DeviceReduceSingleTileKernelINS2_10policy_hubIdjN4cuda3std3__44plusIdEEE10Policy1000EN6thrust24THRUST_300001_SM_1000_NS10device_ptrIdEEPdjS9_dd6squareEEvT0_T1_T2_T3_T4_T6__param_4];
	cvta.to.global.u64 	%rd1, %rd10;
	setp.ne.s32 	%p1, %r51, 0;
	@%p1 bra 	$L__BB7_3;
	mov.u32 	%r270, %tid.x;
	setp.ne.s32 	%p70, %r270, 0;
	@%p70 bra 	$L__BB7_52;
	st.global.f64 	[%rd1], %fd42;
	bra.uni 	$L__BB7_52;
$L__BB7_3:
	cvta.to.global.u64 	%rd2, %rd9;
	setp.gt.u32 	%p2, %r51, 5119;
	@%p2 bra 	$L__BB7_28;
	mov.u32 	%r1, %tid.x;
	setp.ge.u32 	%p24, %r1, %r51;
	mov.f64 	%fd369, 0d0000000000000000;
	mov.u32 	%r274, %r1;
	@%p24 bra 	$L__BB7_6;
	mul.wide.u32 	%rd83, %r1, 8;
	add.s64 	%rd84, %rd2, %rd83;
	ld.global.f64 	%fd181, [%rd84];
	mul.f64 	%fd369, %fd181, %fd181;
	add.s32 	%r274, %r1, 640;
$L__BB7_6:
	setp.ge.u32 	%p25, %r274, %r51;
	@%p25 bra 	$L__BB7_19;
	not.b32 	%r146, %r274;
	add.s32 	%r147, %r51, %r146;
	mul.hi.u32 	%r148, %r147, -858993459;
	shr.u32 	%r149, %r148, 9;
	add.s32 	%r4, %r149, 1;
	and.b32  	%r5, %r4, 15;
	setp.lt.u32 	%p26, %r147, 9600;
	@%p26 bra 	$L__BB7_10;
	and.b32  	%r150, %r4, 16777200;
	neg.s32 	%r272, %r150;
	mul.wide.u32 	%rd85, %r274, 8;
	add.s64 	%rd86, %rd85, %rd2;
	add.s64 	%rd112, %rd86, 40960;
$L__BB7_9:
	.pragma "nounroll";
	ld.global.f64 	%fd183, [%rd112+-40960];
	fma.rn.f64 	%fd184, %fd183, %fd183, %fd369;
	ld.global.f64 	%fd185, [%rd112+-35840];
	fma.rn.f64 	%fd186, %fd185, %fd185, %fd184;
	ld.global.f64 	%fd187, [%rd112+-30720];
	fma.rn.f64 	%fd188, %fd187, %fd187, %fd186;
	ld.global.f64 	%fd189, [%rd112+-25600];
	fma.rn.f64 	%fd190, %fd189, %fd189, %fd188;
	ld.global.f64 	%fd191, [%rd112+-20480];
	fma.rn.f64 	%fd192, %fd191, %fd191, %fd190;
	ld.global.f64 	%fd193, [%rd112+-15360];
	fma.rn.f64 	%fd194, %fd193, %fd193, %fd192;
	ld.global.f64 	%fd195, [%rd112+-10240];
	fma.rn.f64 	%fd196, %fd195, %fd195, %fd194;
	ld.global.f64 	%fd197, [%rd112+-5120];
	fma.rn.f64 	%fd198, %fd197, %fd197, %fd196;
	ld.global.f64 	%fd199, [%rd112];
	fma.rn.f64 	%fd200, %fd199, %fd199, %fd198;
	ld.global.f64 	%fd201, [%rd112+5120];
	fma.rn.f64 	%fd202, %fd201, %fd201, %fd200;
	ld.global.f64 	%fd203, [%rd112+10240];
	fma.rn.f64 	%fd204, %fd203, %fd203, %fd202;
	ld.global.f64 	%fd205, [%rd112+15360];
	fma.rn.f64 	%fd206, %fd205, %fd205, %fd204;
	ld.global.f64 	%fd207, [%rd112+20480];
	fma.rn.f64 	%fd208, %fd207, %fd207, %fd206;
	ld.global.f64 	%fd209, [%rd112+25600];
	fma.rn.f64 	%fd210, %fd209, %fd209, %fd208;
	ld.global.f64 	%fd211, [%rd112+30720];
	fma.rn.f64 	%fd212, %fd211, %fd211, %fd210;
	ld.global.f64 	%fd213, [%rd112+35840];
	fma.rn.f64 	%fd369, %fd213, %fd213, %fd212;
	add.s32 	%r274, %r274, 10240;
	add.s32 	%r272, %r272, 16;
	add.s64 	%rd112, %rd112, 81920;
	setp.ne.s32 	%p27, %r272, 0;
	@%p27 bra 	$L__BB7_9;
$L__BB7_10:
	setp.eq.s32 	%p28, %r5, 0;
	@%p28 bra 	$L__BB7_19;
	and.b32  	%r12, %r4, 7;
	setp.lt.u32 	%p29, %r5, 8;
	@%p29 bra 	$L__BB7_13;
	mul.wide.u32 	%rd87, %r274, 8;
	add.s64 	%rd88, %rd2, %rd87;
	ld.global.f64 	%fd215, [%rd88];
	fma.rn.f64 	%fd216, %fd215, %fd215, %fd369;
	ld.global.f64 	%fd217, [%rd88+5120];
	fma.rn.f64 	%fd218, %fd217, %fd217, %fd216;
	ld.global.f64 	%fd219, [%rd88+10240];
	fma.rn.f64 	%fd220, %fd219, %fd219, %fd218;
	ld.global.f64 	%fd221, [%rd88+15360];
	fma.rn.f64 	%fd222, %fd221, %fd221, %fd220;
	ld.global.f64 	%fd223, [%rd88+20480];
	fma.rn.f64 	%fd224, %fd223, %fd223, %fd222;
	ld.global.f64 	%fd225, [%rd88+25600];
	fma.rn.f64 	%fd226, %fd225, %fd225, %fd224;
	ld.global.f64 	%fd227, [%rd88+30720];
	fma.rn.f64 	%fd228, %fd227, %fd227, %fd226;
	ld.global.f64 	%fd229, [%rd88+35840];
	fma.rn.f64 	%fd369, %fd229, %fd229, %fd228;
	add.s32 	%r274, %r274, 5120;
$L__BB7_13:
	setp.eq.s32 	%p30, %r12, 0;
	@%p30 bra 	$L__BB7_19;
	and.b32  	%r15, %r4, 3;
	setp.lt.u32 	%p31, %r12, 4;
	@%p31 bra 	$L__BB7_16;
	mul.wide.u32 	%rd89, %r274, 8;
	add.s64 	%rd90, %rd2, %rd89;
	ld.global.f64 	%fd231, [%rd90];
	fma.rn.f64 	%fd232, %fd231, %fd231, %fd369;
	ld.global.f64 	%fd233, [%rd90+5120];
	fma.rn.f64 	%fd234, %fd233, %fd233, %fd232;
	ld.global.f64 	%fd235, [%rd90+10240];
	fma.rn.f64 	%fd236, %fd235, %fd235, %fd234;
	ld.global.f64 	%fd237, [%rd90+15360];
	fma.rn.f64 	%fd369, %fd237, %fd237, %fd236;
	add.s32 	%r274, %r274, 2560;
$L__BB7_16:
	setp.eq.s32 	%p32, %r15, 0;
	@%p32 bra 	$L__BB7_19;
	mul.wide.u32 	%rd91, %r274, 8;
	add.s64 	%rd113, %rd2, %rd91;
	neg.s32 	%r277, %r15;
$L__BB7_18:
	.pragma "nounroll";
	ld.global.f64 	%fd238, [%rd113];
	fma.rn.f64 	%fd369, %fd238, %fd238, %fd369;
	add.s64 	%rd113, %rd113, 5120;
	add.s32 	%r277, %r277, 1;
	setp.ne.s32 	%p33, %r277, 0;
	@%p33 bra 	$L__BB7_18;
$L__BB7_19:
	setp.lt.u32 	%p34, %r51, 640;
	@%p34 bra 	$L__BB7_24;
	// begin inline asm
	mov.u32 %r214, %laneid;
	// end inline asm
	mov.b64 	%rd102, %fd369;
	mov.b64 	{%r216, %r221}, %rd102;
	mov.b32 	%r222, 1;
	mov.b32 	%r263, 31;
	mov.b32 	%r264, -1;
	// begin inline asm
	shfl.sync.down.b32 %r215, %r216, %r222, %r263, %r264;
	// end inline asm
	// begin inline asm
	shfl.sync.down.b32 %r220, %r221, %r222, %r263, %r264;
	// end inline asm
	mov.b64 	%rd103, {%r215, %r220};
	mov.b64 	%fd309, %rd103;
	setp.gt.s32 	%p62, %r214, 30;
	add.f64 	%fd310, %fd369, %fd309;
	selp.f64 	%fd311, %fd369, %fd310, %p62;
	mov.b64 	%rd104, %fd311;
	mov.b64 	{%r226, %r231}, %rd104;
	mov.b32 	%r232, 2;
	// begin inline asm
	shfl.sync.down.b32 %r225, %r226, %r232, %r263, %r264;
	// end inline asm
	// begin inline asm
	shfl.sync.down.b32 %r230, %r231, %r232, %r263, %r264;
	// end inline asm
	mov.b64 	%rd105, {%r225, %r230};
	mov.b64 	%fd312, %rd105;
	setp.gt.s32 	%p63, %r214, 29;
	add.f64 	%fd313, %fd311, %fd312;
	selp.f64 	%fd314, %fd311, %fd313, %p63;
	mov.b64 	%rd106, %fd314;
	mov.b64 	{%r236, %r241}, %rd106;
	mov.b32 	%r242, 4;
	// begin inline asm
	shfl.sync.down.b32 %r235, %r236, %r242, %r263, %r264;
	// end inline asm
	// begin inline asm
	shfl.sync.down.b32 %r240, %r241, %r242, %r263, %r264;
	// end inline asm
	mov.b64 	%rd107, {%r235, %r240};
	mov.b64 	%fd315, %rd107;
	setp.gt.s32 	%p64, %r214, 27;
	add.f64 	%fd316, %fd314, %fd315;
	selp.f64 	%fd317, %fd314, %fd316, %p64;
	mov.b64 	%rd108, %fd317;
	mov.b64 	{%r246, %r251}, %rd108;
	mov.b32 	%r252, 8;
	// begin inline asm
	shfl.sync.down.b32 %r245, %r246, %r252, %r263, %r264;
	// end inline asm
	// begin inline asm
	shfl.sync.down.b32 %r250, %r251, %r252, %r263, %r264;
	// end inline asm
	mov.b64 	%rd109, {%r245, %r250};
	mov.b64 	%fd318, %rd109;
	setp.gt.s32 	%p65, %r214, 23;
	add.f64 	%fd319, %fd317, %fd318;
	selp.f64 	%fd320, %fd317, %fd319, %p65;
	mov.b64 	%rd110, %fd320;
	mov.b64 	{%r256, %r261}, %rd110;
	mov.b32 	%r262, 16;
	// begin inline asm
	shfl.sync.down.b32 %r255, %r256, %r262, %r263, %r264;
	// end inline asm
	// begin inline asm
	shfl.sync.down.b32 %r260, %r261, %r262, %r263, %r264;
	// end inline asm
	mov.b64 	%rd111, {%r255, %r260};
	mov.b64 	%fd321, %rd111;
	setp.gt.s32 	%p66, %r214, 15;
	add.f64 	%fd16, %fd320, %fd321;
	selp.f64 	%fd381, %fd320, %fd16, %p66;
	setp.ne.s32 	%p67, %r214, 0;
	@%p67 bra 	$L__BB7_22;
	shr.u32 	%r265, %r1, 2;
	and.b32  	%r266, %r265, 248;
	mov.u32 	%r267, _ZZN3cub18CUB_300001_SM_10006detail6reduce28DeviceReduceSingleTileKernelINS2_10policy_hubIdjN4cuda3std3__44plusIdEEE10Policy1000EN6thrust24THRUST_300001_SM_1000_NS10device_ptrIdEEPdjS9_dd6squareEEvT0_T1_T2_T3_T4_T6_E12temp_storage;
	add.s32 	%r268, %r267, %r266;
	st.shared.f64 	[%r268+24], %fd16;
$L__BB7_22:
	bar.sync 	0;
	setp.ne.s32 	%p68, %r1, 0;
	@%p68 bra 	$L__BB7_50;
	ld.shared.f64 	%fd322, [_ZZN3cub18CUB_300001_SM_10006detail6reduce28DeviceReduceSingleTileKernelINS2_10policy_hubIdjN4cuda3std3__44plusIdEEE10Policy1000EN6thrust24THRUST_300001_SM_1000_NS10device_ptrIdEEPdjS9_dd6squareEEvT0_T1_T2_T3_T4_T6_E12temp_storage+32];
	add.f64 	%fd323, %fd381, %fd322;
	ld.shared.f64 	%fd324, [_ZZN3cub18CUB_300001_SM_10006detail6reduce28DeviceReduceSingleTileKernelINS2_10policy_hubIdjN4cuda3std3__44plusIdEEE10Policy1000EN6thrust24THRUST_300001_SM_1000_NS10device_ptrIdEEPdjS9_dd6squareEEvT0_T1_T2_T3_T4_T6_E12temp_storage+40];
	add.f64 	%fd325, %fd323, %fd324;
	ld.shared.f64 	%fd326, [_ZZN3cub18CUB_300001_SM_10006detail6reduce28DeviceReduceSingleTileKernelINS2_10policy_hubIdjN4cuda3std3__44plusIdEEE10Policy1000EN6thrust24THRUST_300001_SM_1000_NS10device_ptrIdEEPdjS9_dd6squareEEvT0_T1_T2_T3_T4_T6_E12temp_storage+48];
	add.f64 	%fd327, %fd325, %fd326;
	ld.shared.f64 	%fd328, [_ZZN3cub18CUB_300001_SM_10006detail6reduce28DeviceReduceSingleTileKernelINS2_10policy_hubIdjN4cuda3std3__44plusIdEEE10Policy1000EN6thrust24THRUST_300001_SM_1000_NS10device_ptrIdEEPdjS9_dd6squareEEvT0_T1_T2_T3_T4_T6_E12temp_storage+56];
	add.f64 	%fd329, %fd327, %fd328;
	ld.shared.f64 	%fd330, [_ZZN3cub18CUB_300001_SM_10006detail6reduce28DeviceReduceSingleTileKernelINS2_10policy_hubIdjN4cuda3std3__44plusIdEEE10Policy1000EN6thrust24THRUST_300001_SM_1000_NS10device_ptrIdEEPdjS9_dd6squareEEvT0_T1_T2_T3_T4_T6_E12temp_storage+64];
	add.f64 	%fd331, %fd329, %fd330;
	ld.shared.f64 	%fd332, [_ZZN3cub18CUB_300001_SM_10006detail6reduce28DeviceReduceSingleTileKernelINS2_10policy_hubIdjN4cuda3std3__44plusIdEEE10Policy1000EN6thrust24THRUST_300001_SM_1000_NS10device_ptrIdEEPdjS9_dd6squareEEvT0_T1_T2_T3_T4_T6_E12temp_storage+72];
	add.f64 	%fd333, %fd331, %fd332;
	ld.shared.f64 	%fd334, [_ZZN3cub18CUB_300001_SM_10006detail6reduce28DeviceReduceSingleTileKernelINS2_10policy_hubIdjN4cuda3std3__44plusIdEEE10Policy1000EN6thrust24THRUST_300001_SM_1000_NS10device_ptrIdEEPdjS9_dd6squareEEvT0_T1_T2_T3_T4_T6_E12temp_storage+80];
	add.f64 	%fd335, %fd333, %fd334;
	ld.shared.f64 	%fd336, [_ZZN3cub18CUB_300001_SM_10006detail6reduce28DeviceReduceSingleTileKernelINS2_10policy_hubIdjN4cuda3std3__44plusIdEEE10Policy1000EN6thrust24THRUST_300001_SM_1000_NS10device_ptrIdEEPdjS9_dd6squareEEvT0_T1_T2_T3_T4_T6_E12temp_storage+88];
	add.f64 	%fd337, %fd335, %fd336;
	ld.shared.f64 	%fd338, [_ZZN3cub18CUB_300001_SM_10006detail6reduce28DeviceReduceSingleTileKernelINS2_10policy_hubIdjN4cuda3std3__44plusIdEEE10Policy1000EN6thrust24THRUST_300001_SM_1000_NS10device_ptrIdEEPdjS9_dd6squareEEvT0_T1_T2_T3_T4_T6_E12temp_storage+96];
	add.f64 	%fd339, %fd337, %fd338;
	ld.shared.f64 	%fd340, [_ZZN3cub18CUB_300001_SM_10006detail6reduce28DeviceReduceSingleTileKernelINS2_10policy_hubIdjN4cuda3std3__44plusIdEEE10Policy1000EN6thrust24THRUST_300001_SM_1000_NS10device_ptrIdEEPdjS9_dd6squareEEvT0_T1_T2_T3_T4_T6_E12temp_storage+104];
	add.f64 	%fd341, %fd339, %fd340;
	ld.shared.f64 	%fd342, [_ZZN3cub18CUB_300001_SM_10006detail6reduce28DeviceReduceSingleTileKernelINS2_10policy_hubIdjN4cuda3std3__44plusIdEEE10Policy1000EN6thrust24THRUST_300001_SM_1000_NS10device_ptrIdEEPdjS9_dd6squareEEvT0_T1_T2_T3_T4_T6_E12temp_storage+112];
	add.f64 	%fd343, %fd341, %fd342;
	ld.shared.f64 	%fd344, [_ZZN3cub18CUB_300001_SM_10006detail6reduce28DeviceReduceSingleTileKernelINS2_10policy_hubIdjN4cuda3std3__44plusIdEEE10Policy1000EN6thrust24THRUST_300001_SM_1000_NS10device_ptrIdEEPdjS9_dd6squareEEvT0_T1_T2_T3_T4_T6_E12temp_storage+120];
	add.f64 	%fd345, %fd343, %fd344;
	ld.shared.f64 	%fd346, [_ZZN3cub18CUB_300001_SM_10006detail6reduce28DeviceReduceSingleTileKernelINS2_10policy_hubIdjN4cuda3std3__44plusIdEEE10Policy1000EN6thrust24THRUST_300001_SM_1000_NS10device_ptrIdEEPdjS9_dd6squareEEvT0_T1_T2_T3_T4_T6_E12temp_storage+128];
	add.f64 	%fd347, %fd345, %fd346;
	ld.shared.f64 	%fd348, [_ZZN3cub18CUB_300001_SM_10006detail6reduce28DeviceReduceSingleTileKernelINS2_10policy_hubIdjN4cuda3std3__44plusIdEEE10Policy1000EN6thrust24THRUST_300001_SM_1000_NS10device_ptrIdEEPdjS9_dd6squareEEvT0_T1_T2_T3_T4_T6_E12temp_storage+136];
	add.f64 	%fd349, %fd347, %fd348;
	ld.shared.f64 	%fd350, [_ZZN3cub18CUB_300001_SM_10006detail6reduce28DeviceReduceSingleTileKernelINS2_10policy_hubIdjN4cuda3std3__44plusIdEEE10Policy1000EN6thrust24THRUST_300001_SM_1000_NS10device_ptrIdEEPdjS9_dd6squareEEvT0_T1_T2_T3_T4_T6_E12temp_storage+144];
	add.f64 	%fd351, %fd349, %fd350;
	ld.shared.f64 	%fd352, [_ZZN3cub18CUB_300001_SM_10006detail6reduce28DeviceReduceSingleTileKernelINS2_10policy_hubIdjN4cuda3std3__44plusIdEEE10Policy1000EN6thrust24THRUST_300001_SM_1000_NS10device_ptrIdEEPdjS9_dd6squareEEvT0_T1_T2_T3_T4_T6_E12temp_storage+152];
	add.f64 	%fd353, %fd351, %fd352;
	ld.shared.f64 	%fd354, [_ZZN3cub18CUB_300001_SM_10006detail6reduce28DeviceReduceSingleTileKernelINS2_10policy_hubIdjN4cuda3std3__44plusIdEEE10Policy1000EN6thrust24THRUST_300001_SM_1000_NS10device_ptrIdEEPdjS9_dd6squareEEvT0_T1_T2_T3_T4_T6_E12temp_storage+160];
	add.f64 	%fd355, %fd353, %fd354;
	ld.shared.f64 	%fd356, [_ZZN3cub18CUB_300001_SM_10006detail6reduce28DeviceReduceSingleTileKernelINS2_10policy_hubIdjN4cuda3std3__44plusIdEEE10Policy1000EN6thrust24THRUST_300001_SM_1000_NS10device_ptrIdEEPdjS9_dd6squareEEvT0_T1_T2_T3_T4_T6_E12temp_storage+168];
	add.f64 	%fd357, %fd355, %fd356;
	ld.shared.f64 	%fd358, [_ZZN3cub18CUB_300001_SM_10006detail6reduce28DeviceReduceSingleTileKernelINS2_10policy_hubIdjN4cuda3std3__44plusIdEEE10Policy1000EN6thrust24THRUST_300001_SM_1000_NS10device_ptrIdEEPdjS9_dd6squareEEvT0_T1_T2_T3_T4_T6_E12temp_storage+176];
	add.f64 	%fd381, %fd357, %fd358;
	bra.uni 	$L__BB7_50;
$L__BB7_24:
	// begin inline asm
	mov.u32 %r151, %laneid;
	// end inline asm
	and.b32  	%r202, %r1, 992;
	add.s32 	%r203, %r202, 32;
	setp.gt.u32 	%p35, %r203, %r51;
	not.b32 	%r204, %r202;
	add.s32 	%r205, %r51, %r204;
	selp.b32 	%r200, %r205, 31, %p35;
	mov.b64 	%rd92, %fd369;
	mov.b64 	{%r153, %r158}, %rd92;
	mov.b32 	%r159, 1;
	mov.b32 	%r201, -1;
	// begin inline asm
	shfl.sync.down.b32 %r152, %r153, %r159, %r200, %r201;
	// end inline asm
	// begin inline asm
	shfl.sync.down.b32 %r157, %r158, %r159, %r200, %r201;
	// end inline asm
	mov.b64 	%rd93, {%r152, %r157};
	mov.b64 	%fd239, %rd93;
	setp.lt.s32 	%p36, %r151, %r200;
	add.f64 	%fd240, %fd369, %fd239;
	selp.f64 	%fd241, %fd240, %fd369, %p36;
	mov.b64 	%rd94, %fd241;
	mov.b64 	{%r163, %r168}, %rd94;
	mov.b32 	%r169, 2;
	// begin inline asm
	shfl.sync.down.b32 %r162, %r163, %r169, %r200, %r201;
	// end inline asm
	// begin inline asm
	shfl.sync.down.b32 %r167, %r168, %r169, %r200, %r201;
	// end inline asm
	mov.b64 	%rd95, {%r162, %r167};
	mov.b64 	%fd242, %rd95;
	add.s32 	%r206, %r151, 2;
	setp.gt.s32 	%p37, %r206, %r200;
	add.f64 	%fd243, %fd241, %fd242;
	selp.f64 	%fd244, %fd241, %fd243, %p37;
	mov.b64 	%rd96, %fd244;
	mov.b64 	{%r173, %r178}, %rd96;
	mov.b32 	%r179, 4;
	// begin inline asm
	shfl.sync.down.b32 %r172, %r173, %r179, %r200, %r201;
	// end inline asm
	// begin inline asm
	shfl.sync.down.b32 %r177, %r178, %r179, %r200, %r201;
	// end inline asm
	mov.b64 	%rd97, {%r172, %r177};
	mov.b64 	%fd245, %rd97;
	add.s32 	%r207, %r151, 4;
	setp.gt.s32 	%p38, %r207, %r200;
	add.f64 	%fd246, %fd244, %fd245;
	selp.f64 	%fd247, %fd244, %fd246, %p38;
	mov.b64 	%rd98, %fd247;
	mov.b64 	{%r183, %r188}, %rd98;
	mov.b32 	%r189, 8;
	// begin inline asm
	shfl.sync.down.b32 %r182, %r183, %r189, %r200, %r201;
	// end inline asm
	// begin inline asm
	shfl.sync.down.b32 %r187, %r188, %r189, %r200, %r201;
	// end inline asm
	mov.b64 	%rd99, {%r182, %r187};
	mov.b64 	%fd248, %rd99;
	add.s32 	%r208, %r151, 8;
	setp.gt.s32 	%p39, %r208, %r200;
	add.f64 	%fd249, %fd247, %fd248;
	selp.f64 	%fd250, %fd247, %fd249, %p39;
	mov.b64 	%rd100, %fd250;
	mov.b64 	{%r193, %r198}, %rd100;
	mov.b32 	%r199, 16;
	// begin inline asm
	shfl.sync.down.b32 %r192, %r193, %r199, %r200, %r201;
	// end inline asm
	// begin inline asm
	shfl.sync.down.b32 %r197, %r198, %r199, %r200, %r201;
	// end inline asm
	mov.b64 	%rd101, {%r192, %r197};
	mov.b64 	%fd251, %rd101;
	add.s32 	%r209, %r151, 16;
	setp.gt.s32 	%p40, %r209, %r200;
	add.f64 	%fd252, %fd250, %fd251;
	selp.f64 	%fd381, %fd250, %fd252, %p40;
	setp.ne.s32 	%p41, %r151, 0;
	@%p41 bra 	$L__BB7_26;
	shr.u32 	%r210, %r1, 2;
	and.b32  	%r211, %r210, 248;
	mov.u32 	%r212, _ZZN3cub18CUB_300001_SM_10006detail6reduce28DeviceReduceSingleTileKernelINS2_10policy_hubIdjN4cuda3std3__44plusIdEEE10Policy1000EN6thrust24THRUST_300001_SM_1000_NS10device_ptrIdEEPdjS9_dd6squareEEvT0_T1_T2_T3_T4_T6_E12temp_storage;
	add.s32 	%r213, %r212, %r211;
	st.shared.f64 	[%r213+24], %fd381;
$L__BB7_26:
	bar.sync 	0;
	setp.ne.s32 	%p42, %r1, 0;
	@%p42 bra 	$L__BB7_50;
	setp.gt.u32 	%p43, %r51, 32;
	ld.shared.f64 	%fd253, [_ZZN3cub18CUB_300001_SM_10006detail6reduce28DeviceReduceSingleTileKernelINS2_10policy_hubIdjN4cuda3std3__44plusIdEEE10Policy1000EN6thrust24THRUST_300001_SM_1000_NS10device_ptrIdEEPdjS9_dd6squareEEvT0_T1_T2_T3_T4_T6_E12temp_storage+32];
	add.f64 	%fd254, %fd381, %fd253;
	selp.f64 	%fd255, %fd254, %fd381, %p43;
	setp.gt.u32 	%p44, %r51, 64;
	ld.shared.f64 	%fd256, [_ZZN3cub18CUB_300001_SM_10006detail6reduce28DeviceReduceSingleTileKernelINS2_10policy_hubIdjN4cuda3std3__44plusIdEEE10Policy1000EN6thrust24THRUST_300001_SM_1000_NS10device_ptrIdEEPdjS9_dd6squareEEvT0_T1_T2_T3_T4_T6_E12temp_storage+40];
	add.f64 	%fd257, %fd256, %fd255;
	selp.f64 	%fd258, %fd257, %fd255, %p44;
	setp.gt.u32 	%p45, %r51, 96;
	ld.shared.f64 	%fd259, [_ZZN3cub18CUB_300001_SM_10006detail6reduce28DeviceReduceSingleTileKernelINS2_10policy_hubIdjN4cuda3std3__44plusIdEEE10Policy1000EN6thrust24THRUST_300001_SM_1000_NS10device_ptrIdEEPdjS9_dd6squareEEvT0_T1_T2_T3_T4_T6_E12temp_storage+48];
	add.f64 	%fd260, %fd259, %fd258;
	selp.f64 	%fd261, %fd260, %fd258, %p45;
	setp.gt.u32 	%p46, %r51, 128;
	ld.shared.f64 	%fd262, [_ZZN3cub18CUB_300001_SM_10006detail6reduce28DeviceReduceSingleTileKernelINS2_10policy_hubIdjN4cuda3std3__44plusIdEEE10Policy1000EN6thrust24THRUST_300001_SM_1000_NS10device_ptrIdEEPdjS9_dd6squareEEvT0_T1_T2_T3_T4_T6_E12temp_storage+56];
	add.f64 	%fd263, %fd262, %fd261;
	selp.f64 	%fd264, %fd263, %fd261, %p46;
	setp.gt.u32 	%p47, %r51, 160;
	ld.shared.f64 	%fd265, [_ZZN3cub18CUB_300001_SM_10006detail6reduce28DeviceReduceSingleTileKernelINS2_10policy_hubIdjN4cuda3std3__44plusIdEEE10Policy1000EN6thrust24THRUST_300001_SM_1000_NS10device_ptrIdEEPdjS9_dd6squareEEvT0_T1_T2_T3_T4_T6_E12temp_storage+64];
	add.f64 	%fd266, %fd265, %fd264;
	selp.f64 	%fd267, %fd266, %fd264, %p47;
	setp.gt.u32 	%p48, %r51, 192;
	ld.shared.f64 	%fd268, [_ZZN3cub18CUB_300001_SM_10006detail6reduce28DeviceReduceSingleTileKernelINS2_10policy_hubIdjN4cuda3std3__44plusIdEEE10Policy1000EN6thrust24THRUST_300001_SM_1000_NS10device_ptrIdEEPdjS9_dd6squareEEvT0_T1_T2_T3_T4_T6_E12temp_storage+72];
	add.f64 	%fd269, %fd268, %fd267;
	selp.f64 	%fd270, %fd269, %fd267, %p48;
	setp.gt.u32 	%p49, %r51, 224;
	ld.shared.f64 	%fd271, [_ZZN3cub18CUB_300001_SM_10006detail6reduce28DeviceReduceSingleTileKernelINS2_10policy_hubIdjN4cuda3std3__44plusIdEEE10Policy1000EN6thrust24THRUST_300001_SM_1000_NS10device_ptrIdEEPdjS9_dd6squareEEvT0_T1_T2_T3_T4_T6_E12temp_storage+80];
	add.f64 	%fd272, %fd271, %fd270;
	selp.f64 	%fd273, %fd272, %fd270, %p49;
	setp.gt.u32 	%p50, %r51, 256;
	ld.shared.f64 	%fd274, [_ZZN3cub18CUB_300001_SM_10006detail6reduce28DeviceReduceSingleTileKernelINS2_10policy_hubIdjN4cuda3std3__44plusIdEEE10Policy1000EN6thrust24THRUST_300001_SM_1000_NS10device_ptrIdEEPdjS9_dd6squareEEvT0_T1_T2_T3_T4_T6_E12temp_storage+88];
	add.f64 	%fd275, %fd274, %fd273;
	selp.f64 	%fd276, %fd275, %fd273, %p50;
	setp.gt.u32 	%p51, %r51, 288;
	ld.shared.f64 	%fd277, [_ZZN3cub18CUB_300001_SM_10006detail6reduce28DeviceReduceSingleTileKernelINS2_10policy_hubIdjN4cuda3std3__44plusIdEEE10Policy1000EN6thrust24THRUST_300001_SM_1000_NS10device_ptrIdEEPdjS9_dd6squareEEvT0_T1_T2_T3_T4_T6_E12temp_storage+96];
	add.f64 	%fd278, %fd277, %fd276;
	selp.f64 	%fd279, %fd278, %fd276, %p51;
	setp.gt.u32 	%p52, %r51, 320;
	ld.shared.f64 	%fd280, [_ZZN3cub18CUB_300001_SM_10006detail6reduce28DeviceReduceSingleTileKernelINS2_10policy_hubIdjN4cuda3std3__44plusIdEEE10Policy1000EN6thrust24THRUST_300001_SM_1000_NS10device_ptrIdEEPdjS9_dd6squareEEvT0_T1_T2_T3_T4_T6_E12temp_storage+104];
	add.f64 	%fd281, %fd280, %fd279;
	selp.f64 	%fd282, %fd281, %fd279, %p52;
	setp.gt.u32 	%p53, %r51, 352;
	ld.shared.f64 	%fd283, [_ZZN3cub18CUB_300001_SM_10006detail6reduce28DeviceReduceSingleTileKernelINS2_10policy_hubIdjN4cuda3std3__44plusIdEEE10Policy1000EN6thrust24THRUST_300001_SM_1000_NS10device_ptrIdEEPdjS9_dd6squareEEvT0_T1_T2_T3_T4_T6_E12temp_storage+112];
	add.f64 	%fd284, %fd283, %fd282;
	selp.f64 	%fd285, %fd284, %fd282, %p53;
	setp.gt.u32 	%p54, %r51, 384;
	ld.shared.f64 	%fd286, [_ZZN3cub18CUB_300001_SM_10006detail6reduce28DeviceReduceSingleTileKernelINS2_10policy_hubIdjN4cuda3std3__44plusIdEEE10Policy1000EN6thrust24THRUST_300001_SM_1000_NS10device_ptrIdEEPdjS9_dd6squareEEvT0_T1_T2_T3_T4_T6_E12temp_storage+120];
	add.f64 	%fd287, %fd286, %fd285;
	selp.f64 	%fd288, %fd287, %fd285, %p54;
	setp.gt.u32 	%p55, %r51, 416;
	ld.shared.f64 	%fd289, [_ZZN3cub18CUB_300001_SM_10006detail6reduce28DeviceReduceSingleTileKernelINS2_10policy_hubIdjN4cuda3std3__44plusIdEEE10Policy1000EN6thrust24THRUST_300001_SM_1000_NS10device_ptrIdEEPdjS9_dd6squareEEvT0_T1_T2_T3_T4_T6_E12temp_storage+128];
	add.f64 	%fd290, %fd289, %fd288;
	selp.f64 	%fd291, %fd290, %fd288, %p55;
	setp.gt.u32 	%p56, %r51, 448;
	ld.shared.f64 	%fd292, [_ZZN3cub18CUB_300001_SM_10006detail6reduce28DeviceReduceSingleTileKernelINS2_10policy_hubIdjN4cuda3std3__44plusIdEEE10Policy1000EN6thrust24THRUST_300001_SM_1000_NS10device_ptrIdEEPdjS9_dd6squareEEvT0_T1_T2_T3_T4_T6_E12temp_storage+136];
	add.f64 	%fd293, %fd292, %fd291;
	selp.f64 	%fd294, %fd293, %fd291, %p56;
	setp.gt.u32 	%p57, %r51, 480;
	ld.shared.f64 	%fd295, [_ZZN3cub18CUB_300001_SM_10006detail6reduce28DeviceReduceSingleTileKernelINS2_10policy_hubIdjN4cuda3std3__44plusIdEEE10Policy1000EN6thrust24THRUST_300001_SM_1000_NS10device_ptrIdEEPdjS9_dd6squareEEvT0_T1_T2_T3_T4_T6_E12temp_storage+144];
	add.f64 	%fd296, %fd295, %fd294;
	selp.f64 	%fd297, %fd296, %fd294, %p57;
	setp.gt.u32 	%p58, %r51, 512;
	ld.shared.f64 	%fd298, [_ZZN3cub18CUB_300001_SM_10006detail6reduce28DeviceReduceSingleTileKernelINS2_10policy_hubIdjN4cuda3std3__44plusIdEEE10Policy1000EN6thrust24THRUST_300001_SM_1000_NS10device_ptrIdEEPdjS9_dd6squareEEvT0_T1_T2_T3_T4_T6_E12temp_storage+152];
	add.f64 	%fd299, %fd298, %fd297;
	selp.f64 	%fd300, %fd299, %fd297, %p58;
	setp.gt.u32 	%p59, %r51, 544;
	ld.shared.f64 	%fd301, [_ZZN3cub18CUB_300001_SM_10006detail6reduce28DeviceReduceSingleTileKernelINS2_10policy_hubIdjN4cuda3std3__44plusIdEEE10Policy1000EN6thrust24THRUST_300001_SM_1000_NS10device_ptrIdEEPdjS9_dd6squareEEvT0_T1_T2_T3_T4_T6_E12temp_storage+160];
	add.f64 	%fd302, %fd301, %fd300;
	selp.f64 	%fd303, %fd302, %fd300, %p59;
	setp.gt.u32 	%p60, %r51, 576;
	ld.shared.f64 	%fd304, [_ZZN3cub18CUB_300001_SM_10006detail6reduce28DeviceReduceSingleTileKernelINS2_10policy_hubIdjN4cuda3std3__44plusIdEEE10Policy1000EN6thrust24THRUST_300001_SM_1000_NS10device_ptrIdEEPdjS9_dd6squareEEvT0_T1_T2_T3_T4_T6_E12temp_storage+168];
	add.f64 	%fd305, %fd304, %fd303;
	selp.f64 	%fd306, %fd305, %fd303, %p60;
	setp.gt.u32 	%p61, %r51, 608;
	ld.shared.f64 	%fd307, [_ZZN3cub18CUB_300001_SM_10006detail6reduce28DeviceReduceSingleTileKernelINS2_10policy_hubIdjN4cuda3std3__44plusIdEEE10Policy1000EN6thrust24THRUST_300001_SM_1000_NS10device_ptrIdEEPdjS9_dd6squareEEvT0_T1_T2_T3_T4_T6_E12temp_storage+176];
	add.f64 	%fd308, %fd307, %fd306;
	selp.f64 	%fd381, %fd308, %fd306, %p61;
	bra.uni 	$L__BB7_50;
$L__BB7_28:
	mov.u32 	%r21, %tid.x;
	mul.wide.u32 	%rd11, %r21, 8;
	add.s64 	%rd12, %rd2, %rd11;
	ld.global.f64 	%fd43, [%rd12];
	ld.global.f64 	%fd44, [%rd12+5120];
	mul.f64 	%fd45, %fd44, %fd44;
	ld.global.f64 	%fd46, [%rd12+10240];
	ld.global.f64 	%fd47, [%rd12+15360];
	ld.global.f64 	%fd48, [%rd12+20480];
	ld.global.f64 	%fd49, [%rd12+25600];
	ld.global.f64 	%fd50, [%rd12+30720];
	ld.global.f64 	%fd51, [%rd12+35840];
	fma.rn.f64 	%fd52, %fd43, %fd43, %fd45;
	fma.rn.f64 	%fd53, %fd46, %fd46, %fd52;
	fma.rn.f64 	%fd54, %fd47, %fd47, %fd53;
	fma.rn.f64 	%fd55, %fd48, %fd48, %fd54;
	fma.rn.f64 	%fd56, %fd49, %fd49, %fd55;
	fma.rn.f64 	%fd57, %fd50, %fd50, %fd56;
	fma.rn.f64 	%fd380, %fd51, %fd51, %fd57;
	add.s32 	%r22, %r51, -5120;
	setp.lt.u32 	%p3, %r22, 5120;
	mov.b32 	%r279, 5120;
	@%p3 bra 	$L__BB7_32;
	mov.b32 	%r279, 5120;
$L__BB7_30:
	add.s32 	%r54, %r21, %r279;
	mul.wide.u32 	%rd13, %r54, 8;
	add.s64 	%rd14, %rd2, %rd13;
	ld.global.f64 	%fd58, [%rd14];
	ld.global.f64 	%fd59, [%rd14+5120];
	ld.global.f64 	%fd60, [%rd14+10240];
	ld.global.f64 	%fd61, [%rd14+15360];
	ld.global.f64 	%fd62, [%rd14+20480];
	ld.global.f64 	%fd63, [%rd14+25600];
	ld.global.f64 	%fd64, [%rd14+30720];
	ld.global.f64 	%fd65, [%rd14+35840];
	fma.rn.f64 	%fd66, %fd58, %fd58, %fd380;
	fma.rn.f64 	%fd67, %fd59, %fd59, %fd66;
	fma.rn.f64 	%fd68, %fd60, %fd60, %fd67;
	fma.rn.f64 	%fd69, %fd61, %fd61, %fd68;
	fma.rn.f64 	%fd70, %fd62, %fd62, %fd69;
	fma.rn.f64 	%fd71, %fd63, %fd63, %fd70;
	fma.rn.f64 	%fd72, %fd64, %fd64, %fd71;
	fma.rn.f64 	%fd380, %fd65, %fd65, %fd72;
	sub.s32 	%r55, %r51, %r279;
	setp.lt.u32 	%p4, %r55, 5120;
	@%p4 bra 	$L__BB7_46;
	add.s32 	%r279, %r279, 5120;
	setp.le.u32 	%p5, %r279, %r22;
	@%p5 bra 	$L__BB7_30;
$L__BB7_32:
	setp.le.u32 	%p6, %r51, %r279;
	sub.s32 	%r56, %r51, %r279;
	setp.ge.s32 	%p7, %r21, %r56;
	or.pred  	%p8, %p6, %p7;
	@%p8 bra 	$L__BB7_46;
	not.b32 	%r58, %r21;
	add.s32 	%r59, %r51, %r58;
	sub.s32 	%r60, %r59, %r279;
	mul.hi.u32 	%r61, %r60, -858993459;
	shr.u32 	%r62, %r61, 9;
	add.s32 	%r26, %r62, 1;
	and.b32  	%r27, %r26, 15;
	setp.lt.u32 	%p9, %r60, 9600;
	mov.u32 	%r284, %r21;
	@%p9 bra 	$L__BB7_37;
	or.b32  	%r282, %r21, 5120;
	add.s32 	%r281, %r21, %r279;
	and.b32  	%r63, %r26, 16777200;
	neg.s32 	%r280, %r63;
$L__BB7_35:
	.pragma "nounroll";
	mul.wide.u32 	%rd15, %r281, 8;
	add.s64 	%rd16, %rd2, %rd15;
	ld.global.f64 	%fd74, [%rd16];
	fma.rn.f64 	%fd75, %fd74, %fd74, %fd380;
	add.s32 	%r64, %r281, 640;
	mul.wide.u32 	%rd17, %r64, 8;
	add.s64 	%rd18, %rd2, %rd17;
	ld.global.f64 	%fd76, [%rd18];
	fma.rn.f64 	%fd77, %fd76, %fd76, %fd75;
	add.s32 	%r65, %r281, 1280;
	mul.wide.u32 	%rd19, %r65, 8;
	add.s64 	%rd20, %rd2, %rd19;
	ld.global.f64 	%fd78, [%rd20];
	fma.rn.f64 	%fd79, %fd78, %fd78, %fd77;
	add.s32 	%r66, %r281, 1920;
	mul.wide.u32 	%rd21, %r66, 8;
	add.s64 	%rd22, %rd2, %rd21;
	ld.global.f64 	%fd80, [%rd22];
	fma.rn.f64 	%fd81, %fd80, %fd80, %fd79;
	add.s32 	%r67, %r281, 2560;
	mul.wide.u32 	%rd23, %r67, 8;
	add.s64 	%rd24, %rd2, %rd23;
	ld.global.f64 	%fd82, [%rd24];
	fma.rn.f64 	%fd83, %fd82, %fd82, %fd81;
	add.s32 	%r68, %r281, 3200;
	mul.wide.u32 	%rd25, %r68, 8;
	add.s64 	%rd26, %rd2, %rd25;
	ld.global.f64 	%fd84, [%rd26];
	fma.rn.f64 	%fd85, %fd84, %fd84, %fd83;
	add.s32 	%r69, %r281, 3840;
	mul.wide.u32 	%rd27, %r69, 8;
	add.s64 	%rd28, %rd2, %rd27;
	ld.global.f64 	%fd86, [%rd28];
	fma.rn.f64 	%fd87, %fd86, %fd86, %fd85;
	add.s32 	%r70, %r281, 4480;
	mul.wide.u32 	%rd29, %r70, 8;
	add.s64 	%rd30, %rd2, %rd29;
	ld.global.f64 	%fd88, [%rd30];
	fma.rn.f64 	%fd89, %fd88, %fd88, %fd87;
	add.s32 	%r71, %r281, 5120;
	mul.wide.u32 	%rd31, %r71, 8;
	add.s64 	%rd32, %rd2, %rd31;
	ld.global.f64 	%fd90, [%rd32];
	fma.rn.f64 	%fd91, %fd90, %fd90, %fd89;
	add.s32 	%r72, %r281, 5760;
	mul.wide.u32 	%rd33, %r72, 8;
	add.s64 	%rd34, %rd2, %rd33;
	ld.global.f64 	%fd92, [%rd34];
	fma.rn.f64 	%fd93, %fd92, %fd92, %fd91;
	add.s32 	%r73, %r281, 6400;
	mul.wide.u32 	%rd35, %r73, 8;
	add.s64 	%rd36, %rd2, %rd35;
	ld.global.f64 	%fd94, [%rd36];
	fma.rn.f64 	%fd95, %fd94, %fd94, %fd93;
	add.s32 	%r74, %r281, 7040;
	mul.wide.u32 	%rd37, %r74, 8;
	add.s64 	%rd38, %rd2, %rd37;
	ld.global.f64 	%fd96, [%rd38];
	fma.rn.f64 	%fd97, %fd96, %fd96, %fd95;
	add.s32 	%r75, %r281, 7680;
	mul.wide.u32 	%rd39, %r75, 8;
	add.s64 	%rd40, %rd2, %rd39;
	ld.global.f64 	%fd98, [%rd40];
	fma.rn.f64 	%fd99, %fd98, %fd98, %fd97;
	add.s32 	%r76, %r281, 8320;
	mul.wide.u32 	%rd41, %r76, 8;
	add.s64 	%rd42, %rd2, %rd41;
	ld.global.f64 	%fd100, [%rd42];
	fma.rn.f64 	%fd101, %fd100, %fd100, %fd99;
	add.s32 	%r77, %r281, 8960;
	mul.wide.u32 	%rd43, %r77, 8;
	add.s64 	%rd44, %rd2, %rd43;
	ld.global.f64 	%fd102, [%rd44];
	fma.rn.f64 	%fd103, %fd102, %fd102, %fd101;
	add.s32 	%r78, %r281, 9600;
	mul.wide.u32 	%rd45, %r78, 8;
	add.s64 	%rd46, %rd2, %rd45;
	ld.global.f64 	%fd104, [%rd46];
	fma.rn.f64 	%fd380, %fd104, %fd104, %fd103;
	add.s32 	%r282, %r282, 10240;
	add.s32 	%r281, %r281, 10240;
	add.s32 	%r280, %r280, 16;
	setp.ne.s32 	%p10, %r280, 0;
	@%p10 bra 	$L__BB7_35;
	add.s32 	%r284, %r282, -5120;
$L__BB7_37:
	setp.eq.s32 	%p11, %r27, 0;
	@%p11 bra 	$L__BB7_46;
	and.b32  	%r39, %r26, 7;
	setp.lt.u32 	%p12, %r27, 8;
	@%p12 bra 	$L__BB7_40;
	add.s32 	%r79, %r284, %r279;
	mul.wide.u32 	%rd47, %r79, 8;
	add.s64 	%rd48, %rd2, %rd47;
	ld.global.f64 	%fd106, [%rd48];
	fma.rn.f64 	%fd107, %fd106, %fd106, %fd380;
	add.s32 	%r80, %r79, 640;
	mul.wide.u32 	%rd49, %r80, 8;
	add.s64 	%rd50, %rd2, %rd49;
	ld.global.f64 	%fd108, [%rd50];
	fma.rn.f64 	%fd109, %fd108, %fd108, %fd107;
	add.s32 	%r81, %r79, 1280;
	mul.wide.u32 	%rd51, %r81, 8;
	add.s64 	%rd52, %rd2, %rd51;
	ld.global.f64 	%fd110, [%rd52];
	fma.rn.f64 	%fd111, %fd110, %fd110, %fd109;
	add.s32 	%r82, %r79, 1920;
	mul.wide.u32 	%rd53, %r82, 8;
	add.s64 	%rd54, %rd2, %rd53;
	ld.global.f64 	%fd112, [%rd54];
	fma.rn.f64 	%fd113, %fd112, %fd112, %fd111;
	add.s32 	%r83, %r79, 2560;
	mul.wide.u32 	%rd55, %r83, 8;
	add.s64 	%rd56, %rd2, %rd55;
	ld.global.f64 	%fd114, [%rd56];
	fma.rn.f64 	%fd115, %fd114, %fd114, %fd113;
	add.s32 	%r84, %r79, 3200;
	mul.wide.u32 	%rd57, %r84, 8;
	add.s64 	%rd58, %rd2, %rd57;
	ld.global.f64 	%fd116, [%rd58];
	fma.rn.f64 	%fd117, %fd116, %fd116, %fd115;
	add.s32 	%r85, %r79, 3840;
	mul.wide.u32 	%rd59, %r85, 8;
	add.s64 	%rd60, %rd2, %rd59;
	ld.global.f64 	%fd118, [%rd60];
	fma.rn.f64 	%fd119, %fd118, %fd118, %fd117;
	add.s32 	%r86, %r79, 4480;
	mul.wide.u32 	%rd61, %r86, 8;
	add.s64 	%rd62, %rd2, %rd61;
	ld.global.f64 	%fd120, [%rd62];
	fma.rn.f64 	%fd380, %fd120, %fd120, %fd119;
	add.s32 	%r284, %r284, 5120;
$L__BB7_40:
	setp.eq.s32 	%p13, %r39, 0;
	@%p13 bra 	$L__BB7_46;
	and.b32  	%r42, %r26, 3;
	setp.lt.u32 	%p14, %r39, 4;
	@%p14 bra 	$L__BB7_43;
	add.s32 	%r87, %r284, %r279;
	mul.wide.u32 	%rd63, %r87, 8;
	add.s64 	%rd64, %rd2, %rd63;
	ld.global.f64 	%fd122, [%rd64];
	fma.rn.f64 	%fd123, %fd122, %fd122, %fd380;
	add.s32 	%r88, %r87, 640;
	mul.wide.u32 	%rd65, %r88, 8;
	add.s64 	%rd66, %rd2, %rd65;
	ld.global.f64 	%fd124, [%rd66];
	fma.rn.f64 	%fd125, %fd124, %fd124, %fd123;
	add.s32 	%r89, %r87, 1280;
	mul.wide.u32 	%rd67, %r89, 8;
	add.s64 	%rd68, %rd2, %rd67;
	ld.global.f64 	%fd126, [%rd68];
	fma.rn.f64 	%fd127, %fd126, %fd126, %fd125;
	add.s32 	%r90, %r87, 1920;
	mul.wide.u32 	%rd69, %r90, 8;
	add.s64 	%rd70, %rd2, %rd69;
	ld.global.f64 	%fd128, [%rd70];
	fma.rn.f64 	%fd380, %fd128, %fd128, %fd127;
	add.s32 	%r284, %r284, 2560;
$L__BB7_43:
	setp.eq.s32 	%p15, %r42, 0;
	@%p15 bra 	$L__BB7_46;
	add.s32 	%r287, %r284, %r279;
	neg.s32 	%r286, %r42;
$L__BB7_45:
	.pragma "nounroll";
	mul.wide.u32 	%rd71, %r287, 8;
	add.s64 	%rd72, %rd2, %rd71;
	ld.global.f64 	%fd129, [%rd72];
	fma.rn.f64 	%fd380, %fd129, %fd129, %fd380;
	add.s32 	%r287, %r287, 640;
	add.s32 	%r286, %r286, 1;
	setp.ne.s32 	%p16, %r286, 0;
	@%p16 bra 	$L__BB7_45;
$L__BB7_46:
	// begin inline asm
	mov.u32 %r91, %laneid;
	// end inline asm
	mov.b64 	%rd73, %fd380;
	mov.b64 	{%r93, %r98}, %rd73;
	mov.b32 	%r99, 1;
	mov.b32 	%r140, 31;
	mov.b32 	%r141, -1;
	// begin inline asm
	shfl.sync.down.b32 %r92, %r93, %r99, %r140, %r141;
	// end inline asm
	// begin inline asm
	shfl.sync.down.b32 %r97, %r98, %r99, %r140, %r141;
	// end inline asm
	mov.b64 	%rd74, {%r92, %r97};
	mov.b64 	%fd130, %rd74;
	setp.gt.s32 	%p17, %r91, 30;
	add.f64 	%fd131, %fd380, %fd130;
	selp.f64 	%fd132, %fd380, %fd131, %p17;
	mov.b64 	%rd75, %fd132;
	mov.b64 	{%r103, %r108}, %rd75;
	mov.b32 	%r109, 2;
	// begin inline asm
	shfl.sync.down.b32 %r102, %r103, %r109, %r140, %r141;
	// end inline asm
	// begin inline asm
	shfl.sync.down.b32 %r107, %r108, %r109, %r140, %r141;
	// end inline asm
	mov.b64 	%rd76, {%r102, %r107};
	mov.b64 	%fd133, %rd76;
	setp.gt.s32 	%p18, %r91, 29;
	add.f64 	%fd134, %fd132, %fd133;
	selp.f64 	%fd135, %fd132, %fd134, %p18;
	mov.b64 	%rd77, %fd135;
	mov.b64 	{%r113, %r118}, %rd77;
	mov.b32 	%r119, 4;
	// begin inline asm
	shfl.sync.down.b32 %r112, %r113, %r119, %r140, %r141;
	// end inline asm
	// begin inline asm
	shfl.sync.down.b32 %r117, %r118, %r119, %r140, %r141;
	// end inline asm
	mov.b64 	%rd78, {%r112, %r117};
	mov.b64 	%fd136, %rd78;
	setp.gt.s32 	%p19, %r91, 27;
	add.f64 	%fd137, %fd135, %fd136;
	selp.f64 	%fd138, %fd135, %fd137, %p19;
	mov.b64 	%rd79, %fd138;
	mov.b64 	{%r123, %r128}, %rd79;
	mov.b32 	%r129, 8;
	// begin inline asm
	shfl.sync.down.b32 %r122, %r123, %r129, %r140, %r141;
	// end inline asm
	// begin inline asm
	shfl.sync.down.b32 %r127, %r128, %r129, %r140, %r141;
	// end inline asm
	mov.b64 	%rd80, {%r122, %r127};
	mov.b64 	%fd139, %rd80;
	setp.gt.s32 	%p20, %r91, 23;
	add.f64 	%fd140, %fd138, %fd139;
	selp.f64 	%fd141, %fd138, %fd140, %p20;
	mov.b64 	%rd81, %fd141;
	mov.b64 	{%r133, %r138}, %rd81;
	mov.b32 	%r139, 16;
	// begin inline asm
	shfl.sync.down.b32 %r132, %r133, %r139, %r140, %r141;
	// end inline asm
	// begin inline asm
	shfl.sync.down.b32 %r137, %r138, %r139, %r140, %r141;
	// end inline asm
	mov.b64 	%rd82, {%r132, %r137};
	mov.b64 	%fd142, %rd82;
	setp.gt.s32 	%p21, %r91, 15;
	add.f64 	%fd38, %fd141, %fd142;
	selp.f64 	%fd381, %fd141, %fd38, %p21;
	setp.ne.s32 	%p22, %r91, 0;
	@%p22 bra 	$L__BB7_48;
	shr.u32 	%r142, %r21, 2;
	and.b32  	%r143, %r142, 248;
	mov.u32 	%r144, _ZZN3cub18CUB_300001_SM_10006detail6reduce28DeviceReduceSingleTileKernelINS2_10policy_hubIdjN4cuda3std3__44plusIdEEE10Policy1000EN6thrust24THRUST_300001_SM_1000_NS10device_ptrIdEEPdjS9_dd6squareEEvT0_T1_T2_T3_T4_T6_E12temp_storage;
	add.s32 	%r145, %r144, %r143;
	st.shared.f64 	[%r145+24], %fd38;
$L__BB7_48:
	bar.sync 	0;
	setp.ne.s32 	%p23, %r21, 0;
	@%p23 bra 	$L__BB7_50;
	ld.shared.f64 	%fd143, [_ZZN3cub18CUB_300001_SM_10006detail6reduce28DeviceReduceSingleTileKernelINS2_10policy_hubIdjN4cuda3std3__44plusIdEEE10Policy1000EN6thrust24THRUST_300001_SM_1000_NS10device_ptrIdEEPdjS9_dd6squareEEvT0_T1_T2_T3_T4_T6_E12temp_storage+32];
	add.f64 	%fd144, %fd381, %fd143;
	ld.shared.f64 	%fd145, [_ZZN3cub18CUB_300001_SM_10006detail6reduce28DeviceReduceSingleTileKernelINS2_10policy_hubIdjN4cuda3std3__44plusIdEEE10Policy1000EN6thrust24THRUST_300001_SM_1000_NS10device_ptrIdEEPdjS9_dd6squareEEvT0_T1_T2_T3_T4_T6_E12temp_storage+40];
	add.f64 	%fd146, %fd144, %fd145;
	ld.shared.f64 	%fd147, [_ZZN3cub18CUB_300001_SM_10006detail6reduce28DeviceReduceSingleTileKernelINS2_10policy_hubIdjN4cuda3std3__44plusIdEEE10Policy1000EN6thrust24THRUST_300001_SM_1000_NS10device_ptrIdEEPdjS9_dd6squareEEvT0_T1_T2_T3_T4_T6_E12temp_storage+48];
	add.f64 	%fd148, %fd146, %fd147;
	ld.shared.f64 	%fd149, [_ZZN3cub18CUB_300001_SM_10006detail6reduce28DeviceReduceSingleTileKernelINS2_10policy_hubIdjN4cuda3std3__44plusIdEEE10Policy1000EN6thrust24THRUST_300001_SM_1000_NS10device_ptrIdEEPdjS9_dd6squareEEvT0_T1_T2_T3_T4_T6_E12temp_storage+56];
	add.f64 	%fd150, %fd148, %fd149;
	ld.shared.f64 	%fd151, [_ZZN3cub18CUB_300001_SM_10006detail6reduce28DeviceReduceSingleTileKernelINS2_10policy_hubIdjN4cuda3std3__44plusIdEEE10Policy1000EN6thrust24THRUST_300001_SM_1000_NS10device_ptrIdEEPdjS9_dd6squareEEvT0_T1_T2_T3_T4_T6_E12temp_storage+64];
	add.f64 	%fd152, %fd150, %fd151;
	ld.shared.f64 	%fd153, [_ZZN3cub18CUB_300001_SM_10006detail6reduce28DeviceReduceSingleTileKernelINS2_10policy_hubIdjN4cuda3std3__44plusIdEEE10Policy1000EN6thrust24THRUST_300001_SM_1000_NS10device_ptrIdEEPdjS9_dd6squareEEvT0_T1_T2_T3_T4_T6_E12temp_storage+72];
	add.f64 	%fd154, %fd152, %fd153;
	ld.shared.f64 	%fd155, [_ZZN3cub18CUB_300001_SM_10006detail6reduce28DeviceReduceSingleTileKernelINS2_10policy_hubIdjN4cuda3std3__44plusIdEEE10Policy1000EN6thrust24THRUST_300001_SM_1000_NS10device_ptrIdEEPdjS9_dd6squareEEvT0_T1_T2_T3_T4_T6_E12temp_storage+80];
	add.f64 	%fd156, %fd154, %fd155;
	ld.shared.f64 	%fd157, [_ZZN3cub18CUB_300001_SM_10006detail6reduce28DeviceReduceSingleTileKernelINS2_10policy_hubIdjN4cuda3std3__44plusIdEEE10Policy1000EN6thrust24THRUST_300001_SM_1000_NS10device_ptrIdEEPdjS9_dd6squareEEvT0_T1_T2_T3_T4_T6_E12temp_storage+88];
	add.f64 	%fd158, %fd156, %fd157;
	ld.shared.f64 	%fd159, [_ZZN3cub18CUB_300001_SM_10006detail6reduce28DeviceReduceSingleTileKernelINS2_10policy_hubIdjN4cuda3std3__44plusIdEEE10Policy1000EN6thrust24THRUST_300001_SM_1000_NS10device_ptrIdEEPdjS9_dd6squareEEvT0_T1_T2_T3_T4_T6_E12temp_storage+96];
	add.f64 	%fd160, %fd158, %fd159;
	ld.shared.f64 	%fd161, [_ZZN3cub18CUB_300001_SM_10006detail6reduce28DeviceReduceSingleTileKernelINS2_10policy_hubIdjN4cuda3std3__44plusIdEEE10Policy1000EN6thrust24THRUST_300001_SM_1000_NS10device_ptrIdEEPdjS9_dd6squareEEvT0_T1_T2_T3_T4_T6_E12temp_storage+104];
	add.f64 	%fd162, %fd160, %fd161;
	ld.shared.f64 	%fd163, [_ZZN3cub18CUB_300001_SM_10006detail6reduce28DeviceReduceSingleTileKernelINS2_10policy_hubIdjN4cuda3std3__44plusIdEEE10Policy1000EN6thrust24THRUST_300001_SM_1000_NS10device_ptrIdEEPdjS9_dd6squareEEvT0_T1_T2_T3_T4_T6_E12temp_storage+112];
	add.f64 	%fd164, %fd162, %fd163;
	ld.shared.f64 	%fd165, [_ZZN3cub18CUB_300001_SM_10006detail6reduce28DeviceReduceSingleTileKernelINS2_10policy_hubIdjN4cuda3std3__44plusIdEEE10Policy1000EN6thrust24THRUST_300001_SM_1000_NS10device_ptrIdEEPdjS9_dd6squareEEvT0_T1_T2_T3_T4_T6_E12temp_storage+120];
	add.f64 	%fd166, %fd164, %fd165;
	ld.shared.f64 	%fd167, [_ZZN3cub18CUB_300001_SM_10006detail6reduce28DeviceReduceSingleTileKernelINS2_10policy_hubIdjN4cuda3std3__44plusIdEEE10Policy1000EN6thrust24THRUST_300001_SM_1000_NS10device_ptrIdEEPdjS9_dd6squareEEvT0_T1_T2_T3_T4_T6_E12temp_storage+128];
	add.f64 	%fd168, %fd166, %fd167;
	ld.shared.f64 	%fd169, [_ZZN3cub18CUB_300001_SM_10006detail6reduce28DeviceReduceSingleTileKernelINS2_10policy_hubIdjN4cuda3std3__44plusIdEEE10Policy1000EN6thrust24THRUST_300001_SM_1000_NS10device_ptrIdEEPdjS9_dd6squareEEvT0_T1_T2_T3_T4_T6_E12temp_storage+136];
	add.f64 	%fd170, %fd168, %fd169;
	ld.shared.f64 	%fd171, [_ZZN3cub18CUB_300001_SM_10006detail6reduce28DeviceReduceSingleTileKernelINS2_10policy_hubIdjN4cuda3std3__44plusIdEEE10Policy1000EN6thrust24THRUST_300001_SM_1000_NS10device_ptrIdEEPdjS9_dd6squareEEvT0_T1_T2_T3_T4_T6_E12temp_storage+144];
	add.f64 	%fd172, %fd170, %fd171;
	ld.shared.f64 	%fd173, [_ZZN3cub18CUB_300001_SM_10006detail6reduce28DeviceReduceSingleTileKernelINS2_10policy_hubIdjN4cuda3std3__44plusIdEEE10Policy1000EN6thrust24THRUST_300001_SM_1000_NS10device_ptrIdEEPdjS9_dd6squareEEvT0_T1_T2_T3_T4_T6_E12temp_storage+152];
	add.f64 	%fd174, %fd172, %fd173;
	ld.shared.f64 	%fd175, [_ZZN3cub18CUB_300001_SM_10006detail6reduce28DeviceReduceSingleTileKernelINS2_10policy_hubIdjN4cuda3std3__44plusIdEEE10Policy1000EN6thrust24THRUST_300001_SM_1000_NS10device_ptrIdEEPdjS9_dd6squareEEvT0_T1_T2_T3_T4_T6_E12temp_storage+160];
	add.f64 	%fd176, %fd174, %fd175;
	ld.shared.f64 	%fd177, [_ZZN3cub18CUB_300001_SM_10006detail6reduce28DeviceReduceSingleTileKernelINS2_10policy_hubIdjN4cuda3std3__44plusIdEEE10Policy1000EN6thrust24THRUST_300001_SM_1000_NS10device_ptrIdEEPdjS9_dd6squareEEvT0_T1_T2_T3_T4_T6_E12temp_storage+168];
	add.f64 	%fd178, %fd176, %fd177;
	ld.shared.f64 	%fd179, [_ZZN3cub18CUB_300001_SM_10006detail6reduce28DeviceReduceSingleTileKernelINS2_10policy_hubIdjN4cuda3std3__44plusIdEEE10Policy1000EN6thrust24THRUST_300001_SM_1000_NS10device_ptrIdEEPdjS9_dd6squareEEvT0_T1_T2_T3_T4_T6_E12temp_storage+176];
	add.f64 	%fd381, %fd178, %fd179;
$L__BB7_50:
	mov.u32 	%r269, %tid.x;
	setp.ne.s32 	%p69, %r269, 0;
	@%p69 bra 	$L__BB7_52;
	add.f64 	%fd359, %fd42, %fd381;
	st.global.f64 	[%rd1], %fd359;
$L__BB7_52:
	ret;

}
	// .globl	_ZN3cub18CUB_300001_SM_10006detail6reduce18DeviceReduceKernelINS2_10policy_hubIdjN4cuda3std3__44plusIdEEE10Policy1000EN6thrust24THRUST_300001_SM_1000_NS10device_ptrIdEEjS9_d6squareEEvT0_PT3_T1_NS0_13GridEvenShareISK_EET2_T4_
.visible .entry _ZN3cub18CUB_300001_SM_10006detail6reduce18DeviceReduceKernelINS2_10policy_hubIdjN4cuda3std3__44plusIdEEE10Policy1000EN6thrust24THRUST_300001_SM_1000_NS10device_ptrIdEEjS9_d6squareEEvT0_PT3_T1_NS0_13GridEvenShareISK_EET2_T4_(
	.param .align 8 .b8 _ZN3cub18CUB_300001_SM_10006detail6reduce18DeviceReduceKernelINS2_10policy_hubIdjN4cuda3std3__44plusIdEEE10Policy1000EN6thrust24THRUST_300001_SM_1000_NS10device_ptrIdEEjS9_d6squareEEvT0_PT3_T1_NS0_13GridEvenShareISK_EET2_T4__param_0[8],
	.param .u64 .ptr .align 1 _ZN3cub18CUB_300001_SM_10006detail6reduce18DeviceReduceKernelINS2_10policy_hubIdjN4cuda3std3__44plusIdEEE10Policy1000EN6thrust24THRUST_300001_SM_1000_NS10device_ptrIdEEjS9_d6squareEEvT0_PT3_T1_NS0_13GridEvenShareISK_EET2_T4__param_1,
	.param .u32 _ZN3cub18CUB_300001_SM_10006detail6reduce18DeviceReduceKernelINS2_10policy_hubIdjN4cuda3std3__44plusIdEEE10Policy1000EN6thrust24THRUST_300001_SM_1000_NS10device_ptrIdEEjS9_d6squareEEvT0_PT3_T1_NS0_13GridEvenShareISK_EET2_T4__param_2,
	.param .align 4 .b8 _ZN3cub18CUB_300001_SM_10006detail6reduce18DeviceReduceKernelINS2_10policy_hubIdjN4cuda3std3__44plusIdEEE10Policy1000EN6thrust24THRUST_300001_SM_1000_NS10device_ptrIdEEjS9_d6squareEEvT0_PT3_T1_NS0_13GridEvenShareISK_EET2_T4__param_3[40],
	.param .align 1 .b8 _ZN3cub18CUB_300001_SM_10006detail6reduce18DeviceReduceKernelINS2_10policy_hubIdjN4cuda3std3__44plusIdEEE10Policy1000EN6thrust24THRUST_300001_SM_1000_NS10device_ptrIdEEjS9_d6squareEEvT0_PT3_T1_NS0_13GridEvenShareISK_EET2_T4__param_4[1],
	.param .align 1 .b8 _ZN3cub18CUB_300001_SM_10006detail6reduce18DeviceReduceKernelINS2_10policy_hubIdjN4cuda3std3__44plusIdEEE10Policy1000EN6thrust24THRUST_300001_SM_1000_NS10device_ptrIdEEjS9_d6squareEEvT0_PT3_T1_NS0_13GridEvenShareISK_EET2_T4__param_5[1]
)
.maxntid 640
{
	.reg .pred 	%p<69>;
	.reg .b16 	%rs<4>;
	.reg .b32 	%r<355>;
	.reg .b64 	%rd<159>;
	.reg .b64 	%fd<378>;
	// demoted variable
	.shared .align 8 .b8 _ZZN3cub18CUB_300001_SM_10006detail6reduce18DeviceReduceKernelINS2_10policy_hubIdjN4cuda3std3__44plusIdEEE10Policy1000EN6thrust24THRUST_300001_SM_1000_NS10device_ptrIdEEjS9_d6squareEEvT0_PT3_T1_NS0_13GridEvenShareISK_EET2_T4_E12temp_storage[192];
	ld.param.u32 	%r1, [_ZN3cub18CUB_300001_SM_10006detail6reduce18DeviceReduceKernelINS2_10policy_hubIdjN4cuda3std3__44plusIdEEE10Policy1000EN6thrust24THRUST_300001_SM_1000_NS10device_ptrIdEEjS9_d6squareEEvT0_PT3_T1_NS0_13GridEvenShareISK_EET2_T4__param_3+20];
	ld.param.u32 	%r2, [_ZN3cub18CUB_300001_SM_10006detail6reduce18DeviceReduceKernelINS2_10policy_hubIdjN4cuda3std3__44plusIdEEE10Policy1000EN6thrust24THRUST_300001_SM_1000_NS10device_ptrIdEEjS9_d6squareEEvT0_PT3_T1_NS0_13GridEvenShareISK_EET2_T4__param_3+24];
	ld.param.u64 	%rd3, [_ZN3cub18CUB_300001_SM_10006detail6reduce18DeviceReduceKernelINS2_10policy_hubIdjN4cuda3std3__44plusIdEEE10Policy1000EN6thrust24THRUST_300001_SM_1000_NS10device_ptrIdEEjS9_d6squareEEvT0_PT3_T1_NS0_13GridEvenShareISK_EET2_T4__param_0];
	ld.param.u64 	%rd2, [_ZN3cub18CUB_300001_SM_10006detail6reduce18DeviceReduceKernelINS2_10policy_hubIdjN4cuda3std3__44plusIdEEE10Policy1000EN6thrust24THRUST_300001_SM_1000_NS10device_ptrIdEEjS9_d6squareEEvT0_PT3_T1_NS0_13GridEvenShareISK_EET2_T4__param_1];
	cvta.to.global.u64 	%rd1, %rd3;
	mov.u32 	%r3, %ctaid.x;
	mul.lo.s32 	%r4, %r2, 5120;
	mul.lo.s32 	%r346, %r3, 5120;
	sub.s32 	%r6, %r1, %r346;
	setp.gt.u32 	%p1, %r6, 5119;
	@%p1 bra 	$L__BB8_26;
	mov.u32 	%r7, %tid.x;
	setp.ge.u32 	%p23, %r7, %r6;
	mov.f64 	%fd366, 0d0000000000000000;
	mov.u32 	%r337, %r7;
	@%p23 bra 	$L__BB8_3;
	add.s32 	%r180, %r346, %r7;
	mul.wide.u32 	%rd76, %r180, 8;
	add.s64 	%rd77, %rd1, %rd76;
	ld.global.f64 	%fd179, [%rd77];
	mul.f64 	%fd366, %fd179, %fd179;
	add.s32 	%r337, %r7, 640;
$L__BB8_3:
	setp.ge.u32 	%p24, %r337, %r6;
	@%p24 bra 	$L__BB8_17;
	not.b32 	%r181, %r337;
	add.s32 	%r182, %r1, %r181;
	sub.s32 	%r183, %r182, %r346;
	mul.hi.u32 	%r184, %r183, -858993459;
	shr.u32 	%r185, %r184, 9;
	add.s32 	%r10, %r185, 1;
	and.b32  	%r11, %r10, 15;
	setp.lt.u32 	%p25, %r183, 9600;
	@%p25 bra 	$L__BB8_8;
	add.s32 	%r336, %r337, 5120;
	add.s32 	%r335, %r337, %r346;
	and.b32  	%r186, %r10, 16777200;
	neg.s32 	%r334, %r186;
$L__BB8_6:
	.pragma "nounroll";
	mul.wide.u32 	%rd78, %r335, 8;
	add.s64 	%rd79, %rd1, %rd78;
	ld.global.f64 	%fd181, [%rd79];
	fma.rn.f64 	%fd182, %fd181, %fd181, %fd366;
	add.s32 	%r187, %r335, 640;
	mul.wide.u32 	%rd80, %r187, 8;
	add.s64 	%rd81, %rd1, %rd80;
	ld.global.f64 	%fd183, [%rd81];
	fma.rn.f64 	%fd184, %fd183, %fd183, %fd182;
	add.s32 	%r188, %r335, 1280;
	mul.wide.u32 	%rd82, %r188, 8;
	add.s64 	%rd83, %rd1, %rd82;
	ld.global.f64 	%fd185, [%rd83];
	fma.rn.f64 	%fd186, %fd185, %fd185, %fd184;
	add.s32 	%r189, %r335, 1920;
	mul.wide.u32 	%rd84, %r189, 8;
	add.s64 	%rd85, %rd1, %rd84;
	ld.global.f64 	%fd187, [%rd85];
	fma.rn.f64 	%fd188, %fd187, %fd187, %fd186;
	add.s32 	%r190, %r335, 2560;
	mul.wide.u32 	%rd86, %r190, 8;
	add.s64 	%rd87, %rd1, %rd86;
	ld.global.f64 	%fd189, [%rd87];
	fma.rn.f64 	%fd190, %fd189, %fd189, %fd188;
	add.s32 	%r191, %r335, 3200;
	mul.wide.u32 	%rd88, %r191, 8;
	add.s64 	%rd89, %rd1, %rd88;
	ld.global.f64 	%fd191, [%rd89];
	fma.rn.f64 	%fd192, %fd191, %fd191, %fd190;
	add.s32 	%r192, %r335, 3840;
	mul.wide.u32 	%rd90, %r192, 8;
	add.s64 	%rd91, %rd1, %rd90;
	ld.global.f64 	%fd193, [%rd91];
	fma.rn.f64 	%fd194, %fd193, %fd193, %fd192;
	add.s32 	%r193, %r335, 4480;
	mul.wide.u32 	%rd92, %r193, 8;
	add.s64 	%rd93, %rd1, %rd92;
	ld.global.f64 	%fd195, [%rd93];
	fma.rn.f64 	%fd196, %fd195, %fd195, %fd194;
	add.s32 	%r194, %r335, 5120;
	mul.wide.u32 	%rd94, %r194, 8;
	add.s64 	%rd95, %rd1, %rd94;
	ld.global.f64 	%fd197, [%rd95];
	fma.rn.f64 	%fd198, %fd197, %fd197, %fd196;
	add.s32 	%r195, %r335, 5760;
	mul.wide.u32 	%rd96, %r195, 8;
	add.s64 	%rd97, %rd1, %rd96;
	ld.global.f64 	%fd199, [%rd97];
	fma.rn.f64 	%fd200, %fd199, %fd199, %fd198;
	add.s32 	%r196, %r335, 6400;
	mul.wide.u32 	%rd98, %r196, 8;
	add.s64 	%rd99, %rd1, %rd98;
	ld.global.f64 	%fd201, [%rd99];
	fma.rn.f64 	%fd202, %fd201, %fd201, %fd200;
	add.s32 	%r197, %r335, 7040;
	mul.wide.u32 	%rd100, %r197, 8;
	add.s64 	%rd101, %rd1, %rd100;
	ld.global.f64 	%fd203, [%rd101];
	fma.rn.f64 	%fd204, %fd203, %fd203, %fd202;
	add.s32 	%r198, %r335, 7680;
	mul.wide.u32 	%rd102, %r198, 8;
	add.s64 	%rd103, %rd1, %rd102;
	ld.global.f64 	%fd205, [%rd103];
	fma.rn.f64 	%fd206, %fd205, %fd205, %fd204;
	add.s32 	%r199, %r335, 8320;
	mul.wide.u32 	%rd104, %r199, 8;
	add.s64 	%rd105, %rd1, %rd104;
	ld.global.f64 	%fd207, [%rd105];
	fma.rn.f64 	%fd208, %fd207, %fd207, %fd206;
	add.s32 	%r200, %r335, 8960;
	mul.wide.u32 	%rd106, %r200, 8;
	add.s64 	%rd107, %rd1, %rd106;
	ld.global.f64 	%fd209, [%rd107];
	fma.rn.f64 	%fd210, %fd209, %fd209, %fd208;
	add.s32 	%r201, %r335, 9600;
	mul.wide.u32 	%rd108, %r201, 8;
	add.s64 	%rd109, %rd1, %rd108;
	ld.global.f64 	%fd211, [%rd109];
	fma.rn.f64 	%fd366, %fd211, %fd211, %fd210;
	add.s32 	%r336, %r336, 10240;
	add.s32 	%r335, %r335, 10240;
	add.s32 	%r334, %r334, 16;
	setp.ne.s32 	%p26, %r334, 0;
	@%p26 bra 	$L__BB8_6;
	add.s32 	%r337, %r336, -5120;
$L__BB8_8:
	setp.eq.s32 	%p27, %r11, 0;
	@%p27 bra 	$L__BB8_17;
	and.b32  	%r23, %r10, 7;
	setp.lt.u32 	%p28, %r11, 8;
	@%p28 bra 	$L__BB8_11;
	add.s32 	%r202, %r337, %r346;
	mul.wide.u32 	%rd110, %r202, 8;
	add.s64 	%rd111, %rd1, %rd110;
	ld.global.f64 	%fd213, [%rd111];
	fma.rn.f64 	%fd214, %fd213, %fd213, %fd366;
	add.s32 	%r203, %r202, 640;
	mul.wide.u32 	%rd112, %r203, 8;
	add.s64 	%rd113, %rd1, %rd112;
	ld.global.f64 	%fd215, [%rd113];
	fma.rn.f64 	%fd216, %fd215, %fd215, %fd214;
	add.s32 	%r204, %r202, 1280;
	mul.wide.u32 	%rd114, %r204, 8;
	add.s64 	%rd115, %rd1, %rd114;
	ld.global.f64 	%fd217, [%rd115];
	fma.rn.f64 	%fd218, %fd217, %fd217, %fd216;
	add.s32 	%r205, %r202, 1920;
	mul.wide.u32 	%rd116, %r205, 8;
	add.s64 	%rd117, %rd1, %rd116;
	ld.global.f64 	%fd219, [%rd117];
	fma.rn.f64 	%fd220, %fd219, %fd219, %fd218;
	add.s32 	%r206, %r202, 2560;
	mul.wide.u32 	%rd118, %r206, 8;
	add.s64 	%rd119, %rd1, %rd118;
	ld.global.f64 	%fd221, [%rd119];
	fma.rn.f64 	%fd222, %fd221, %fd221, %fd220;
	add.s32 	%r207, %r202, 3200;
	mul.wide.u32 	%rd120, %r207, 8;
	add.s64 	%rd121, %rd1, %rd120;
	ld.global.f64 	%fd223, [%rd121];
	fma.rn.f64 	%fd224, %fd223, %fd223, %fd222;
	add.s32 	%r208, %r202, 3840;
	mul.wide.u32 	%rd122, %r208, 8;
	add.s64 	%rd123, %rd1, %rd122;
	ld.global.f64 	%fd225, [%rd123];
	fma.rn.f64 	%fd226, %fd225, %fd225, %fd224;
	add.s32 	%r209, %r202, 4480;
	mul.wide.u32 	%rd124, %r209, 8;
	add.s64 	%rd125, %rd1, %rd124;
	ld.global.f64 	%fd227, [%rd125];
	fma.rn.f64 	%fd366, %fd227, %fd227, %fd226;
	add.s32 	%r337, %r337, 5120;
$L__BB8_11:
	setp.eq.s32 	%p29, %r23, 0;
	@%p29 bra 	$L__BB8_17;
	and.b32  	%r26, %r10, 3;
	setp.lt.u32 	%p30, %r23, 4;
	@%p30 bra 	$L__BB8_14;
	add.s32 	%r210, %r337, %r346;
	mul.wide.u32 	%rd126, %r210, 8;
	add.s64 	%rd127, %rd1, %rd126;
	ld.global.f64 	%fd229, [%rd127];
	fma.rn.f64 	%fd230, %fd229, %fd229, %fd366;
	add.s32 	%r211, %r210, 640;
	mul.wide.u32 	%rd128, %r211, 8;
	add.s64 	%rd129, %rd1, %rd128;
	ld.global.f64 	%fd231, [%rd129];
	fma.rn.f64 	%fd232, %fd231, %fd231, %fd230;
	add.s32 	%r212, %r210, 1280;
	mul.wide.u32 	%rd130, %r212, 8;
	add.s64 	%rd131, %rd1, %rd130;
	ld.global.f64 	%fd233, [%rd131];
	fma.rn.f64 	%fd234, %fd233, %fd233, %fd232;
	add.s32 	%r213, %r210, 1920;
	mul.wide.u32 	%rd132, %r213, 8;
	add.s64 	%rd133, %rd1, %rd132;
	ld.global.f64 	%fd235, [%rd133];
	fma.rn.f64 	%fd366, %fd235, %fd235, %fd234;
	add.s32 	%r337, %r337, 2560;
$L__BB8_14:
	setp.eq.s32 	%p31, %r26, 0;
	@%p31 bra 	$L__BB8_17;
	add.s32 	%r341, %r337, %r346;
	neg.s32 	%r340, %r26;
$L__BB8_16:
	.pragma "nounroll";
	mul.wide.u32 	%rd134, %r341, 8;
	add.s64 	%rd135, %rd1, %rd134;
	ld.global.f64 	%fd236, [%rd135];
	fma.rn.f64 	%fd366, %fd236, %fd236, %fd366;
	add.s32 	%r341, %r341, 640;
	add.s32 	%r340, %r340, 1;
	setp.ne.s32 	%p32, %r340, 0;
	@%p32 bra 	$L__BB8_16;
$L__BB8_17:
	setp.lt.u32 	%p33, %r6, 640;
	@%p33 bra 	$L__BB8_22;
	// begin inline asm
	mov.u32 %r277, %laneid;
	// end inline asm
	mov.b64 	%rd146, %fd366;
	mov.b64 	{%r279, %r284}, %rd146;
	mov.b32 	%r285, 1;
	mov.b32 	%r326, 31;
	mov.b32 	%r327, -1;
	// begin inline asm
	shfl.sync.down.b32 %r278, %r279, %r285, %r326, %r327;
	// end inline asm
	// begin inline asm
	shfl.sync.down.b32 %r283, %r284, %r285, %r326, %r327;
	// end inline asm
	mov.b64 	%rd147, {%r278, %r283};
	mov.b64 	%fd307, %rd147;
	setp.gt.s32 	%p61, %r277, 30;
	add.f64 	%fd308, %fd366, %fd307;
	selp.f64 	%fd309, %fd366, %fd308, %p61;
	mov.b64 	%rd148, %fd309;
	mov.b64 	{%r289, %r294}, %rd148;
	mov.b32 	%r295, 2;
	// begin inline asm
	shfl.sync.down.b32 %r288, %r289, %r295, %r326, %r327;
	// end inline asm
	// begin inline asm
	shfl.sync.down.b32 %r293, %r294, %r295, %r326, %r327;
	// end inline asm
	mov.b64 	%rd149, {%r288, %r293};
	mov.b64 	%fd310, %rd149;
	setp.gt.s32 	%p62, %r277, 29;
	add.f64 	%fd311, %fd309, %fd310;
	selp.f64 	%fd312, %fd309, %fd311, %p62;
	mov.b64 	%rd150, %fd312;
	mov.b64 	{%r299, %r304}, %rd150;
	mov.b32 	%r305, 4;
	// begin inline asm
	shfl.sync.down.b32 %r298, %r299, %r305, %r326, %r327;
	// end inline asm
	// begin inline asm
	shfl.sync.down.b32 %r303, %r304, %r305, %r326, %r327;
	// end inline asm
	mov.b64 	%rd151, {%r298, %r303};
	mov.b64 	%fd313, %rd151;
	setp.gt.s32 	%p63, %r277, 27;
	add.f64 	%fd314, %fd312, %fd313;
	selp.f64 	%fd315, %fd312, %fd314, %p63;
	mov.b64 	%rd152, %fd315;
	mov.b64 	{%r309, %r314}, %rd152;
	mov.b32 	%r315, 8;
	// begin inline asm
	shfl.sync.down.b32 %r308, %r309, %r315, %r326, %r327;
	// end inline asm
	// begin inline asm
	shfl.sync.down.b32 %r313, %r314, %r315, %r326, %r327;
	// end inline asm
	mov.b64 	%rd153, {%r308, %r313};
	mov.b64 	%fd316, %rd153;
	setp.gt.s32 	%p64, %r277, 23;
	add.f64 	%fd317, %fd315, %fd316;
	selp.f64 	%fd318, %fd315, %fd317, %p64;
	mov.b64 	%rd154, %fd318;
	mov.b64 	{%r319, %r324}, %rd154;
	mov.b32 	%r325, 16;
	// begin inline asm
	shfl.sync.down.b32 %r318, %r319, %r325, %r326, %r327;
	// end inline asm
	// begin inline asm
	shfl.sync.down.b32 %r323, %r324, %r325, %r326, %r327;
	// end inline asm
	mov.b64 	%rd155, {%r318, %r323};
	mov.b64 	%fd319, %rd155;
	setp.gt.s32 	%p65, %r277, 15;
	add.f64 	%fd16, %fd318, %fd319;
	selp.f64 	%fd377, %fd318, %fd16, %p65;
	setp.ne.s32 	%p66, %r277, 0;
	@%p66 bra 	$L__BB8_20;
	shr.u32 	%r328, %r7, 2;
	and.b32  	%r329, %r328, 248;
	mov.u32 	%r330, _ZZN3cub18CUB_300001_SM_10006detail6reduce18DeviceReduceKernelINS2_10policy_hubIdjN4cuda3std3__44plusIdEEE10Policy1000EN6thrust24THRUST_300001_SM_1000_NS10device_ptrIdEEjS9_d6squareEEvT0_PT3_T1_NS0_13GridEvenShareISK_EET2_T4_E12temp_storage;
	add.s32 	%r331, %r330, %r329;
	st.shared.f64 	[%r331+24], %fd16;
$L__BB8_20:
	bar.sync 	0;
	setp.ne.s32 	%p67, %r7, 0;
	@%p67 bra 	$L__BB8_48;
	ld.shared.f64 	%fd320, [_ZZN3cub18CUB_300001_SM_10006detail6reduce18DeviceReduceKernelINS2_10policy_hubIdjN4cuda3std3__44plusIdEEE10Policy1000EN6thrust24THRUST_300001_SM_1000_NS10device_ptrIdEEjS9_d6squareEEvT0_PT3_T1_NS0_13GridEvenShareISK_EET2_T4_E12temp_storage+32];
	add.f64 	%fd321, %fd377, %fd320;
	ld.shared.f64 	%fd322, [_ZZN3cub18CUB_300001_SM_10006detail6reduce18DeviceReduceKernelINS2_10policy_hubIdjN4cuda3std3__44plusIdEEE10Policy1000EN6thrust24THRUST_300001_SM_1000_NS10device_ptrIdEEjS9_d6squareEEvT0_PT3_T1_NS0_13GridEvenShareISK_EET2_T4_E12temp_storage+40];
	add.f64 	%fd323, %fd321, %fd322;
	ld.shared.f64 	%fd324, [_ZZN3cub18CUB_300001_SM_10006detail6reduce18DeviceReduceKernelINS2_10policy_hubIdjN4cuda3std3__44plusIdEEE10Policy1000EN6thrust24THRUST_300001_SM_1000_NS10device_ptrIdEEjS9_d6squareEEvT0_PT3_T1_NS0_13GridEvenShareISK_EET2_T4_E12temp_storage+48];
	add.f64 	%fd325, %fd323, %fd324;
	ld.shared.f64 	%fd326, [_ZZN3cub18CUB_300001_SM_10006detail6reduce18DeviceReduceKernelINS2_10policy_hubIdjN4cuda3std3__44plusIdEEE10Policy1000EN6thrust24THRUST_300001_SM_1000_NS10device_ptrIdEEjS9_d6squareEEvT0_PT3_T1_NS0_13GridEvenShareISK_EET2_T4_E12temp_storage+56];
	add.f64 	%fd327, %fd325, %fd326;
	ld.shared.f64 	%fd328, [_ZZN3cub18CUB_300001_SM_10006detail6reduce18DeviceReduceKernelINS2_10policy_hubIdjN4cuda3std3__44plusIdEEE10Policy1000EN6thrust24THRUST_300001_SM_1000_NS10device_ptrIdEEjS9_d6squareEEvT0_PT3_T1_NS0_13GridEvenShareISK_EET2_T4_E12temp_storage+64];
	add.f64 	%fd329, %fd327, %fd328;
	ld.shared.f64 	%fd330, [_ZZN3cub18CUB_300001_SM_10006detail6reduce18DeviceReduceKernelINS2_10policy_hubIdjN4cuda3std3__44plusIdEEE10Policy1000EN6thrust24THRUST_300001_SM_1000_NS10device_ptrIdEEjS9_d6squareEEvT0_PT3_T1_NS0_13GridEvenShareISK_EET2_T4_E12temp_storage+72];
	add.f64 	%fd331, %fd329, %fd330;
	ld.shared.f64 	%fd332, [_ZZN3cub18CUB_300001_SM_10006detail6reduce18DeviceReduceKernelINS2_10policy_hubIdjN4cuda3std3__44plusIdEEE10Policy1000EN6thrust24THRUST_300001_SM_1000_NS10device_ptrIdEEjS9_d6squareEEvT0_PT3_T1_NS0_13GridEvenShareISK_EET2_T4_E12temp_storage+80];
	add.f64 	%fd333, %fd331, %fd332;
	ld.shared.f64 	%fd334, [_ZZN3cub18CUB_300001_SM_10006detail6reduce18DeviceReduceKernelINS2_10policy_hubIdjN4cuda3std3__44plusIdEEE10Policy1000EN6thrust24THRUST_300001_SM_1000_NS10device_ptrIdEEjS9_d6squareEEvT0_PT3_T1_NS0_13GridEvenShareISK_EET2_T4_E12temp_storage+88];
	add.f64 	%fd335, %fd333, %fd334;
	ld.shared.f64 	%fd336, [_ZZN3cub18CUB_300001_SM_10006detail6reduce18DeviceReduceKernelINS2_10policy_hubIdjN4cuda3std3__44plusIdEEE10Policy1000EN6thrust24THRUST_300001_SM_1000_NS10device_ptrIdEEjS9_d6squareEEvT0_PT3_T1_NS0_13GridEvenShareISK_EET2_T4_E12temp_storage+96];
	add.f64 	%fd337, %fd335, %fd336;
	ld.shared.f64 	%fd338, [_ZZN3cub18CUB_300001_SM_10006detail6reduce18DeviceReduceKernelINS2_10policy_hubIdjN4cuda3std3__44plusIdEEE10Policy1000EN6thrust24THRUST_300001_SM_1000_NS10device_ptrIdEEjS9_d6squareEEvT0_PT3_T1_NS0_13GridEvenShareISK_EET2_T4_E12temp_storage+104];
	add.f64 	%fd339, %fd337, %fd338;
	ld.shared.f64 	%fd340, [_ZZN3cub18CUB_300001_SM_10006detail6reduce18DeviceReduceKernelINS2_10policy_hubIdjN4cuda3std3__44plusIdEEE10Policy1000EN6thrust24THRUST_300001_SM_1000_NS10device_ptrIdEEjS9_d6squareEEvT0_PT3_T1_NS0_13GridEvenShareISK_EET2_T4_E12temp_storage+112];
	add.f64 	%fd341, %fd339, %fd340;
	ld.shared.f64 	%fd342, [_ZZN3cub18CUB_300001_SM_10006detail6reduce18DeviceReduceKernelINS2_10policy_hubIdjN4cuda3std3__44plusIdEEE10Policy1000EN6thrust24THRUST_300001_SM_1000_NS10device_ptrIdEEjS9_d6squareEEvT0_PT3_T1_NS0_13GridEvenShareISK_EET2_T4_E12temp_storage+120];
	add.f64 	%fd343, %fd341, %fd342;
	ld.shared.f64 	%fd344, [_ZZN3cub18CUB_300001_SM_10006detail6reduce18DeviceReduceKernelINS2_10policy_hubIdjN4cuda3std3__44plusIdEEE10Policy1000EN6thrust24THRUST_300001_SM_1000_NS10device_ptrIdEEjS9_d6squareEEvT0_PT3_T1_NS0_13GridEvenShareISK_EET2_T4_E12temp_storage+128];
	add.f64 	%fd345, %fd343, %fd344;
	ld.shared.f64 	%fd346, [_ZZN3cub18CUB_300001_SM_10006detail6reduce18DeviceReduceKernelINS2_10policy_hubIdjN4cuda3std3__44plusIdEEE10Policy1000EN6thrust24THRUST_300001_SM_1000_NS10device_ptrIdEEjS9_d6squareEEvT0_PT3_T1_NS0_13GridEvenShareISK_EET2_T4_E12temp_storage+136];
	add.f64 	%fd347, %fd345, %fd346;
	ld.shared.f64 	%fd348, [_ZZN3cub18CUB_300001_SM_10006detail6reduce18DeviceReduceKernelINS2_10policy_hubIdjN4cuda3std3__44plusIdEEE10Policy1000EN6thrust24THRUST_300001_SM_1000_NS10device_ptrIdEEjS9_d6squareEEvT0_PT3_T1_NS0_13GridEvenShareISK_EET2_T4_E12temp_storage+144];
	add.f64 	%fd349, %fd347, %fd348;
	ld.shared.f64 	%fd350, [_ZZN3cub18CUB_300001_SM_10006detail6reduce18DeviceReduceKernelINS2_10policy_hubIdjN4cuda3std3__44plusIdEEE10Policy1000EN6thrust24THRUST_300001_SM_1000_NS10device_ptrIdEEjS9_d6squareEEvT0_PT3_T1_NS0_13GridEvenShareISK_EET2_T4_E12temp_storage+152];
	add.f64 	%fd351, %fd349, %fd350;
	ld.shared.f64 	%fd352, [_ZZN3cub18CUB_300001_SM_10006detail6reduce18DeviceReduceKernelINS2_10policy_hubIdjN4cuda3std3__44plusIdEEE10Policy1000EN6thrust24THRUST_300001_SM_1000_NS10device_ptrIdEEjS9_d6squareEEvT0_PT3_T1_NS0_13GridEvenShareISK_EET2_T4_E12temp_storage+160];
	add.f64 	%fd353, %fd351, %fd352;
	ld.shared.f64 	%fd354, [_ZZN3cub18CUB_300001_SM_10006detail6reduce18DeviceReduceKernelINS2_10policy_hubIdjN4cuda3std3__44plusIdEEE10Policy1000EN6thrust24THRUST_300001_SM_1000_NS10device_ptrIdEEjS9_d6squareEEvT0_PT3_T1_NS0_13GridEvenShareISK_EET2_T4_E12temp_storage+168];
	add.f64 	%fd355, %fd353, %fd354;
	ld.shared.f64 	%fd356, [_ZZN3cub18CUB_300001_SM_10006detail6reduce18DeviceReduceKernelINS2_10policy_hubIdjN4cuda3std3__44plusIdEEE10Policy1000EN6thrust24THRUST_300001_SM_1000_NS10device_ptrIdEEjS9_d6squareEEvT0_PT3_T1_NS0_13GridEvenShareISK_EET2_T4_E12temp_storage+176];
	add.f64 	%fd377, %fd355, %fd356;
	bra.uni 	$L__BB8_48;
$L__BB8_22:
	// begin inline asm
	mov.u32 %r214, %laneid;
	// end inline asm
	and.b32  	%r265, %r7, 992;
	add.s32 	%r266, %r265, 32;
	setp.gt.u32 	%p34, %r266, %r6;
	not.b32 	%r267, %r265;
	add.s32 	%r268, %r6, %r267;
	selp.b32 	%r263, %r268, 31, %p34;
	mov.b64 	%rd136, %fd366;
	mov.b64 	{%r216, %r221}, %rd136;
	mov.b32 	%r222, 1;
	mov.b32 	%r264, -1;
	// begin inline asm
	shfl.sync.down.b32 %r215, %r216, %r222, %r263, %r264;
	// end inline asm
	// begin inline asm
	shfl.sync.down.b32 %r220, %r221, %r222, %r263, %r264;
	// end inline asm
	mov.b64 	%rd137, {%r215, %r220};
	mov.b64 	%fd237, %rd137;
	setp.lt.s32 	%p35, %r214, %r263;
	add.f64 	%fd238, %fd366, %fd237;
	selp.f64 	%fd239, %fd238, %fd366, %p35;
	mov.b64 	%rd138, %fd239;
	mov.b64 	{%r226, %r231}, %rd138;
	mov.b32 	%r232, 2;
	// begin inline asm
	shfl.sync.down.b32 %r225, %r226, %r232, %r263, %r264;
	// end inline asm
	// begin inline asm
	shfl.sync.down.b32 %r230, %r231, %r232, %r263, %r264;
	// end inline asm
	mov.b64 	%rd139, {%r225, %r230};
	mov.b64 	%fd240, %rd139;
	add.s32 	%r269, %r214, 2;
	setp.gt.s32 	%p36, %r269, %r263;
	add.f64 	%fd241, %fd239, %fd240;
	selp.f64 	%fd242, %fd239, %fd241, %p36;
	mov.b64 	%rd140, %fd242;
	mov.b64 	{%r236, %r241}, %rd140;
	mov.b32 	%r242, 4;
	// begin inline asm
	shfl.sync.down.b32 %r235, %r236, %r242, %r263, %r264;
	// end inline asm
	// begin inline asm
	shfl.sync.down.b32 %r240, %r241, %r242, %r263, %r264;
	// end inline asm
	mov.b64 	%rd141, {%r235, %r240};
	mov.b64 	%fd243, %rd141;
	add.s32 	%r270, %r214, 4;
	setp.gt.s32 	%p37, %r270, %r263;
	add.f64 	%fd244, %fd242, %fd243;
	selp.f64 	%fd245, %fd242, %fd244, %p37;
	mov.b64 	%rd142, %fd245;
	mov.b64 	{%r246, %r251}, %rd142;
	mov.b32 	%r252, 8;
	// begin inline asm
	shfl.sync.down.b32 %r245, %r246, %r252, %r263, %r264;
	// end inline asm
	// begin inline asm
	shfl.sync.down.b32 %r250, %r251, %r252, %r263, %r264;
	// end inline asm
	mov.b64 	%rd143, {%r245, %r250};
	mov.b64 	%fd246, %rd143;
	add.s32 	%r271, %r214, 8;
	setp.gt.s32 	%p38, %r271, %r263;
	add.f64 	%fd247, %fd245, %fd246;
	selp.f64 	%fd248, %fd245, %fd247, %p38;
	mov.b64 	%rd144, %fd248;
	mov.b64 	{%r256, %r261}, %rd144;
	mov.b32 	%r262, 16;
	// begin inline asm
	shfl.sync.down.b32 %r255, %r256, %r262, %r263, %r264;
	// end inline asm
	// begin inline asm
	shfl.sync.down.b32 %r260, %r261, %r262, %r263, %r264;
	// end inline asm
	mov.b64 	%rd145, {%r255, %r260};
	mov.b64 	%fd249, %rd145;
	add.s32 	%r272, %r214, 16;
	setp.gt.s32 	%p39, %r272, %r263;
	add.f64 	%fd250, %fd248, %fd249;
	selp.f64 	%fd377, %fd248, %fd250, %p39;
	setp.ne.s32 	%p40, %r214, 0;
	@%p40 bra 	$L__BB8_24;
	shr.u32 	%r273, %r7, 2;
	and.b32  	%r274, %r273, 248;
	mov.u32 	%r275, _ZZN3cub18CUB_300001_SM_10006detail6reduce18DeviceReduceKernelINS2_10policy_hubIdjN4cuda3std3__44plusIdEEE10Policy1000EN6thrust24THRUST_300001_SM_1000_NS10device_ptrIdEEjS9_d6squareEEvT0_PT3_T1_NS0_13GridEvenShareISK_EET2_T4_E12temp_storage;
	add.s32 	%r276, %r275, %r274;
	st.shared.f64 	[%r276+24], %fd377;
$L__BB8_24:
	bar.sync 	0;
	setp.ne.s32 	%p41, %r7, 0;
	@%p41 bra 	$L__BB8_48;
	setp.gt.u32 	%p42, %r6, 32;
	ld.shared.f64 	%fd251, [_ZZN3cub18CUB_300001_SM_10006detail6reduce18DeviceReduceKernelINS2_10policy_hubIdjN4cuda3std3__44plusIdEEE10Policy1000EN6thrust24THRUST_300001_SM_1000_NS10device_ptrIdEEjS9_d6squareEEvT0_PT3_T1_NS0_13GridEvenShareISK_EET2_T4_E12temp_storage+32];
	add.f64 	%fd252, %fd377, %fd251;
	selp.f64 	%fd253, %fd252, %fd377, %p42;
	setp.gt.u32 	%p43, %r6, 64;
	ld.shared.f64 	%fd254, [_ZZN3cub18CUB_300001_SM_10006detail6reduce18DeviceReduceKernelINS2_10policy_hubIdjN4cuda3std3__44plusIdEEE10Policy1000EN6thrust24THRUST_300001_SM_1000_NS10device_ptrIdEEjS9_d6squareEEvT0_PT3_T1_NS0_13GridEvenShareISK_EET2_T4_E12temp_storage+40];
	add.f64 	%fd255, %fd254, %fd253;
	selp.f64 	%fd256, %fd255, %fd253, %p43;
	setp.gt.u32 	%p44, %r6, 96;
	ld.shared.f64 	%fd257, [_ZZN3cub18CUB_300001_SM_10006detail6reduce18DeviceReduceKernelINS2_10policy_hubIdjN4cuda3std3__44plusIdEEE10Policy1000EN6thrust24THRUST_300001_SM_1000_NS10device_ptrIdEEjS9_d6squareEEvT0_PT3_T1_NS0_13GridEvenShareISK_EET2_T4_E12temp_storage+48];
	add.f64 	%fd258, %fd257, %fd256;
	selp.f64 	%fd259, %fd258, %fd256, %p44;
	setp.gt.u32 	%p45, %r6, 128;
	ld.shared.f64 	%fd260, [_ZZN3cub18CUB_300001_SM_10006detail6reduce18DeviceReduceKernelINS2_10policy_hubIdjN4cuda3std3__44plusIdEEE10Policy1000EN6thrust24THRUST_300001_SM_1000_NS10device_ptrIdEEjS9_d6squareEEvT0_PT3_T1_NS0_13GridEvenShareISK_EET2_T4_E12temp_storage+56];
	add.f64 	%fd261, %fd260, %fd259;
	selp.f64 	%fd262, %fd261, %fd259, %p45;
	setp.gt.u32 	%p46, %r6, 160;
	ld.shared.f64 	%fd263, [_ZZN3cub18CUB_300001_SM_10006detail6reduce18DeviceReduceKernelINS2_10policy_hubIdjN4cuda3std3__44plusIdEEE10Policy1000EN6thrust24THRUST_300001_SM_1000_NS10device_ptrIdEEjS9_d6squareEEvT0_PT3_T1_NS0_13GridEvenShareISK_EET2_T4_E12temp_storage+64];
	add.f64 	%fd264, %fd263, %fd262;
	selp.f64 	%fd265, %fd264, %fd262, %p46;
	setp.gt.u32 	%p47, %r6, 192;
	ld.shared.f64 	%fd266, [_ZZN3cub18CUB_300001_SM_10006detail6reduce18DeviceReduceKernelINS2_10policy_hubIdjN4cuda3std3__44plusIdEEE10Policy1000EN6thrust24THRUST_300001_SM_1000_NS10device_ptrIdEEjS9_d6squareEEvT0_PT3_T1_NS0_13GridEvenShareISK_EET2_T4_E12temp_storage+72];
	add.f64 	%fd267, %fd266, %fd265;
	selp.f64 	%fd268, %fd267, %fd265, %p47;
	setp.gt.u32 	%p48, %r6, 224;
	ld.shared.f64 	%fd269, [_ZZN3cub18CUB_300001_SM_10006detail6reduce18DeviceReduceKernelINS2_10policy_hubIdjN4cuda3std3__44plusIdEEE10Policy1000EN6thrust24THRUST_300001_SM_1000_NS10device_ptrIdEEjS9_d6squareEEvT0_PT3_T1_NS0_13GridEvenShareISK_EET2_T4_E12temp_storage+80];
	add.f64 	%fd270, %fd269, %fd268;
	selp.f64 	%fd271, %fd270, %fd268, %p48;
	setp.gt.u32 	%p49, %r6, 256;
	ld.shared.f64 	%fd272, [_ZZN3cub18CUB_300001_SM_10006detail6reduce18DeviceReduceKernelINS2_10policy_hubIdjN4cuda3std3__44plusIdEEE10Policy1000EN6thrust24THRUST_300001_SM_1000_NS10device_ptrIdEEjS9_d6squareEEvT0_PT3_T1_NS0_13GridEvenShareISK_EET2_T4_E12temp_storage+88];
	add.f64 	%fd273, %fd272, %fd271;
	selp.f64 	%fd274, %fd273, %fd271, %p49;
	setp.gt.u32 	%p50, %r6, 288;
	ld.shared.f64 	%fd275, [_ZZN3cub18CUB_300001_SM_10006detail6reduce18DeviceReduceKernelINS2_10policy_hubIdjN4cuda3std3__44plusIdEEE10Policy1000EN6thrust24THRUST_300001_SM_1000_NS10device_ptrIdEEjS9_d6squareEEvT0_PT3_T1_NS0_13GridEvenShareISK_EET2_T4_E12temp_storage+96];
	add.f64 	%fd276, %fd275, %fd274;
	selp.f64 	%fd277, %fd276, %fd274, %p50;
	setp.gt.u32 	%p51, %r6, 320;
	ld.shared.f64 	%fd278, [_ZZN3cub18CUB_300001_SM_10006detail6reduce18DeviceReduceKernelINS2_10policy_hubIdjN4cuda3std3__44plusIdEEE10Policy1000EN6thrust24THRUST_300001_SM_1000_NS10device_ptrIdEEjS9_d6squareEEvT0_PT3_T1_NS0_13GridEvenShareISK_EET2_T4_E12temp_storage+104];
	add.f64 	%fd279, %fd278, %fd277;
	selp.f64 	%fd280, %fd279, %fd277, %p51;
	setp.gt.u32 	%p52, %r6, 352;
	ld.shared.f64 	%fd281, [_ZZN3cub18CUB_300001_SM_10006detail6reduce18DeviceReduceKernelINS2_10policy_hubIdjN4cuda3std3__44plusIdEEE10Policy1000EN6thrust24THRUST_300001_SM_1000_NS10device_ptrIdEEjS9_d6squareEEvT0_PT3_T1_NS0_13GridEvenShareISK_EET2_T4_E12temp_storage+112];
	add.f64 	%fd282, %fd281, %fd280;
	selp.f64 	%fd283, %fd282, %fd280, %p52;
	setp.gt.u32 	%p53, %r6, 384;
	ld.shared.f64 	%fd284, [_ZZN3cub18CUB_300001_SM_10006detail6reduce18DeviceReduceKernelINS2_10policy_hubIdjN4cuda3std3__44plusIdEEE10Policy1000EN6thrust24THRUST_300001_SM_1000_NS10device_ptrIdEEjS9_d6squareEEvT0_PT3_T1_NS0_13GridEvenShareISK_EET2_T4_E12temp_storage+120];
	add.f64 	%fd285, %fd284, %fd283;
	selp.f64 	%fd286, %fd285, %fd283, %p53;
	setp.gt.u32 	%p54, %r6, 416;
	ld.shared.f64 	%fd287, [_ZZN3cub18CUB_300001_SM_10006detail6reduce18DeviceReduceKernelINS2_10policy_hubIdjN4cuda3std3__44plusIdEEE10Policy1000EN6thrust24THRUST_300001_SM_1000_NS10device_ptrIdEEjS9_d6squareEEvT0_PT3_T1_NS0_13GridEvenShareISK_EET2_T4_E12temp_storage+128];
	add.f64 	%fd288, %fd287, %fd286;
	selp.f64 	%fd289, %fd288, %fd286, %p54;
	setp.gt.u32 	%p55, %r6, 448;
	ld.shared.f64 	%fd290, [_ZZN3cub18CUB_300001_SM_10006detail6reduce18DeviceReduceKernelINS2_10policy_hubIdjN4cuda3std3__44plusIdEEE10Policy1000EN6thrust24THRUST_300001_SM_1000_NS10device_ptrIdEEjS9_d6squareEEvT0_PT3_T1_NS0_13GridEvenShareISK_EET2_T4_E12temp_storage+136];
	add.f64 	%fd291, %fd290, %fd289;
	selp.f64 	%fd292, %fd291, %fd289, %p55;
	setp.gt.u32 	%p56, %r6, 480;
	ld.shared.f64 	%fd293, [_ZZN3cub18CUB_300001_SM_10006detail6reduce18DeviceReduceKernelINS2_10policy_hubIdjN4cuda3std3__44plusIdEEE10Policy1000EN6thrust24THRUST_300001_SM_1000_NS10device_ptrIdEEjS9_d6squareEEvT0_PT3_T1_NS0_13GridEvenShareISK_EET2_T4_E12temp_storage+144];
	add.f64 	%fd294, %fd293, %fd292;
	selp.f64 	%fd295, %fd294, %fd292, %p56;
	setp.gt.u32 	%p57, %r6, 512;
	ld.shared.f64 	%fd296, [_ZZN3cub18CUB_300001_SM_10006detail6reduce18DeviceReduceKernelINS2_10policy_hubIdjN4cuda3std3__44plusIdEEE10Policy1000EN6thrust24THRUST_300001_SM_1000_NS10device_ptrIdEEjS9_d6squareEEvT0_PT3_T1_NS0_13GridEvenShareISK_EET2_T4_E12temp_storage+152];
	add.f64 	%fd297, %fd296, %fd295;
	selp.f64 	%fd298, %fd297, %fd295, %p57;
	setp.gt.u32 	%p58, %r6, 544;
	ld.shared.f64 	%fd299, [_ZZN3cub18CUB_300001_SM_10006detail6reduce18DeviceReduceKernelINS2_10policy_hubIdjN4cuda3std3__44plusIdEEE10Policy1000EN6thrust24THRUST_300001_SM_1000_NS10device_ptrIdEEjS9_d6squareEEvT0_PT3_T1_NS0_13GridEvenShareISK_EET2_T4_E12temp_storage+160];
	add.f64 	%fd300, %fd299, %fd298;
	selp.f64 	%fd301, %fd300, %fd298, %p58;
	setp.gt.u32 	%p59, %r6, 576;
	ld.shared.f64 	%fd302, [_ZZN3cub18CUB_300001_SM_10006detail6reduce18DeviceReduceKernelINS2_10policy_hubIdjN4cuda3std3__44plusIdEEE10Policy1000EN6thrust24THRUST_300001_SM_1000_NS10device_ptrIdEEjS9_d6squareEEvT0_PT3_T1_NS0_13GridEvenShareISK_EET2_T4_E12temp_storage+168];
	add.f64 	%fd303, %fd302, %fd301;
	selp.f64 	%fd304, %fd303, %fd301, %p59;
	setp.gt.u32 	%p60, %r6, 608;
	ld.shared.f64 	%fd305, [_ZZN3cub18CUB_300001_SM_10006detail6reduce18DeviceReduceKernelINS2_10policy_hubIdjN4cuda3std3__44plusIdEEE10Policy1000EN6thrust24THRUST_300001_SM_1000_NS10device_ptrIdEEjS9_d6squareEEvT0_PT3_T1_NS0_13GridEvenShareISK_EET2_T4_E12temp_storage+176];
	add.f64 	%fd306, %fd305, %fd304;
	selp.f64 	%fd377, %fd306, %fd304, %p60;
	bra.uni 	$L__BB8_48;
$L__BB8_26:
	mov.u32 	%r35, %tid.x;
	add.s32 	%r73, %r346, %r35;
	mul.wide.u32 	%rd4, %r73, 8;
	add.s64 	%rd5, %rd1, %rd4;
	ld.global.f64 	%fd41, [%rd5];
	ld.global.f64 	%fd42, [%rd5+5120];
	mul.f64 	%fd43, %fd42, %fd42;
	ld.global.f64 	%fd44, [%rd5+10240];
	ld.global.f64 	%fd45, [%rd5+15360];
	ld.global.f64 	%fd46, [%rd5+20480];
	ld.global.f64 	%fd47, [%rd5+25600];
	ld.global.f64 	%fd48, [%rd5+30720];
	ld.global.f64 	%fd49, [%rd5+35840];
	fma.rn.f64 	%fd50, %fd41, %fd41, %fd43;
	fma.rn.f64 	%fd51, %fd44, %fd44, %fd50;
	fma.rn.f64 	%fd52, %fd45, %fd45, %fd51;
	fma.rn.f64 	%fd53, %fd46, %fd46, %fd52;
	fma.rn.f64 	%fd54, %fd47, %fd47, %fd53;
	fma.rn.f64 	%fd55, %fd48, %fd48, %fd54;
	fma.rn.f64 	%fd376, %fd49, %fd49, %fd55;
	setp.lt.u32 	%p2, %r6, %r4;
	@%p2 bra 	$L__BB8_44;
	add.s32 	%r36, %r1, -5120;
	add.s32 	%r37, %r4, %r346;
	not.b32 	%r75, %r35;
	add.s32 	%r76, %r75, %r1;
	sub.s32 	%r77, %r76, %r4;
	sub.s32 	%r343, %r77, %r346;
	add.s32 	%r78, %r37, %r35;
	add.s32 	%r342, %r78, 5120;
	mov.b32 	%r345, 0;
	mov.u32 	%r344, %r37;
$L__BB8_28:
	add.s32 	%r346, %r346, %r4;
	setp.gt.u32 	%p3, %r346, %r36;
	@%p3 bra 	$L__BB8_30;
	add.s32 	%r79, %r35, %r346;
	mul.wide.u32 	%rd6, %r79, 8;
	add.s64 	%rd7, %rd1, %rd6;
	ld.global.f64 	%fd56, [%rd7];
	ld.global.f64 	%fd57, [%rd7+5120];
	ld.global.f64 	%fd58, [%rd7+10240];
	ld.global.f64 	%fd59, [%rd7+15360];
	ld.global.f64 	%fd60, [%rd7+20480];
	ld.global.f64 	%fd61, [%rd7+25600];
	ld.global.f64 	%fd62, [%rd7+30720];
	ld.global.f64 	%fd63, [%rd7+35840];
	fma.rn.f64 	%fd64, %fd56, %fd56, %fd376;
	fma.rn.f64 	%fd65, %fd57, %fd57, %fd64;
	fma.rn.f64 	%fd66, %fd58, %fd58, %fd65;
	fma.rn.f64 	%fd67, %fd59, %fd59, %fd66;
	fma.rn.f64 	%fd68, %fd60, %fd60, %fd67;
	fma.rn.f64 	%fd69, %fd61, %fd61, %fd68;
	fma.rn.f64 	%fd70, %fd62, %fd62, %fd69;
	fma.rn.f64 	%fd376, %fd63, %fd63, %fd70;
	sub.s32 	%r80, %r1, %r346;
	setp.lt.u32 	%p4, %r80, %r4;
	add.s32 	%r345, %r345, 1;
	add.s32 	%r344, %r344, %r4;
	sub.s32 	%r343, %r343, %r4;
	add.s32 	%r342, %r342, %r4;
	@%p4 bra 	$L__BB8_44;
	bra.uni 	$L__BB8_28;
$L__BB8_30:
	setp.le.u32 	%p5, %r1, %r346;
	sub.s32 	%r81, %r1, %r346;
	setp.ge.s32 	%p6, %r35, %r81;
	or.pred  	%p7, %p5, %p6;
	@%p7 bra 	$L__BB8_44;
	not.b32 	%r83, %r35;
	add.s32 	%r84, %r1, %r83;
	sub.s32 	%r85, %r84, %r37;
	mul.lo.s32 	%r86, %r2, %r345;
	mad.lo.s32 	%r87, %r86, -5120, %r85;
	mul.hi.u32 	%r88, %r87, -858993459;
	shr.u32 	%r89, %r88, 9;
	add.s32 	%r50, %r89, 1;
	and.b32  	%r51, %r50, 15;
	setp.lt.u32 	%p8, %r87, 9600;
	mov.u32 	%r351, %r35;
	@%p8 bra 	$L__BB8_35;
	or.b32  	%r349, %r35, 5120;
	mul.hi.u32 	%r90, %r343, -858993459;
	shr.u32 	%r91, %r90, 9;
	add.s32 	%r92, %r91, 1;
	and.b32  	%r93, %r92, 16777200;
	neg.s32 	%r347, %r93;
$L__BB8_33:
	.pragma "nounroll";
	add.s32 	%r94, %r342, -5120;
	mul.wide.u32 	%rd8, %r94, 8;
	add.s64 	%rd9, %rd1, %rd8;
	ld.global.f64 	%fd72, [%rd9];
	fma.rn.f64 	%fd73, %fd72, %fd72, %fd376;
	add.s32 	%r95, %r342, -4480;
	mul.wide.u32 	%rd10, %r95, 8;
	add.s64 	%rd11, %rd1, %rd10;
	ld.global.f64 	%fd74, [%rd11];
	fma.rn.f64 	%fd75, %fd74, %fd74, %fd73;
	add.s32 	%r96, %r342, -3840;
	mul.wide.u32 	%rd12, %r96, 8;
	add.s64 	%rd13, %rd1, %rd12;
	ld.global.f64 	%fd76, [%rd13];
	fma.rn.f64 	%fd77, %fd76, %fd76, %fd75;
	add.s32 	%r97, %r342, -3200;
	mul.wide.u32 	%rd14, %r97, 8;
	add.s64 	%rd15, %rd1, %rd14;
	ld.global.f64 	%fd78, [%rd15];
	fma.rn.f64 	%fd79, %fd78, %fd78, %fd77;
	add.s32 	%r98, %r342, -2560;
	mul.wide.u32 	%rd16, %r98, 8;
	add.s64 	%rd17, %rd1, %rd16;
	ld.global.f64 	%fd80, [%rd17];
	fma.rn.f64 	%fd81, %fd80, %fd80, %fd79;
	add.s32 	%r99, %r342, -1920;
	mul.wide.u32 	%rd18, %r99, 8;
	add.s64 	%rd19, %rd1, %rd18;
	ld.global.f64 	%fd82, [%rd19];
	fma.rn.f64 	%fd83, %fd82, %fd82, %fd81;
	add.s32 	%r100, %r342, -1280;
	mul.wide.u32 	%rd20, %r100, 8;
	add.s64 	%rd21, %rd1, %rd20;
	ld.global.f64 	%fd84, [%rd21];
	fma.rn.f64 	%fd85, %fd84, %fd84, %fd83;
	add.s32 	%r101, %r342, 4480;
	add.s32 	%r102, %r342, -640;
	mul.wide.u32 	%rd22, %r102, 8;
	add.s64 	%rd23, %rd1, %rd22;
	ld.global.f64 	%fd86, [%rd23];
	fma.rn.f64 	%fd87, %fd86, %fd86, %fd85;
	mul.wide.u32 	%rd24, %r342, 8;
	add.s64 	%rd25, %rd1, %rd24;
	ld.global.f64 	%fd88, [%rd25];
	fma.rn.f64 	%fd89, %fd88, %fd88, %fd87;
	add.s32 	%r103, %r342, 640;
	mul.wide.u32 	%rd26, %r103, 8;
	add.s64 	%rd27, %rd1, %rd26;
	ld.global.f64 	%fd90, [%rd27];
	fma.rn.f64 	%fd91, %fd90, %fd90, %fd89;
	add.s32 	%r104, %r342, 1280;
	mul.wide.u32 	%rd28, %r104, 8;
	add.s64 	%rd29, %rd1, %rd28;
	ld.global.f64 	%fd92, [%rd29];
	fma.rn.f64 	%fd93, %fd92, %fd92, %fd91;
	add.s32 	%r105, %r342, 1920;
	mul.wide.u32 	%rd30, %r105, 8;
	add.s64 	%rd31, %rd1, %rd30;
	ld.global.f64 	%fd94, [%rd31];
	fma.rn.f64 	%fd95, %fd94, %fd94, %fd93;
	add.s32 	%r106, %r342, 2560;
	mul.wide.u32 	%rd32, %r106, 8;
	add.s64 	%rd33, %rd1, %rd32;
	ld.global.f64 	%fd96, [%rd33];
	fma.rn.f64 	%fd97, %fd96, %fd96, %fd95;
	add.s32 	%r107, %r342, 3200;
	mul.wide.u32 	%rd34, %r107, 8;
	add.s64 	%rd35, %rd1, %rd34;
	ld.global.f64 	%fd98, [%rd35];
	fma.rn.f64 	%fd99, %fd98, %fd98, %fd97;
	add.s32 	%r108, %r342, 3840;
	mul.wide.u32 	%rd36, %r108, 8;
	add.s64 	%rd37, %rd1, %rd36;
	ld.global.f64 	%fd100, [%rd37];
	fma.rn.f64 	%fd101, %fd100, %fd100, %fd99;
	mul.wide.u32 	%rd38, %r101, 8;
	add.s64 	%rd39, %rd1, %rd38;
	ld.global.f64 	%fd102, [%rd39];
	fma.rn.f64 	%fd376, %fd102, %fd102, %fd101;
	add.s32 	%r349, %r349, 10240;
	add.s32 	%r342, %r342, 10240;
	add.s32 	%r347, %r347, 16;
	setp.ne.s32 	%p9, %r347, 0;
	@%p9 bra 	$L__BB8_33;
	add.s32 	%r351, %r349, -5120;
$L__BB8_35:
	setp.eq.s32 	%p10, %r51, 0;
	@%p10 bra 	$L__BB8_44;
	and.b32  	%r62, %r50, 7;
	setp.lt.u32 	%p11, %r51, 8;
	@%p11 bra 	$L__BB8_38;
	add.s32 	%r109, %r351, %r346;
	mul.wide.u32 	%rd40, %r109, 8;
	add.s64 	%rd41, %rd1, %rd40;
	ld.global.f64 	%fd104, [%rd41];
	fma.rn.f64 	%fd105, %fd104, %fd104, %fd376;
	add.s32 	%r110, %r109, 640;
	mul.wide.u32 	%rd42, %r110, 8;
	add.s64 	%rd43, %rd1, %rd42;
	ld.global.f64 	%fd106, [%rd43];
	fma.rn.f64 	%fd107, %fd106, %fd106, %fd105;
	add.s32 	%r111, %r109, 1280;
	mul.wide.u32 	%rd44, %r111, 8;
	add.s64 	%rd45, %rd1, %rd44;
	ld.global.f64 	%fd108, [%rd45];
	fma.rn.f64 	%fd109, %fd108, %fd108, %fd107;
	add.s32 	%r112, %r109, 1920;
	mul.wide.u32 	%rd46, %r112, 8;
	add.s64 	%rd47, %rd1, %rd46;
	ld.global.f64 	%fd110, [%rd47];
	fma.rn.f64 	%fd111, %fd110, %fd110, %fd109;
	add.s32 	%r113, %r109, 2560;
	mul.wide.u32 	%rd48, %r113, 8;
	add.s64 	%rd49, %rd1, %rd48;
	ld.global.f64 	%fd112, [%rd49];
	fma.rn.f64 	%fd113, %fd112, %fd112, %fd111;
	add.s32 	%r114, %r109, 3200;
	mul.wide.u32 	%rd50, %r114, 8;
	add.s64 	%rd51, %rd1, %rd50;
	ld.global.f64 	%fd114, [%rd51];
	fma.rn.f64 	%fd115, %fd114, %fd114, %fd113;
	add.s32 	%r115, %r109, 3840;
	mul.wide.u32 	%rd52, %r115, 8;
	add.s64 	%rd53, %rd1, %rd52;
	ld.global.f64 	%fd116, [%rd53];
	fma.rn.f64 	%fd117, %fd116, %fd116, %fd115;
	add.s32 	%r116, %r109, 4480;
	mul.wide.u32 	%rd54, %r116, 8;
	add.s64 	%rd55, %rd1, %rd54;
	ld.global.f64 	%fd118, [%rd55];
	fma.rn.f64 	%fd376, %fd118, %fd118, %fd117;
	add.s32 	%r351, %r351, 5120;
$L__BB8_38:
	setp.eq.s32 	%p12, %r62, 0;
	@%p12 bra 	$L__BB8_44;
	setp.lt.u32 	%p13, %r62, 4;
	@%p13 bra 	$L__BB8_41;
	add.s32 	%r117, %r351, %r346;
	mul.wide.u32 	%rd56, %r117, 8;
	add.s64 	%rd57, %rd1, %rd56;
	ld.global.f64 	%fd120, [%rd57];
	fma.rn.f64 	%fd121, %fd120, %fd120, %fd376;
	add.s32 	%r118, %r117, 640;
	mul.wide.u32 	%rd58, %r118, 8;
	add.s64 	%rd59, %rd1, %rd58;
	ld.global.f64 	%fd122, [%rd59];
	fma.rn.f64 	%fd123, %fd122, %fd122, %fd121;
	add.s32 	%r119, %r117, 1280;
	mul.wide.u32 	%rd60, %r119, 8;
	add.s64 	%rd61, %rd1, %rd60;
	ld.global.f64 	%fd124, [%rd61];
	fma.rn.f64 	%fd125, %fd124, %fd124, %fd123;
	add.s32 	%r120, %r117, 1920;
	mul.wide.u32 	%rd62, %r120, 8;
	add.s64 	%rd63, %rd1, %rd62;
	ld.global.f64 	%fd126, [%rd63];
	fma.rn.f64 	%fd376, %fd126, %fd126, %fd125;
	add.s32 	%r351, %r351, 2560;
$L__BB8_41:
	and.b32  	%r121, %r50, 3;
	setp.eq.s32 	%p14, %r121, 0;
	@%p14 bra 	$L__BB8_44;
	add.s32 	%r354, %r351, %r344;
	mul.hi.u32 	%r122, %r343, -858993459;
	cvt.u16.u32 	%rs1, %r122;
	shr.u16 	%rs2, %rs1, 9;
	add.s16 	%rs3, %rs2, 1;
	cvt.u32.u16 	%r123, %rs3;
	and.b32  	%r124, %r123, 3;
	neg.s32 	%r353, %r124;
$L__BB8_43:
	.pragma "nounroll";
	mul.wide.u32 	%rd64, %r354, 8;
	add.s64 	%rd65, %rd1, %rd64;
	ld.global.f64 	%fd127, [%rd65];
	fma.rn.f64 	%fd376, %fd127, %fd127, %fd376;
	add.s32 	%r354, %r354, 640;
	add.s32 	%r353, %r353, 1;
	setp.ne.s32 	%p15, %r353, 0;
	@%p15 bra 	$L__BB8_43;
$L__BB8_44:
	// begin inline asm
	mov.u32 %r125, %laneid;
	// end inline asm
	mov.b64 	%rd66, %fd376;
	mov.b64 	{%r127, %r132}, %rd66;
	mov.b32 	%r133, 1;
	mov.b32 	%r174, 31;
	mov.b32 	%r175, -1;
	// begin inline asm
	shfl.sync.down.b32 %r126, %r127, %r133, %r174, %r175;
	// end inline asm
	// begin inline asm
	shfl.sync.down.b32 %r131, %r132, %r133, %r174, %r175;
	// end inline asm
	mov.b64 	%rd67, {%r126, %r131};
	mov.b64 	%fd128, %rd67;
	setp.gt.s32 	%p16, %r125, 30;
	add.f64 	%fd129, %fd376, %fd128;
	selp.f64 	%fd130, %fd376, %fd129, %p16;
	mov.b64 	%rd68, %fd130;
	mov.b64 	{%r137, %r142}, %rd68;
	mov.b32 	%r143, 2;
	// begin inline asm
	shfl.sync.down.b32 %r136, %r137, %r143, %r174, %r175;
	// end inline asm
	// begin inline asm
	shfl.sync.down.b32 %r141, %r142, %r143, %r174, %r175;
	// end inline asm
	mov.b64 	%rd69, {%r136, %r141};
	mov.b64 	%fd131, %rd69;
	setp.gt.s32 	%p17, %r125, 29;
	add.f64 	%fd132, %fd130, %fd131;
	selp.f64 	%fd133, %fd130, %fd132, %p17;
	mov.b64 	%rd70, %fd133;
	mov.b64 	{%r147, %r152}, %rd70;
	mov.b32 	%r153, 4;
	// begin inline asm
	shfl.sync.down.b32 %r146, %r147, %r153, %r174, %r175;
	// end inline asm
	// begin inline asm
	shfl.sync.down.b32 %r151, %r152, %r153, %r174, %r175;
	// end inline asm
	mov.b64 	%rd71, {%r146, %r151};
	mov.b64 	%fd134, %rd71;
	setp.gt.s32 	%p18, %r125, 27;
	add.f64 	%fd135, %fd133, %fd134;
	selp.f64 	%fd136, %fd133, %fd135, %p18;
	mov.b64 	%rd72, %fd136;
	mov.b64 	{%r157, %r162}, %rd72;
	mov.b32 	%r163, 8;
	// begin inline asm
	shfl.sync.down.b32 %r156, %r157, %r163, %r174, %r175;
	// end inline asm
	// begin inline asm
	shfl.sync.down.b32 %r161, %r162, %r163, %r174, %r175;
	// end inline asm
	mov.b64 	%rd73, {%r156, %r161};
	mov.b64 	%fd137, %rd73;
	setp.gt.s32 	%p19, %r125, 23;
	add.f64 	%fd138, %fd136, %fd137;
	selp.f64 	%fd139, %fd136, %fd138, %p19;
	mov.b64 	%rd74, %fd139;
	mov.b64 	{%r167, %r172}, %rd74;
	mov.b32 	%r173, 16;
	// begin inline asm
	shfl.sync.down.b32 %r166, %r167, %r173, %r174, %r175;
	// end inline asm
	// begin inline asm
	shfl.sync.down.b32 %r171, %r172, %r173, %r174, %r175;
	// end inline asm
	mov.b64 	%rd75, {%r166, %r171};
	mov.b64 	%fd140, %rd75;
	setp.gt.s32 	%p20, %r125, 15;
	add.f64 	%fd37, %fd139, %fd140;
	selp.f64 	%fd377, %fd139, %fd37, %p20;
	setp.ne.s32 	%p21, %r125, 0;
	@%p21 bra 	$L__BB8_46;
	shr.u32 	%r176, %r35, 2;
	and.b32  	%r177, %r176, 248;
	mov.u32 	%r178, _ZZN3cub18CUB_300001_SM_10006detail6reduce18DeviceReduceKernelINS2_10policy_hubIdjN4cuda3std3__44plusIdEEE10Policy1000EN6thrust24THRUST_300001_SM_1000_NS10device_ptrIdEEjS9_d6squareEEvT0_PT3_T1_NS0_13GridEvenShareISK_EET2_T4_E12temp_storage;
	add.s32 	%r179, %r178, %r177;
	st.shared.f64 	[%r179+24], %fd37;
$L__BB8_46:
	bar.sync 	0;
	setp.ne.s32 	%p22, %r35, 0;
	@%p22 bra 	$L__BB8_48;
	ld.shared.f64 	%fd141, [_ZZN3cub18CUB_300001_SM_10006detail6reduce18DeviceReduceKernelINS2_10policy_hubIdjN4cuda3std3__44plusIdEEE10Policy1000EN6thrust24THRUST_300001_SM_1000_NS10device_ptrIdEEjS9_d6squareEEvT0_PT3_T1_NS0_13GridEvenShareISK_EET2_T4_E12temp_storage+32];
	add.f64 	%fd142, %fd377, %fd141;
	ld.shared.f64 	%fd143, [_ZZN3cub18CUB_300001_SM_10006detail6reduce18DeviceReduceKernelINS2_10policy_hubIdjN4cuda3std3__44plusIdEEE10Policy1000EN6thrust24THRUST_300001_SM_1000_NS10device_ptrIdEEjS9_d6squareEEvT0_PT3_T1_NS0_13GridEvenShareISK_EET2_T4_E12temp_storage+40];
	add.f64 	%fd144, %fd142, %fd143;
	ld.shared.f64 	%fd145, [_ZZN3cub18CUB_300001_SM_10006detail6reduce18DeviceReduceKernelINS2_10policy_hubIdjN4cuda3std3__44plusIdEEE10Policy1000EN6thrust24THRUST_300001_SM_1000_NS10device_ptrIdEEjS9_d6squareEEvT0_PT3_T1_NS0_13GridEvenShareISK_EET2_T4_E12temp_storage+48];
	add.f64 	%fd146, %fd144, %fd145;
	ld.shared.f64 	%fd147, [_ZZN3cub18CUB_300001_SM_10006detail6reduce18DeviceReduceKernelINS2_10policy_hubIdjN4cuda3std3__44plusIdEEE10Policy1000EN6thrust24THRUST_300001_SM_1000_NS10device_ptrIdEEjS9_d6squareEEvT0_PT3_T1_NS0_13GridEvenShareISK_EET2_T4_E12temp_storage+56];
	add.f64 	%fd148, %fd146, %fd147;
	ld.shared.f64 	%fd149, [_ZZN3cub18CUB_300001_SM_10006detail6reduce18DeviceReduceKernelINS2_10policy_hubIdjN4cuda3std3__44plusIdEEE10Policy1000EN6thrust24THRUST_300001_SM_1000_NS10device_ptrIdEEjS9_d6squareEEvT0_PT3_T1_NS0_13GridEvenShareISK_EET2_T4_E12temp_storage+64];
	add.f64 	%fd150, %fd148, %fd149;
	ld.shared.f64 	%fd151, [_ZZN3cub18CUB_300001_SM_10006detail6reduce18DeviceReduceKernelINS2_10policy_hubIdjN4cuda3std3__44plusIdEEE10Policy1000EN6thrust24THRUST_300001_SM_1000_NS10device_ptrIdEEjS9_d6squareEEvT0_PT3_T1_NS0_13GridEvenShareISK_EET2_T4_E12temp_storage+72];
	add.f64 	%fd152, %fd150, %fd151;
	ld.shared.f64 	%fd153, [_ZZN3cub18CUB_300001_SM_10006detail6reduce18DeviceReduceKernelINS2_10policy_hubIdjN4cuda3std3__44plusIdEEE10Policy1000EN6thrust24THRUST_300001_SM_1000_NS10device_ptrIdEEjS9_d6squareEEvT0_PT3_T1_NS0_13GridEvenShareISK_EET2_T4_E12temp_storage+80];
	add.f64 	%fd154, %fd152, %fd153;
	ld.shared.f64 	%fd155, [_ZZN3cub18CUB_300001_SM_10006detail6reduce18DeviceReduceKernelINS2_10policy_hubIdjN4cuda3std3__44plusIdEEE10Policy1000EN6thrust24THRUST_300001_SM_1000_NS10device_ptrIdEEjS9_d6squareEEvT0_PT3_T1_NS0_13GridEvenShareISK_EET2_T4_E12temp_storage+88];
	add.f64 	%fd156, %fd154, %fd155;
	ld.shared.f64 	%fd157, [_ZZN3cub18CUB_300001_SM_10006detail6reduce18DeviceReduceKernelINS2_10policy_hubIdjN4cuda3std3__44plusIdEEE10Policy1000EN6thrust24THRUST_300001_SM_1000_NS10device_ptrIdEEjS9_d6squareEEvT0_PT3_T1_NS0_13GridEvenShareISK_EET2_T4_E12temp_storage+96];
	add.f64 	%fd158, %fd156, %fd157;
	ld.shared.f64 	%fd159, [_ZZN3cub18CUB_300001_SM_10006detail6reduce18DeviceReduceKernelINS2_10policy_hubIdjN4cuda3std3__44plusIdEEE10Policy1000EN6thrust24THRUST_300001_SM_1000_NS10device_ptrIdEEjS9_d6squareEEvT0_PT3_T1_NS0_13GridEvenShareISK_EET2_T4_E12temp_storage+104];
	add.f64 	%fd160, %fd158, %fd159;
	ld.shared.f64 	%fd161, [_ZZN3cub18CUB_300001_SM_10006detail6reduce18DeviceReduceKernelINS2_10policy_hubIdjN4cuda3std3__44plusIdEEE10Policy1000EN6thrust24THRUST_300001_SM_1000_NS10device_ptrIdEEjS9_d6squareEEvT0_PT3_T1_NS0_13GridEvenShareISK_EET2_T4_E12temp_storage+112];
	add.f64 	%fd162, %fd160, %fd161;
	ld.shared.f64 	%fd163, [_ZZN3cub18CUB_300001_SM_10006detail6reduce18DeviceReduceKernelINS2_10policy_hubIdjN4cuda3std3__44plusIdEEE10Policy1000EN6thrust24THRUST_300001_SM_1000_NS10device_ptrIdEEjS9_d6squareEEvT0_PT3_T1_NS0_13GridEvenShareISK_EET2_T4_E12temp_storage+120];
	add.f64 	%fd164, %fd162, %fd163;
	ld.shared.f64 	%fd165, [_ZZN3cub18CUB_300001_SM_10006detail6reduce18DeviceReduceKernelINS2_10policy_hubIdjN4cuda3std3__44plusIdEEE10Policy1000EN6thrust24THRUST_300001_SM_1000_NS10device_ptrIdEEjS9_d6squareEEvT0_PT3_T1_NS0_13GridEvenShareISK_EET2_T4_E12temp_storage+128];
	add.f64 	%fd166, %fd164, %fd165;
	ld.shared.f64 	%fd167, [_ZZN3cub18CUB_300001_SM_10006detail6reduce18DeviceReduceKernelINS2_10policy_hubIdjN4cuda3std3__44plusIdEEE10Policy1000EN6thrust24THRUST_300001_SM_1000_NS10device_ptrIdEEjS9_d6squareEEvT0_PT3_T1_NS0_13GridEvenShareISK_EET2_T4_E12temp_storage+136];
	add.f64 	%fd168, %fd166, %fd167;
	ld.shared.f64 	%fd169, [_ZZN3cub18CUB_300001_SM_10006detail6reduce18DeviceReduceKernelINS2_10policy_hubIdjN4cuda3std3__44plusIdEEE10Policy1000EN6thrust24THRUST_300001_SM_1000_NS10device_ptrIdEEjS9_d6squareEEvT0_PT3_T1_NS0_13GridEvenShareISK_EET2_T4_E12temp_storage+144];
	add.f64 	%fd170, %fd168, %fd169;
	ld.shared.f64 	%fd171, [_ZZN3cub18CUB_300001_SM_10006detail6reduce18DeviceReduceKernelINS2_10policy_hubIdjN4cuda3std3__44plusIdEEE10Policy1000EN6thrust24THRUST_300001_SM_1000_NS10device_ptrIdEEjS9_d6squareEEvT0_PT3_T1_NS0_13GridEvenShareISK_EET2_T4_E12temp_storage+152];
	add.f64 	%fd172, %fd170, %fd171;
	ld.shared.f64 	%fd173, [_ZZN3cub18CUB_300001_SM_10006detail6reduce18DeviceReduceKernelINS2_10policy_hubIdjN4cuda3std3__44plusIdEEE10Policy1000EN6thrust24THRUST_300001_SM_1000_NS10device_ptrIdEEjS9_d6squareEEvT0_PT3_T1_NS0_13GridEvenShareISK_EET2_T4_E12temp_storage+160];
	add.f64 	%fd174, %fd172, %fd173;
	ld.shared.f64 	%fd175, [_ZZN3cub18CUB_300001_SM_10006detail6reduce18DeviceReduceKernelINS2_10policy_hubIdjN4cuda3std3__44plusIdEEE10Policy1000EN6thrust24THRUST_300001_SM_1000_NS10device_ptrIdEEjS9_d6squareEEvT0_PT3_T1_NS0_13GridEvenShareISK_EET2_T4_E12temp_storage+168];
	add.f64 	%fd176, %fd174, %fd175;
	ld.shared.f64 	%fd177, [_ZZN3cub18CUB_300001_SM_10006detail6reduce18DeviceReduceKernelINS2_10policy_hubIdjN4cuda3std3__44plusIdEEE10Policy1000EN6thrust24THRUST_300001_SM_1000_NS10device_ptrIdEEjS9_d6squareEEvT0_PT3_T1_NS0_13GridEvenShareISK_EET2_T4_E12temp_storage+176];
	add.f64 	%fd377, %fd176, %fd177;
$L__BB8_48:
	mov.u32 	%r332, %tid.x;
	setp.ne.s32 	%p68, %r332, 0;
	@%p68 bra 	$L__BB8_50;
	cvta.to.global.u64 	%rd156, %rd2;
	mul.wide.u32 	%rd157, %r3, 8;
	add.s64 	%rd158, %rd156, %rd157;
	st.global.f64 	[%rd158], %fd377;
$L__BB8_50:
	ret;

}
	// .globl	_ZN3cub18CUB_300001_SM_10006detail6reduce28DeviceReduceSingleTileKernelINS2_10policy_hubIdjN4cuda3std3__44plusIdEEE10Policy1000EPdSC_iS9_ddNS7_10__identityEEEvT0_T1_T2_T3_T4_T6_
.visible .entry _ZN3cub18CUB_300001_SM_10006detail6reduce28DeviceReduceSingleTileKernelINS2_10policy_hubIdjN4cuda3std3__44plusIdEEE10Policy1000EPdSC_iS9_ddNS7_10__identityEEEvT0_T1_T2_T3_T4_T6_(
	.param .u64 .ptr .align 1 _ZN3cub18CUB_300001_SM_10006detail6reduce28DeviceReduceSingleTileKernelINS2_10policy_hubIdjN4cuda3std3__44plusIdEEE10Policy1000EPdSC_iS9_ddNS7_10__identityEEEvT0_T1_T2_T3_T4_T6__param_0,
	.param .u64 .ptr .align 1 _ZN3cub18CUB_300001_SM_10006detail6reduce28DeviceReduceSingleTileKernelINS2_10policy_hubIdjN4cuda3std3__44plusIdEEE10Policy1000EPdSC_iS9_ddNS7_10__identityEEEvT0_T1_T2_T3_T4_T6__param_1,
	.param .u32 _ZN3cub18CUB_300001_SM_10006detail6reduce28DeviceReduceSingleTileKernelINS2_10policy_hubIdjN4cuda3std3__44plusIdEEE10Policy1000EPdSC_iS9_ddNS7_10__identityEEEvT0_T1_T2_T3_T4_T6__param_2,
	.param .align 1 .b8 _ZN3cub18CUB_300001_SM_10006detail6reduce28DeviceReduceSingleTileKernelINS2_10policy_hubIdjN4cuda3std3__44plusIdEEE10Policy1000EPdSC_iS9_ddNS7_10__identityEEEvT0_T1_T2_T3_T4_T6__param_3[1],
	.param .f64 _ZN3cub18CUB_300001_SM_10006detail6reduce28DeviceReduceSingleTileKernelINS2_10policy_hubIdjN4cuda3std3__44plusIdEEE10Policy1000EPdSC_iS9_ddNS7_10__identityEEEvT0_T1_T2_T3_T4_T6__param_4,
	.param .align 1 .b8 _ZN3cub18CUB_300001_SM_10006detail6reduce28DeviceReduceSingleTileKernelINS2_10policy_hubIdjN4cuda3std3__44plusIdEEE10Policy1000EPdSC_iS9_ddNS7_10__identityEEEvT0_T1_T2_T3_T4_T6__param_5[1]
)
.maxntid 640
.minnctapersm 1
{
	.reg .pred 	%p<62>;
	.reg .b32 	%r<239>;
	.reg .b64 	%rd<109>;
	.reg .b64 	%fd<264>;
	// demoted variable
	.shared .align 8 .b8 _ZZN3cub18CUB_300001_SM_10006detail6reduce28DeviceReduceSingleTileKernelINS2_10policy_hubIdjN4cuda3std3__44plusIdEEE10Policy1000EPdSC_iS9_ddNS7_10__identityEEEvT0_T1_T2_T3_T4_T6_E12temp_storage[192];
	ld.param.u64 	%rd9, [_ZN3cub18CUB_300001_SM_10006detail6reduce28DeviceReduceSingleTileKernelINS2_10policy_hubIdjN4cuda3std3__44plusIdEEE10Policy1000EPdSC_iS9_ddNS7_10__identityEEEvT0_T1_T2_T3_T4_T6__param_0];
	ld.param.u64 	%rd10, [_ZN3cub18CUB_300001_SM_10006detail6reduce28DeviceReduceSingleTileKernelINS2_10policy_hubIdjN4cuda3std3__44plusIdEEE10Policy1000EPdSC_iS9_ddNS7_10__identityEEEvT0_T1_T2_T3_T4_T6__param_1];
	ld.param.u32 	%r36, [_ZN3cub18CUB_300001_SM_10006detail6reduce28DeviceReduceSingleTileKernelINS2_10policy_hubIdjN4cuda3std3__44plusIdEEE10Policy1000EPdSC_iS9_ddNS7_10__identityEEEvT0_T1_T2_T3_T4_T6__param_2];
	ld.param.f64 	%fd30, [_ZN3cub18CUB_300001_SM_10006detail6reduce28DeviceReduceSingleTileKernelINS2_10policy_hubIdjN4cuda3std3__44plusIdEEE10Policy1000EPdSC_iS9_ddNS7_10__identityEEEvT0_T1_T2_T3_T4_T6__param_4];
	cvta.to.global.u64 	%rd1, %rd10;
	setp.ne.s32 	%p1, %r36, 0;
	@%p1 bra 	$L__BB9_3;
	mov.u32 	%r225, %tid.x;
	setp.ne.s32 	%p61, %r225, 0;
	@%p61 bra 	$L__BB9_39;
	st.global.f64 	[%rd1], %fd30;
	bra.uni 	$L__BB9_39;
$L__BB9_3:
	setp.gt.s32 	%p2, %r36, 5119;
	@%p2 bra 	$L__BB9_21;
	mov.u32 	%r1, %tid.x;
	setp.ge.s32 	%p19, %r1, %r36;
	mov.f64 	%fd255, 0d0000000000000000;
	mov.u32 	%r229, %r1;
	@%p19 bra 	$L__BB9_6;
	mul.wide.u32 	%rd74, %r1, 8;
	add.s64 	%rd73, %rd9, %rd74;
	// begin inline asm
	ld.global.nc.u64 %rd72, [%rd73];
	// end inline asm
	mov.b64 	%fd255, %rd72;
	add.s32 	%r229, %r1, 640;
$L__BB9_6:
	setp.ge.s32 	%p20, %r229, %r36;
	@%p20 bra 	$L__BB9_12;
	not.b32 	%r101, %r229;
	add.s32 	%r4, %r36, %r101;
	mul.hi.u32 	%r102, %r4, -858993459;
	shr.u32 	%r103, %r102, 9;
	add.s32 	%r5, %r103, 1;
	and.b32  	%r104, %r103, 3;
	setp.eq.s32 	%p21, %r104, 3;
	@%p21 bra 	$L__BB9_10;
	mul.wide.u32 	%rd75, %r229, 8;
	add.s64 	%rd107, %rd9, %rd75;
	and.b32  	%r105, %r5, 3;
	neg.s32 	%r227, %r105;
$L__BB9_9:
	.pragma "nounroll";
	// begin inline asm
	ld.global.nc.u64 %rd76, [%rd107];
	// end inline asm
	mov.b64 	%fd121, %rd76;
	add.f64 	%fd255, %fd255, %fd121;
	add.s32 	%r229, %r229, 640;
	add.s64 	%rd107, %rd107, 5120;
	add.s32 	%r227, %r227, 1;
	setp.ne.s32 	%p22, %r227, 0;
	@%p22 bra 	$L__BB9_9;
$L__BB9_10:
	setp.lt.u32 	%p23, %r4, 1920;
	@%p23 bra 	$L__BB9_12;
$L__BB9_11:
	mul.wide.s32 	%rd86, %r229, 8;
	add.s64 	%rd79, %rd9, %rd86;
	// begin inline asm
	ld.global.nc.u64 %rd78, [%rd79];
	// end inline asm
	mov.b64 	%fd122, %rd78;
	add.f64 	%fd123, %fd255, %fd122;
	add.s64 	%rd81, %rd79, 5120;
	// begin inline asm
	ld.global.nc.u64 %rd80, [%rd81];
	// end inline asm
	mov.b64 	%fd124, %rd80;
	add.f64 	%fd125, %fd123, %fd124;
	add.s64 	%rd83, %rd79, 10240;
	// begin inline asm
	ld.global.nc.u64 %rd82, [%rd83];
	// end inline asm
	mov.b64 	%fd126, %rd82;
	add.f64 	%fd127, %fd125, %fd126;
	add.s64 	%rd85, %rd79, 15360;
	// begin inline asm
	ld.global.nc.u64 %rd84, [%rd85];
	// end inline asm
	mov.b64 	%fd128, %rd84;
	add.f64 	%fd255, %fd127, %fd128;
	add.s32 	%r229, %r229, 2560;
	setp.lt.s32 	%p24, %r229, %r36;
	@%p24 bra 	$L__BB9_11;
$L__BB9_12:
	setp.lt.s32 	%p25, %r36, 640;
	@%p25 bra 	$L__BB9_17;
	// begin inline asm
	mov.u32 %r169, %laneid;
	// end inline asm
	mov.b64 	%rd97, %fd255;
	mov.b64 	{%r171, %r176}, %rd97;
	mov.b32 	%r177, 1;
	mov.b32 	%r218, 31;
	mov.b32 	%r219, -1;
	// begin inline asm
	shfl.sync.down.b32 %r170, %r171, %r177, %r218, %r219;
	// end inline asm
	// begin inline asm
	shfl.sync.down.b32 %r175, %r176, %r177, %r218, %r219;
	// end inline asm
	mov.b64 	%rd98, {%r170, %r175};
	mov.b64 	%fd199, %rd98;
	setp.gt.s32 	%p53, %r169, 30;
	add.f64 	%fd200, %fd255, %fd199;
	selp.f64 	%fd201, %fd255, %fd200, %p53;
	mov.b64 	%rd99, %fd201;
	mov.b64 	{%r181, %r186}, %rd99;
	mov.b32 	%r187, 2;
	// begin inline asm
	shfl.sync.down.b32 %r180, %r181, %r187, %r218, %r219;
	// end inline asm
	// begin inline asm
	shfl.sync.down.b32 %r185, %r186, %r187, %r218, %r219;
	// end inline asm
	mov.b64 	%rd100, {%r180, %r185};
	mov.b64 	%fd202, %rd100;
	setp.gt.s32 	%p54, %r169, 29;
	add.f64 	%fd203, %fd201, %fd202;
	selp.f64 	%fd204, %fd201, %fd203, %p54;
	mov.b64 	%rd101, %fd204;
	mov.b64 	{%r191, %r196}, %rd101;
	mov.b32 	%r197, 4;
	// begin inline asm
	shfl.sync.down.b32 %r190, %r191, %r197, %r218, %r219;
	// end inline asm
	// begin inline asm
	shfl.sync.down.b32 %r195, %r196, %r197, %r218, %r219;
	// end inline asm
	mov.b64 	%rd102, {%r190, %r195};
	mov.b64 	%fd205, %rd102;
	setp.gt.s32 	%p55, %r169, 27;
	add.f64 	%fd206, %fd204, %fd205;
	selp.f64 	%fd207, %fd204, %fd206, %p55;
	mov.b64 	%rd103, %fd207;
	mov.b64 	{%r201, %r206}, %rd103;
	mov.b32 	%r207, 8;
	// begin inline asm
	shfl.sync.down.b32 %r200, %r201, %r207, %r218, %r219;
	// end inline asm
	// begin inline asm
	shfl.sync.down.b32 %r205, %r206, %r207, %r218, %r219;
	// end inline asm
	mov.b64 	%rd104, {%r200, %r205};
	mov.b64 	%fd208, %rd104;
	setp.gt.s32 	%p56, %r169, 23;
	add.f64 	%fd209, %fd207, %fd208;
	selp.f64 	%fd210, %fd207, %fd209, %p56;
	mov.b64 	%rd105, %fd210;
	mov.b64 	{%r211, %r216}, %rd105;
	mov.b32 	%r217, 16;
	// begin inline asm
	shfl.sync.down.b32 %r210, %r211, %r217, %r218, %r219;
	// end inline asm
	// begin inline asm
	shfl.sync.down.b32 %r215, %r216, %r217, %r218, %r219;
	// end inline asm
	mov.b64 	%rd106, {%r210, %r215};
	mov.b64 	%fd211, %rd106;
	setp.gt.s32 	%p57, %r169, 15;
	add.f64 	%fd10, %fd210, %fd211;
	selp.f64 	%fd263, %fd210, %fd10, %p57;
	setp.ne.s32 	%p58, %r169, 0;
	@%p58 bra 	$L__BB9_15;
	shr.u32 	%r220, %r1, 2;
	and.b32  	%r221, %r220, 248;
	mov.u32 	%r222, _ZZN3cub18CUB_300001_SM_10006detail6reduce28DeviceReduceSingleTileKernelINS2_10policy_hubIdjN4cuda3std3__44plusIdEEE10Policy1000EPdSC_iS9_ddNS7_10__identityEEEvT0_T1_T2_T3_T4_T6_E12temp_storage;
	add.s32 	%r223, %r222, %r221;
	st.shared.f64 	[%r223+24], %fd10;
$L__BB9_15:
	bar.sync 	0;
	setp.ne.s32 	%p59, %r1, 0;
	@%p59 bra 	$L__BB9_37;
	ld.shared.f64 	%fd212, [_ZZN3cub18CUB_300001_SM_10006detail6reduce28DeviceReduceSingleTileKernelINS2_10policy_hubIdjN4cuda3std3__44plusIdEEE10Policy1000EPdSC_iS9_ddNS7_10__identityEEEvT0_T1_T2_T3_T4_T6_E12temp_storage+32];
	add.f64 	%fd213, %fd263, %fd212;
	ld.shared.f64 	%fd214, [_ZZN3cub18CUB_300001_SM_10006detail6reduce28DeviceReduceSingleTileKernelINS2_10policy_hubIdjN4cuda3std3__44plusIdEEE10Policy1000EPdSC_iS9_ddNS7_10__identityEEEvT0_T1_T2_T3_T4_T6_E12temp_storage+40];
	add.f64 	%fd215, %fd213, %fd214;
	ld.shared.f64 	%fd216, [_ZZN3cub18CUB_300001_SM_10006detail6reduce28DeviceReduceSingleTileKernelINS2_10policy_hubIdjN4cuda3std3__44plusIdEEE10Policy1000EPdSC_iS9_ddNS7_10__identityEEEvT0_T1_T2_T3_T4_T6_E12temp_storage+48];
	add.f64 	%fd217, %fd215, %fd216;
	ld.shared.f64 	%fd218, [_ZZN3cub18CUB_300001_SM_10006detail6reduce28DeviceReduceSingleTileKernelINS2_10policy_hubIdjN4cuda3std3__44plusIdEEE10Policy1000EPdSC_iS9_ddNS7_10__identityEEEvT0_T1_T2_T3_T4_T6_E12temp_storage+56];
	add.f64 	%fd219, %fd217, %fd218;
	ld.shared.f64 	%fd220, [_ZZN3cub18CUB_300001_SM_10006detail6reduce28DeviceReduceSingleTileKernelINS2_10policy_hubIdjN4cuda3std3__44plusIdEEE10Policy1000EPdSC_iS9_ddNS7_10__identityEEEvT0_T1_T2_T3_T4_T6_E12temp_storage+64];
	add.f64 	%fd221, %fd219, %fd220;
	ld.shared.f64 	%fd222, [_ZZN3cub18CUB_300001_SM_10006detail6reduce28DeviceReduceSingleTileKernelINS2_10policy_hubIdjN4cuda3std3__44plusIdEEE10Policy1000EPdSC_iS9_ddNS7_10__identityEEEvT0_T1_T2_T3_T4_T6_E12temp_storage+72];
	add.f64 	%fd223, %fd221, %fd222;
	ld.shared.f64 	%fd224, [_ZZN3cub18CUB_300001_SM_10006detail6reduce28DeviceReduceSingleTileKernelINS2_10policy_hubIdjN4cuda3std3__44plusIdEEE10Policy1000EPdSC_iS9_ddNS7_10__identityEEEvT0_T1_T2_T3_T4_T6_E12temp_storage+80];
	add.f64 	%fd225, %fd223, %fd224;
	ld.shared.f64 	%fd226, [_ZZN3cub18CUB_300001_SM_10006detail6reduce28DeviceReduceSingleTileKernelINS2_10policy_hubIdjN4cuda3std3__44plusIdEEE10Policy1000EPdSC_iS9_ddNS7_10__identityEEEvT0_T1_T2_T3_T4_T6_E12temp_storage+88];
	add.f64 	%fd227, %fd225, %fd226;
	ld.shared.f64 	%fd228, [_ZZN3cub18CUB_300001_SM_10006detail6reduce28DeviceReduceSingleTileKernelINS2_10policy_hubIdjN4cuda3std3__44plusIdEEE10Policy1000EPdSC_iS9_ddNS7_10__identityEEEvT0_T1_T2_T3_T4_T6_E12temp_storage+96];
	add.f64 	%fd229, %fd227, %fd228;
	ld.shared.f64 	%fd230, [_ZZN3cub18CUB_300001_SM_10006detail6reduce28DeviceReduceSingleTileKernelINS2_10policy_hubIdjN4cuda3std3__44plusIdEEE10Policy1000EPdSC_iS9_ddNS7_10__identityEEEvT0_T1_T2_T3_T4_T6_E12temp_storage+104];
	add.f64 	%fd231, %fd229, %fd230;
	ld.shared.f64 	%fd232, [_ZZN3cub18CUB_300001_SM_10006detail6reduce28DeviceReduceSingleTileKernelINS2_10policy_hubIdjN4cuda3std3__44plusIdEEE10Policy1000EPdSC_iS9_ddNS7_10__identityEEEvT0_T1_T2_T3_T4_T6_E12temp_storage+112];
	add.f64 	%fd233, %fd231, %fd232;
	ld.shared.f64 	%fd234, [_ZZN3cub18CUB_300001_SM_10006detail6reduce28DeviceReduceSingleTileKernelINS2_10policy_hubIdjN4cuda3std3__44plusIdEEE10Policy1000EPdSC_iS9_ddNS7_10__identityEEEvT0_T1_T2_T3_T4_T6_E12temp_storage+120];
	add.f64 	%fd235, %fd233, %fd234;
	ld.shared.f64 	%fd236, [_ZZN3cub18CUB_300001_SM_10006detail6reduce28DeviceReduceSingleTileKernelINS2_10policy_hubIdjN4cuda3std3__44plusIdEEE10Policy1000EPdSC_iS9_ddNS7_10__identityEEEvT0_T1_T2_T3_T4_T6_E12temp_storage+128];
	add.f64 	%fd237, %fd235, %fd236;
	ld.shared.f64 	%fd238, [_ZZN3cub18CUB_300001_SM_10006detail6reduce28DeviceReduceSingleTileKernelINS2_10policy_hubIdjN4cuda3std3__44plusIdEEE10Policy1000EPdSC_iS9_ddNS7_10__identityEEEvT0_T1_T2_T3_T4_T6_E12temp_storage+136];
	add.f64 	%fd239, %fd237, %fd238;
	ld.shared.f64 	%fd240, [_ZZN3cub18CUB_300001_SM_10006detail6reduce28DeviceReduceSingleTileKernelINS2_10policy_hubIdjN4cuda3std3__44plusIdEEE10Policy1000EPdSC_iS9_ddNS7_10__identityEEEvT0_T1_T2_T3_T4_T6_E12temp_storage+144];
	add.f64 	%fd241, %fd239, %fd240;
	ld.shared.f64 	%fd242, [_ZZN3cub18CUB_300001_SM_10006detail6reduce28DeviceReduceSingleTileKernelINS2_10policy_hubIdjN4cuda3std3__44plusIdEEE10Policy1000EPdSC_iS9_ddNS7_10__identityEEEvT0_T1_T2_T3_T4_T6_E12temp_storage+152];
	add.f64 	%fd243, %fd241, %fd242;
	ld.shared.f64 	%fd244, [_ZZN3cub18CUB_300001_SM_10006detail6reduce28DeviceReduceSingleTileKernelINS2_10policy_hubIdjN4cuda3std3__44plusIdEEE10Policy1000EPdSC_iS9_ddNS7_10__identityEEEvT0_T1_T2_T3_T4_T6_E12temp_storage+160];
	add.f64 	%fd245, %fd243, %fd244;
	ld.shared.f64 	%fd246, [_ZZN3cub18CUB_300001_SM_10006detail6reduce28DeviceReduceSingleTileKernelINS2_10policy_hubIdjN4cuda3std3__44plusIdEEE10Policy1000EPdSC_iS9_ddNS7_10__identityEEEvT0_T1_T2_T3_T4_T6_E12temp_storage+168];
	add.f64 	%fd247, %fd245, %fd246;
	ld.shared.f64 	%fd248, [_ZZN3cub18CUB_300001_SM_10006detail6reduce28DeviceReduceSingleTileKernelINS2_10policy_hubIdjN4cuda3std3__44plusIdEEE10Policy1000EPdSC_iS9_ddNS7_10__identityEEEvT0_T1_T2_T3_T4_T6_E12temp_storage+176];
	add.f64 	%fd263, %fd247, %fd248;
	bra.uni 	$L__BB9_37;
$L__BB9_17:
	// begin inline asm
	mov.u32 %r106, %laneid;
	// end inline asm
	and.b32  	%r157, %r1, 992;
	add.s32 	%r158, %r157, 32;
	setp.gt.s32 	%p26, %r158, %r36;
	not.b32 	%r159, %r157;
	add.s32 	%r160, %r36, %r159;
	selp.b32 	%r155, %r160, 31, %p26;
	mov.b64 	%rd87, %fd255;
	mov.b64 	{%r108, %r113}, %rd87;
	mov.b32 	%r114, 1;
	mov.b32 	%r156, -1;
	// begin inline asm
	shfl.sync.down.b32 %r107, %r108, %r114, %r155, %r156;
	// end inline asm
	// begin inline asm
	shfl.sync.down.b32 %r112, %r113, %r114, %r155, %r156;
	// end inline asm
	mov.b64 	%rd88, {%r107, %r112};
	mov.b64 	%fd129, %rd88;
	setp.lt.s32 	%p27, %r106, %r155;
	add.f64 	%fd130, %fd255, %fd129;
	selp.f64 	%fd131, %fd130, %fd255, %p27;
	mov.b64 	%rd89, %fd131;
	mov.b64 	{%r118, %r123}, %rd89;
	mov.b32 	%r124, 2;
	// begin inline asm
	shfl.sync.down.b32 %r117, %r118, %r124, %r155, %r156;
	// end inline asm
	// begin inline asm
	shfl.sync.down.b32 %r122, %r123, %r124, %r155, %r156;
	// end inline asm
	mov.b64 	%rd90, {%r117, %r122};
	mov.b64 	%fd132, %rd90;
	add.s32 	%r161, %r106, 2;
	setp.gt.s32 	%p28, %r161, %r155;
	add.f64 	%fd133, %fd131, %fd132;
	selp.f64 	%fd134, %fd131, %fd133, %p28;
	mov.b64 	%rd91, %fd134;
	mov.b64 	{%r128, %r133}, %rd91;
	mov.b32 	%r134, 4;
	// begin inline asm
	shfl.sync.down.b32 %r127, %r128, %r134, %r155, %r156;
	// end inline asm
	// begin inline asm
	shfl.sync.down.b32 %r132, %r133, %r134, %r155, %r156;
	// end inline asm
	mov.b64 	%rd92, {%r127, %r132};
	mov.b64 	%fd135, %rd92;
	add.s32 	%r162, %r106, 4;
	setp.gt.s32 	%p29, %r162, %r155;
	add.f64 	%fd136, %fd134, %fd135;
	selp.f64 	%fd137, %fd134, %fd136, %p29;
	mov.b64 	%rd93, %fd137;
	mov.b64 	{%r138, %r143}, %rd93;
	mov.b32 	%r144, 8;
	// begin inline asm
	shfl.sync.down.b32 %r137, %r138, %r144, %r155, %r156;
	// end inline asm
	// begin inline asm
	shfl.sync.down.b32 %r142, %r143, %r144, %r155, %r156;
	// end inline asm
	mov.b64 	%rd94, {%r137, %r142};
	mov.b64 	%fd138, %rd94;
	add.s32 	%r163, %r106, 8;
	setp.gt.s32 	%p30, %r163, %r155;
	add.f64 	%fd139, %fd137, %fd138;
	selp.f64 	%fd140, %fd137, %fd139, %p30;
	mov.b64 	%rd95, %fd140;
	mov.b64 	{%r148, %r153}, %rd95;
	mov.b32 	%r154, 16;
	// begin inline asm
	shfl.sync.down.b32 %r147, %r148, %r154, %r155, %r156;
	// end inline asm
	// begin inline asm
	shfl.sync.down.b32 %r152, %r153, %r154, %r155, %r156;
	// end inline asm
	mov.b64 	%rd96, {%r147, %r152};
	mov.b64 	%fd141, %rd96;
	add.s32 	%r164, %r106, 16;
	setp.gt.s32 	%p31, %r164, %r155;
	add.f64 	%fd142, %fd140, %fd141;
	selp.f64 	%fd263, %fd140, %fd142, %p31;
	setp.ne.s32 	%p32, %r106, 0;
	@%p32 bra 	$L__BB9_19;
	shr.u32 	%r165, %r1, 2;
	and.b32  	%r166, %r165, 248;
	mov.u32 	%r167, _ZZN3cub18CUB_300001_SM_10006detail6reduce28DeviceReduceSingleTileKernelINS2_10policy_hubIdjN4cuda3std3__44plusIdEEE10Policy1000EPdSC_iS9_ddNS7_10__identityEEEvT0_T1_T2_T3_T4_T6_E12temp_storage;
	add.s32 	%r168, %r167, %r166;
	st.shared.f64 	[%r168+24], %fd263;
$L__BB9_19:
	bar.sync 	0;
	setp.ne.s32 	%p33, %r1, 0;
	@%p33 bra 	$L__BB9_37;
	setp.gt.s32 	%p34, %r36, 32;
	ld.shared.f64 	%fd143, [_ZZN3cub18CUB_300001_SM_10006detail6reduce28DeviceReduceSingleTileKernelINS2_10policy_hubIdjN4cuda3std3__44plusIdEEE10Policy1000EPdSC_iS9_ddNS7_10__identityEEEvT0_T1_T2_T3_T4_T6_E12temp_storage+32];
	add.f64 	%fd144, %fd263, %fd143;
	selp.f64 	%fd145, %fd144, %fd263, %p34;
	setp.gt.s32 	%p35, %r36, 64;
	ld.shared.f64 	%fd146, [_ZZN3cub18CUB_300001_SM_10006detail6reduce28DeviceReduceSingleTileKernelINS2_10policy_hubIdjN4cuda3std3__44plusIdEEE10Policy1000EPdSC_iS9_ddNS7_10__identityEEEvT0_T1_T2_T3_T4_T6_E12temp_storage+40];
	add.f64 	%fd147, %fd146, %fd145;
	selp.f64 	%fd148, %fd147, %fd145, %p35;
	setp.gt.s32 	%p36, %r36, 96;
	ld.shared.f64 	%fd149, [_ZZN3cub18CUB_300001_SM_10006detail6reduce28DeviceReduceSingleTileKernelINS2_10policy_hubIdjN4cuda3std3__44plusIdEEE10Policy1000EPdSC_iS9_ddNS7_10__identityEEEvT0_T1_T2_T3_T4_T6_E12temp_storage+48];
	add.f64 	%fd150, %fd149, %fd148;
	selp.f64 	%fd151, %fd150, %fd148, %p36;
	setp.gt.s32 	%p37, %r36, 128;
	ld.shared.f64 	%fd152, [_ZZN3cub18CUB_300001_SM_10006detail6reduce28DeviceReduceSingleTileKernelINS2_10policy_hubIdjN4cuda3std3__44plusIdEEE10Policy1000EPdSC_iS9_ddNS7_10__identityEEEvT0_T1_T2_T3_T4_T6_E12temp_storage+56];
	add.f64 	%fd153, %fd152, %fd151;
	selp.f64 	%fd154, %fd153, %fd151, %p37;
	setp.gt.s32 	%p38, %r36, 160;
	ld.shared.f64 	%fd155, [_ZZN3cub18CUB_300001_SM_10006detail6reduce28DeviceReduceSingleTileKernelINS2_10policy_hubIdjN4cuda3std3__44plusIdEEE10Policy1000EPdSC_iS9_ddNS7_10__identityEEEvT0_T1_T2_T3_T4_T6_E12temp_storage+64];
	add.f64 	%fd156, %fd155, %fd154;
	selp.f64 	%fd157, %fd156, %fd154, %p38;
	setp.gt.s32 	%p39, %r36, 192;
	ld.shared.f64 	%fd158, [_ZZN3cub18CUB_300001_SM_10006detail6reduce28DeviceReduceSingleTileKernelINS2_10policy_hubIdjN4cuda3std3__44plusIdEEE10Policy1000EPdSC_iS9_ddNS7_10__identityEEEvT0_T1_T2_T3_T4_T6_E12temp_storage+72];
	add.f64 	%fd159, %fd158, %fd157;
	selp.f64 	%fd160, %fd159, %fd157, %p39;
	setp.gt.s32 	%p40, %r36, 224;
	ld.shared.f64 	%fd161, [_ZZN3cub18CUB_300001_SM_10006detail6reduce28DeviceReduceSingleTileKernelINS2_10policy_hubIdjN4cuda3std3__44plusIdEEE10Policy1000EPdSC_iS9_ddNS7_10__identityEEEvT0_T1_T2_T3_T4_T6_E12temp_storage+80];
	add.f64 	%fd162, %fd161, %fd160;
	selp.f64 	%fd163, %fd162, %fd160, %p40;
	setp.gt.s32 	%p41, %r36, 256;
	ld.shared.f64 	%fd164, [_ZZN3cub18CUB_300001_SM_10006detail6reduce28DeviceReduceSingleTileKernelINS2_10policy_hubIdjN4cuda3std3__44plusIdEEE10Policy1000EPdSC_iS9_ddNS7_10__identityEEEvT0_T1_T2_T3_T4_T6_E12temp_storage+88];
	add.f64 	%fd165, %fd164, %fd163;
	selp.f64 	%fd166, %fd165, %fd163, %p41;
	setp.gt.s32 	%p42, %r36, 288;
	ld.shared.f64 	%fd167, [_ZZN3cub18CUB_300001_SM_10006detail6reduce28DeviceReduceSingleTileKernelINS2_10policy_hubIdjN4cuda3std3__44plusIdEEE10Policy1000EPdSC_iS9_ddNS7_10__identityEEEvT0_T1_T2_T3_T4_T6_E12temp_storage+96];
	add.f64 	%fd168, %fd167, %fd166;
	selp.f64 	%fd169, %fd168, %fd166, %p42;
	setp.gt.s32 	%p43, %r36, 320;
	ld.shared.f64 	%fd170, [_ZZN3cub18CUB_300001_SM_10006detail6reduce28DeviceReduceSingleTileKernelINS2_10policy_hubIdjN4cuda3std3__44plusIdEEE10Policy1000EPdSC_iS9_ddNS7_10__identityEEEvT0_T1_T2_T3_T4_T6_E12temp_storage+104];
	add.f64 	%fd171, %fd170, %fd169;
	selp.f64 	%fd172, %fd171, %fd169, %p43;
	setp.gt.s32 	%p44, %r36, 352;
	ld.shared.f64 	%fd173, [_ZZN3cub18CUB_300001_SM_10006detail6reduce28DeviceReduceSingleTileKernelINS2_10policy_hubIdjN4cuda3std3__44plusIdEEE10Policy1000EPdSC_iS9_ddNS7_10__identityEEEvT0_T1_T2_T3_T4_T6_E12temp_storage+112];
	add.f64 	%fd174, %fd173, %fd172;
	selp.f64 	%fd175, %fd174, %fd172, %p44;
	setp.gt.s32 	%p45, %r36, 384;
	ld.shared.f64 	%fd176, [_ZZN3cub18CUB_300001_SM_10006detail6reduce28DeviceReduceSingleTileKernelINS2_10policy_hubIdjN4cuda3std3__44plusIdEEE10Policy1000EPdSC_iS9_ddNS7_10__identityEEEvT0_T1_T2_T3_T4_T6_E12temp_storage+120];
	add.f64 	%fd177, %fd176, %fd175;
	selp.f64 	%fd178, %fd177, %fd175, %p45;
	setp.gt.s32 	%p46, %r36, 416;
	ld.shared.f64 	%fd179, [_ZZN3cub18CUB_300001_SM_10006detail6reduce28DeviceReduceSingleTileKernelINS2_10policy_hubIdjN4cuda3std3__44plusIdEEE10Policy1000EPdSC_iS9_ddNS7_10__identityEEEvT0_T1_T2_T3_T4_T6_E12temp_storage+128];
	add.f64 	%fd180, %fd179, %fd178;
	selp.f64 	%fd181, %fd180, %fd178, %p46;
	setp.gt.s32 	%p47, %r36, 448;
	ld.shared.f64 	%fd182, [_ZZN3cub18CUB_300001_SM_10006detail6reduce28DeviceReduceSingleTileKernelINS2_10policy_hubIdjN4cuda3std3__44plusIdEEE10Policy1000EPdSC_iS9_ddNS7_10__identityEEEvT0_T1_T2_T3_T4_T6_E12temp_storage+136];
	add.f64 	%fd183, %fd182, %fd181;
	selp.f64 	%fd184, %fd183, %fd181, %p47;
	setp.gt.s32 	%p48, %r36, 480;
	ld.shared.f64 	%fd185, [_ZZN3cub18CUB_300001_SM_10006detail6reduce28DeviceReduceSingleTileKernelINS2_10policy_hubIdjN4cuda3std3__44plusIdEEE10Policy1000EPdSC_iS9_ddNS7_10__identityEEEvT0_T1_T2_T3_T4_T6_E12temp_storage+144];
	add.f64 	%fd186, %fd185, %fd184;
	selp.f64 	%fd187, %fd186, %fd184, %p48;
	setp.gt.s32 	%p49, %r36, 512;
	ld.shared.f64 	%fd188, [_ZZN3cub18CUB_300001_SM_10006detail6reduce28DeviceReduceSingleTileKernelINS2_10policy_hubIdjN4cuda3std3__44plusIdEEE10Policy1000EPdSC_iS9_ddNS7_10__identityEEEvT0_T1_T2_T3_T4_T6_E12temp_storage+152];
	add.f64 	%fd189, %fd188, %fd187;
	selp.f64 	%fd190, %fd189, %fd187, %p49;
	setp.gt.s32 	%p50, %r36, 544;
	ld.shared.f64 	%fd191, [_ZZN3cub18CUB_300001_SM_10006detail6reduce28DeviceReduceSingleTileKernelINS2_10policy_hubIdjN4cuda3std3__44plusIdEEE10Policy1000EPdSC_iS9_ddNS7_10__identityEEEvT0_T1_T2_T3_T4_T6_E12temp_storage+160];
	add.f64 	%fd192, %fd191, %fd190;
	selp.f64 	%fd193, %fd192, %fd190, %p50;
	setp.gt.s32 	%p51, %r36, 576;
	ld.shared.f64 	%fd194, [_ZZN3cub18CUB_300001_SM_10006detail6reduce28DeviceReduceSingleTileKernelINS2_10policy_hubIdjN4cuda3std3__44plusIdEEE10Policy1000EPdSC_iS9_ddNS7_10__identityEEEvT0_T1_T2_T3_T4_T6_E12temp_storage+168];
	add.f64 	%fd195, %fd194, %fd193;
	selp.f64 	%fd196, %fd195, %fd193, %p51;
	setp.gt.s32 	%p52, %r36, 608;
	ld.shared.f64 	%fd197, [_ZZN3cub18CUB_300001_SM_10006detail6reduce28DeviceReduceSingleTileKernelINS2_10policy_hubIdjN4cuda3std3__44plusIdEEE10Policy1000EPdSC_iS9_ddNS7_10__identityEEEvT0_T1_T2_T3_T4_T6_E12temp_storage+176];
	add.f64 	%fd198, %fd197, %fd196;
	selp.f64 	%fd263, %fd198, %fd196, %p52;
	bra.uni 	$L__BB9_37;
$L__BB9_21:
	mov.u32 	%r14, %tid.x;
	mul.wide.u32 	%rd27, %r14, 8;
	add.s64 	%rd12, %rd9, %rd27;
	// begin inline asm
	ld.global.nc.u64 %rd11, [%rd12];
	// end inline asm
	mov.b64 	%fd31, %rd11;
	add.s64 	%rd14, %rd12, 5120;
	// begin inline asm
	ld.global.nc.u64 %rd13, [%rd14];
	// end inline asm
	mov.b64 	%fd32, %rd13;
	add.s64 	%rd16, %rd12, 10240;
	// begin inline asm
	ld.global.nc.u64 %rd15, [%rd16];
	// end inline asm
	mov.b64 	%fd33, %rd15;
	add.s64 	%rd18, %rd12, 15360;
	// begin inline asm
	ld.global.nc.u64 %rd17, [%rd18];
	// end inline asm
	mov.b64 	%fd34, %rd17;
	add.s64 	%rd20, %rd12, 20480;
	// begin inline asm
	ld.global.nc.u64 %rd19, [%rd20];
	// end inline asm
	mov.b64 	%fd35, %rd19;
	add.s64 	%rd22, %rd12, 25600;
	// begin inline asm
	ld.global.nc.u64 %rd21, [%rd22];
	// end inline asm
	mov.b64 	%fd36, %rd21;
	add.s64 	%rd24, %rd12, 30720;
	// begin inline asm
	ld.global.nc.u64 %rd23, [%rd24];
	// end inline asm
	mov.b64 	%fd37, %rd23;
	add.s64 	%rd26, %rd12, 35840;
	// begin inline asm
	ld.global.nc.u64 %rd25, [%rd26];
	// end inline asm
	mov.b64 	%fd38, %rd25;
	add.f64 	%fd39, %fd31, %fd32;
	add.f64 	%fd40, %fd39, %fd33;
	add.f64 	%fd41, %fd40, %fd34;
	add.f64 	%fd42, %fd41, %fd35;
	add.f64 	%fd43, %fd42, %fd36;
	add.f64 	%fd44, %fd43, %fd37;
	add.f64 	%fd262, %fd44, %fd38;
	setp.lt.u32 	%p3, %r36, 10240;
	mov.b32 	%r232, 5120;
	@%p3 bra 	$L__BB9_25;
	add.s32 	%r15, %r36, -5120;
	mov.b32 	%r232, 5120;
$L__BB9_23:
	mul.wide.s32 	%rd44, %r232, 8;
	add.s64 	%rd29, %rd12, %rd44;
	// begin inline asm
	ld.global.nc.u64 %rd28, [%rd29];
	// end inline asm
	mov.b64 	%fd45, %rd28;
	add.s64 	%rd31, %rd29, 5120;
	// begin inline asm
	ld.global.nc.u64 %rd30, [%rd31];
	// end inline asm
	mov.b64 	%fd46, %rd30;
	add.s64 	%rd33, %rd29, 10240;
	// begin inline asm
	ld.global.nc.u64 %rd32, [%rd33];
	// end inline asm
	mov.b64 	%fd47, %rd32;
	add.s64 	%rd35, %rd29, 15360;
	// begin inline asm
	ld.global.nc.u64 %rd34, [%rd35];
	// end inline asm
	mov.b64 	%fd48, %rd34;
	add.s64 	%rd37, %rd29, 20480;
	// begin inline asm
	ld.global.nc.u64 %rd36, [%rd37];
	// end inline asm
	mov.b64 	%fd49, %rd36;
	add.s64 	%rd39, %rd29, 25600;
	// begin inline asm
	ld.global.nc.u64 %rd38, [%rd39];
	// end inline asm
	mov.b64 	%fd50, %rd38;
	add.s64 	%rd41, %rd29, 30720;
	// begin inline asm
	ld.global.nc.u64 %rd40, [%rd41];
	// end inline asm
	mov.b64 	%fd51, %rd40;
	add.s64 	%rd43, %rd29, 35840;
	// begin inline asm
	ld.global.nc.u64 %rd42, [%rd43];
	// end inline asm
	mov.b64 	%fd52, %rd42;
	add.f64 	%fd53, %fd262, %fd45;
	add.f64 	%fd54, %fd53, %fd46;
	add.f64 	%fd55, %fd54, %fd47;
	add.f64 	%fd56, %fd55, %fd48;
	add.f64 	%fd57, %fd56, %fd49;
	add.f64 	%fd58, %fd57, %fd50;
	add.f64 	%fd59, %fd58, %fd51;
	add.f64 	%fd262, %fd59, %fd52;
	sub.s32 	%r39, %r36, %r232;
	setp.lt.s32 	%p4, %r39, 5120;
	@%p4 bra 	$L__BB9_33;
	add.s32 	%r232, %r232, 5120;
	setp.le.s32 	%p5, %r232, %r15;
	@%p5 bra 	$L__BB9_23;
$L__BB9_25:
	setp.le.s32 	%p6, %r36, %r232;
	@%p6 bra 	$L__BB9_33;
	sub.s32 	%r19, %r36, %r232;
	setp.ge.s32 	%p7, %r14, %r19;
	@%p7 bra 	$L__BB9_33;
	not.b32 	%r40, %r14;
	add.s32 	%r41, %r36, %r40;
	sub.s32 	%r20, %r41, %r232;
	mul.hi.u32 	%r42, %r20, -858993459;
	shr.u32 	%r43, %r42, 9;
	add.s32 	%r21, %r43, 1;
	and.b32  	%r44, %r43, 3;
	setp.eq.s32 	%p8, %r44, 3;
	mov.u32 	%r236, %r14;
	@%p8 bra 	$L__BB9_30;
	add.s32 	%r234, %r14, %r232;
	and.b32  	%r45, %r21, 3;
	neg.s32 	%r233, %r45;
	mov.u32 	%r236, %r14;
$L__BB9_29:
	.pragma "nounroll";
	mul.wide.u32 	%rd47, %r234, 8;
	add.s64 	%rd46, %rd9, %rd47;
	// begin inline asm
	ld.global.nc.u64 %rd45, [%rd46];
	// end inline asm
	mov.b64 	%fd61, %rd45;
	add.f64 	%fd262, %fd262, %fd61;
	add.s32 	%r236, %r236, 640;
	add.s32 	%r234, %r234, 640;
	add.s32 	%r233, %r233, 1;
	setp.ne.s32 	%p9, %r233, 0;
	@%p9 bra 	$L__BB9_29;
$L__BB9_30:
	setp.lt.u32 	%p10, %r20, 1920;
	@%p10 bra 	$L__BB9_33;
	cvt.u64.u32 	%rd48, %r236;
	cvt.u64.u32 	%rd49, %r232;
	add.s64 	%rd50, %rd48, %rd49;
	shl.b64 	%rd51, %rd50, 3;
	add.s64 	%rd52, %rd51, %rd9;
	add.s64 	%rd108, %rd52, 10240;
	add.s32 	%r237, %r236, %r232;
$L__BB9_32:
	mul.wide.u32 	%rd61, %r237, 8;
	add.s64 	%rd54, %rd9, %rd61;
	// begin inline asm
	ld.global.nc.u64 %rd53, [%rd54];
	// end inline asm
	mov.b64 	%fd62, %rd53;
	add.f64 	%fd63, %fd262, %fd62;
	add.s64 	%rd56, %rd108, -5120;
	// begin inline asm
	ld.global.nc.u64 %rd55, [%rd56];
	// end inline asm
	mov.b64 	%fd64, %rd55;
	add.f64 	%fd65, %fd63, %fd64;
	// begin inline asm
	ld.global.nc.u64 %rd57, [%rd108];
	// end inline asm
	mov.b64 	%fd66, %rd57;
	add.f64 	%fd67, %fd65, %fd66;
	add.s64 	%rd60, %rd108, 5120;
	// begin inline asm
	ld.global.nc.u64 %rd59, [%rd60];
	// end inline asm
	mov.b64 	%fd68, %rd59;
	add.f64 	%fd262, %fd67, %fd68;
	add.s32 	%r236, %r236, 2560;
	add.s64 	%rd108, %rd108, 20480;
	add.s32 	%r237, %r237, 2560;
	setp.lt.s32 	%p11, %r236, %r19;
	@%p11 bra 	$L__BB9_32;
$L__BB9_33:
	// begin inline asm
	mov.u32 %r46, %laneid;
	// end inline asm
	mov.b64 	%rd62, %fd262;
	mov.b64 	{%r48, %r53}, %rd62;
	mov.b32 	%r54, 1;
	mov.b32 	%r95, 31;
	mov.b32 	%r96, -1;
	// begin inline asm
	shfl.sync.down.b32 %r47, %r48, %r54, %r95, %r96;
	// end inline asm
	// begin inline asm
	shfl.sync.down.b32 %r52, %r53, %r54, %r95, %r96;
	// end inline asm
	mov.b64 	%rd63, {%r47, %r52};
	mov.b64 	%fd69, %rd63;
	setp.gt.s32 	%p12, %r46, 30;
	add.f64 	%fd70, %fd262, %fd69;
	selp.f64 	%fd71, %fd262, %fd70, %p12;
	mov.b64 	%rd64, %fd71;
	mov.b64 	{%r58, %r63}, %rd64;
	mov.b32 	%r64, 2;
	// begin inline asm
	shfl.sync.down.b32 %r57, %r58, %r64, %r95, %r96;
	// end inline asm
	// begin inline asm
	shfl.sync.down.b32 %r62, %r63, %r64, %r95, %r96;
	// end inline asm
	mov.b64 	%rd65, {%r57, %r62};
	mov.b64 	%fd72, %rd65;
	setp.gt.s32 	%p13, %r46, 29;
	add.f64 	%fd73, %fd71, %fd72;
	selp.f64 	%fd74, %fd71, %fd73, %p13;
	mov.b64 	%rd66, %fd74;
	mov.b64 	{%r68, %r73}, %rd66;
	mov.b32 	%r74, 4;
	// begin inline asm
	shfl.sync.down.b32 %r67, %r68, %r74, %r95, %r96;
	// end inline asm
	// begin inline asm
	shfl.sync.down.b32 %r72, %r73, %r74, %r95, %r96;
	// end inline asm
	mov.b64 	%rd67, {%r67, %r72};
	mov.b64 	%fd75, %rd67;
	setp.gt.s32 	%p14, %r46, 27;
	add.f64 	%fd76, %fd74, %fd75;
	selp.f64 	%fd77, %fd74, %fd76, %p14;
	mov.b64 	%rd68, %fd77;
	mov.b64 	{%r78, %r83}, %rd68;
	mov.b32 	%r84, 8;
	// begin inline asm
	shfl.sync.down.b32 %r77, %r78, %r84, %r95, %r96;
	// end inline asm
	// begin inline asm
	shfl.sync.down.b32 %r82, %r83, %r84, %r95, %r96;
	// end inline asm
	mov.b64 	%rd69, {%r77, %r82};
	mov.b64 	%fd78, %rd69;
	setp.gt.s32 	%p15, %r46, 23;
	add.f64 	%fd79, %fd77, %fd78;
	selp.f64 	%fd80, %fd77, %fd79, %p15;
	mov.b64 	%rd70, %fd80;
	mov.b64 	{%r88, %r93}, %rd70;
	mov.b32 	%r94, 16;
	// begin inline asm
	shfl.sync.down.b32 %r87, %r88, %r94, %r95, %r96;
	// end inline asm
	// begin inline asm
	shfl.sync.down.b32 %r92, %r93, %r94, %r95, %r96;
	// end inline asm
	mov.b64 	%rd71, {%r87, %r92};
	mov.b64 	%fd81, %rd71;
	setp.gt.s32 	%p16, %r46, 15;
	add.f64 	%fd26, %fd80, %fd81;
	selp.f64 	%fd263, %fd80, %fd26, %p16;
	setp.ne.s32 	%p17, %r46, 0;
	@%p17 bra 	$L__BB9_35;
	shr.u32 	%r97, %r14, 2;
	and.b32  	%r98, %r97, 248;
	mov.u32 	%r99, _ZZN3cub18CUB_300001_SM_10006detail6reduce28DeviceReduceSingleTileKernelINS2_10policy_hubIdjN4cuda3std3__44plusIdEEE10Policy1000EPdSC_iS9_ddNS7_10__identityEEEvT0_T1_T2_T3_T4_T6_E12temp_storage;
	add.s32 	%r100, %r99, %r98;
	st.shared.f64 	[%r100+24], %fd26;
$L__BB9_35:
	bar.sync 	0;
	setp.ne.s32 	%p18, %r14, 0;
	@%p18 bra 	$L__BB9_37;
	ld.shared.f64 	%fd82, [_ZZN3cub18CUB_300001_SM_10006detail6reduce28DeviceReduceSingleTileKernelINS2_10policy_hubIdjN4cuda3std3__44plusIdEEE10Policy1000EPdSC_iS9_ddNS7_10__identityEEEvT0_T1_T2_T3_T4_T6_E12temp_storage+32];
	add.f64 	%fd83, %fd263, %fd82;
	ld.shared.f64 	%fd84, [_ZZN3cub18CUB_300001_SM_10006detail6reduce28DeviceReduceSingleTileKernelINS2_10policy_hubIdjN4cuda3std3__44plusIdEEE10Policy1000EPdSC_iS9_ddNS7_10__identityEEEvT0_T1_T2_T3_T4_T6_E12temp_storage+40];
	add.f64 	%fd85, %fd83, %fd84;
	ld.shared.f64 	%fd86, [_ZZN3cub18CUB_300001_SM_10006detail6reduce28DeviceReduceSingleTileKernelINS2_10policy_hubIdjN4cuda3std3__44plusIdEEE10Policy1000EPdSC_iS9_ddNS7_10__identityEEEvT0_T1_T2_T3_T4_T6_E12temp_storage+48];
	add.f64 	%fd87, %fd85, %fd86;
	ld.shared.f64 	%fd88, [_ZZN3cub18CUB_300001_SM_10006detail6reduce28DeviceReduceSingleTileKernelINS2_10policy_hubIdjN4cuda3std3__44plusIdEEE10Policy1000EPdSC_iS9_ddNS7_10__identityEEEvT0_T1_T2_T3_T4_T6_E12temp_storage+56];
	add.f64 	%fd89, %fd87, %fd88;
	ld.shared.f64 	%fd90, [_ZZN3cub18CUB_300001_SM_10006detail6reduce28DeviceReduceSingleTileKernelINS2_10policy_hubIdjN4cuda3std3__44plusIdEEE10Policy1000EPdSC_iS9_ddNS7_10__identityEEEvT0_T1_T2_T3_T4_T6_E12temp_storage+64];
	add.f64 	%fd91, %fd89, %fd90;
	ld.shared.f64 	%fd92, [_ZZN3cub18CUB_300001_SM_10006detail6reduce28DeviceReduceSingleTileKernelINS2_10policy_hubIdjN4cuda3std3__44plusIdEEE10Policy1000EPdSC_iS9_ddNS7_10__identityEEEvT0_T1_T2_T3_T4_T6_E12temp_storage+72];
	add.f64 	%fd93, %fd91, %fd92;
	ld.shared.f64 	%fd94, [_ZZN3cub18CUB_300001_SM_10006detail6reduce28DeviceReduceSingleTileKernelINS2_10policy_hubIdjN4cuda3std3__44plusIdEEE10Policy1000EPdSC_iS9_ddNS7_10__identityEEEvT0_T1_T2_T3_T4_T6_E12temp_storage+80];
	add.f64 	%fd95, %fd93, %fd94;
	ld.shared.f64 	%fd96, [_ZZN3cub18CUB_300001_SM_10006detail6reduce28DeviceReduceSingleTileKernelINS2_10policy_hubIdjN4cuda3std3__44plusIdEEE10Policy1000EPdSC_iS9_ddNS7_10__identityEEEvT0_T1_T2_T3_T4_T6_E12temp_storage+88];
	add.f64 	%fd97, %fd95, %fd96;
	ld.shared.f64 	%fd98, [_ZZN3cub18CUB_300001_SM_10006detail6reduce28DeviceReduceSingleTileKernelINS2_10policy_hubIdjN4cuda3std3__44plusIdEEE10Policy1000EPdSC_iS9_ddNS7_10__identityEEEvT0_T1_T2_T3_T4_T6_E12temp_storage+96];
	add.f64 	%fd99, %fd97, %fd98;
	ld.shared.f64 	%fd100, [_ZZN3cub18CUB_300001_SM_10006detail6reduce28DeviceReduceSingleTileKernelINS2_10policy_hubIdjN4cuda3std3__44plusIdEEE10Policy1000EPdSC_iS9_ddNS7_10__identityEEEvT0_T1_T2_T3_T4_T6_E12temp_storage+104];
	add.f64 	%fd101, %fd99, %fd100;
	ld.shared.f64 	%fd102, [_ZZN3cub18CUB_300001_SM_10006detail6reduce28DeviceReduceSingleTileKernelINS2_10policy_hubIdjN4cuda3std3__44plusIdEEE10Policy1000EPdSC_iS9_ddNS7_10__identityEEEvT0_T1_T2_T3_T4_T6_E12temp_storage+112];
	add.f64 	%fd103, %fd101, %fd102;
	ld.shared.f64 	%fd104, [_ZZN3cub18CUB_300001_SM_10006detail6reduce28DeviceReduceSingleTileKernelINS2_10policy_hubIdjN4cuda3std3__44plusIdEEE10Policy1000EPdSC_iS9_ddNS7_10__identityEEEvT0_T1_T2_T3_T4_T6_E12temp_storage+120];
	add.f64 	%fd105, %fd103, %fd104;
	ld.shared.f64 	%fd106, [_ZZN3cub18CUB_300001_SM_10006detail6reduce28DeviceReduceSingleTileKernelINS2_10policy_hubIdjN4cuda3std3__44plusIdEEE10Policy1000EPdSC_iS9_ddNS7_10__identityEEEvT0_T1_T2_T3_T4_T6_E12temp_storage+128];
	add.f64 	%fd107, %fd105, %fd106;
	ld.shared.f64 	%fd108, [_ZZN3cub18CUB_300001_SM_10006detail6reduce28DeviceReduceSingleTileKernelINS2_10policy_hubIdjN4cuda3std3__44plusIdEEE10Policy1000EPdSC_iS9_ddNS7_10__identityEEEvT0_T1_T2_T3_T4_T6_E12temp_storage+136];
	add.f64 	%fd109, %fd107, %fd108;
	ld.shared.f64 	%fd110, [_ZZN3cub18CUB_300001_SM_10006detail6reduce28DeviceReduceSingleTileKernelINS2_10policy_hubIdjN4cuda3std3__44plusIdEEE10Policy1000EPdSC_iS9_ddNS7_10__identityEEEvT0_T1_T2_T3_T4_T6_E12temp_storage+144];
	add.f64 	%fd111, %fd109, %fd110;
	ld.shared.f64 	%fd112, [_ZZN3cub18CUB_300001_SM_10006detail6reduce28DeviceReduceSingleTileKernelINS2_10policy_hubIdjN4cuda3std3__44plusIdEEE10Policy1000EPdSC_iS9_ddNS7_10__identityEEEvT0_T1_T2_T3_T4_T6_E12temp_storage+152];
	add.f64 	%fd113, %fd111, %fd112;
	ld.shared.f64 	%fd114, [_ZZN3cub18CUB_300001_SM_10006detail6reduce28DeviceReduceSingleTileKernelINS2_10policy_hubIdjN4cuda3std3__44plusIdEEE10Policy1000EPdSC_iS9_ddNS7_10__identityEEEvT0_T1_T2_T3_T4_T6_E12temp_storage+160];
	add.f64 	%fd115, %fd113, %fd114;
	ld.shared.f64 	%fd116, [_ZZN3cub18CUB_300001_SM_10006detail6reduce28DeviceReduceSingleTileKernelINS2_10policy_hubIdjN4cuda3std3__44plusIdEEE10Policy1000EPdSC_iS9_ddNS7_10__identityEEEvT0_T1_T2_T3_T4_T6_E12temp_storage+168];
	add.f64 	%fd117, %fd115, %fd116;
	ld.shared.f64 	%fd118, [_ZZN3cub18CUB_300001_SM_10006detail6reduce28DeviceReduceSingleTileKernelINS2_10policy_hubIdjN4cuda3std3__44plusIdEEE10Policy1000EPdSC_iS9_ddNS7_10__identityEEEvT0_T1_T2_T3_T4_T6_E12temp_storage+176];
	add.f64 	%fd263, %fd117, %fd118;
$L__BB9_37:
	mov.u32 	%r224, %tid.x;
	setp.ne.s32 	%p60, %r224, 0;
	@%p60 bra 	$L__BB9_39;
	add.f64 	%fd249, %fd30, %fd263;
	st.global.f64 	[%rd1], %fd249;
$L__BB9_39:
	ret;

}
	// .globl	_ZN3cub18CUB_300001_SM_10006detail6reduce28DeviceReduceSingleTileKernelINS2_10policy_hubIdyN4cuda3std3__44plusIdEEE10Policy1000EN6thrust24THRUST_300001_SM_1000_NS10device_ptrIdEEPdyS9_dd6squareEEvT0_T1_T2_T3_T4_T6_
.visible .entry _ZN3cub18CUB_300001_SM_10006detail6reduce28DeviceReduceSingleTileKernelINS2_10policy_hubIdyN4cuda3std3__44plusIdEEE10Policy1000EN6thrust24THRUST_300001_SM_1000_NS10device_ptrIdEEPdyS9_dd6squareEEvT0_T1_T2_T3_T4_T6_(
	.param .align 8 .b8 _ZN3cub18CUB_300001_SM_10006detail6reduce28DeviceReduceSingleTileKernelINS2_10policy_hubIdyN4cuda3std3__44plusIdEEE10Policy1000EN6thrust24THRUST_300001_SM_1000_NS10device_ptrIdEEPdyS9_dd6squareEEvT0_T1_T2_T3_T4_T6__param_0[8],
	.param .u64 .ptr .align 1 _ZN3cub18CUB_300001_SM_10006detail6reduce28DeviceReduceSingleTileKernelINS2_10policy_hubIdyN4cuda3std3__44plusIdEEE10Policy1000EN6thrust24THRUST_300001_SM_1000_NS10device_ptrIdEEPdyS9_dd6squareEEvT0_T1_T2_T3_T4_T6__param_1,
	.param .u64 _ZN3cub18CUB_300001_SM_10006detail6reduce28DeviceReduceSingleTileKernelINS2_10policy_hubIdyN4cuda3std3__44plusIdEEE10Policy1000EN6thrust24THRUST_300001_SM_1000_NS10device_ptrIdEEPdyS9_dd6squareEEvT0_T1_T2_T3_T4_T6__param_2,
	.param .align 1 .b8 _ZN3cub18CUB_300001_SM_10006detail6reduce28DeviceReduceSingleTileKernelINS2_10policy_hubIdyN4cuda3std3__44plusIdEEE10Policy1000EN6thrust24THRUST_300001_SM_1000_NS10device_ptrIdEEPdyS9_dd6squareEEvT0_T1_T2_T3_T4_T6__param_3[1],
	.param .f64 _ZN3cub18CUB_300001_SM_10006detail6reduce28DeviceReduceSingleTileKernelINS2_10policy_hubIdyN4cuda3std3__44plusIdEEE10Policy1000EN6thrust24THRUST_300001_SM_1000_NS10device_ptrIdEEPdyS9_dd6squareEEvT0_T1_T2_T3_T4_T6__param_4,
	.param .align 1 .b8 _ZN3cub18CUB_300001_SM_10006detail6reduce28DeviceReduceSingleTileKernelINS2_10policy_hubIdyN4cuda3std3__44plusIdEEE10Policy1000EN6thrust24THRUST_300001_SM_1000_NS10device_ptrIdEEPdyS9_dd6squareEEvT0_T1_T2_T3_T4_T6__param_5[1]
)
.maxntid 512
.minnctapersm 1
{
	.reg .pred 	%p<67>;
	.reg .b32 	%r<246>;
	.reg .b64 	%rd<86>;
	.reg .b64 	%fd<350>;
	// demoted variable
	.shared .align 8 .b8 _ZZN3cub18CUB_300001_SM_10006detail6reduce28DeviceReduceSingleTileKernelINS2_10policy_hubIdyN4cuda3std3__44plusIdEEE10Policy1000EN6thrust24THRUST_300001_SM_1000_NS10device_ptrIdEEPdyS9_dd6squareEEvT0_T1_T2_T3_T4_T6_E12temp_storage[152];
	ld.param.u64 	%rd18, [_ZN3cub18CUB_300001_SM_10006detail6reduce28DeviceReduceSingleTileKernelINS2_10policy_hubIdyN4cuda3std3__44plusIdEEE10Policy1000EN6thrust24THRUST_300001_SM_1000_NS10device_ptrIdEEPdyS9_dd6squareEEvT0_T1_T2_T3_T4_T6__param_0];
	ld.param.u64 	%rd20, [_ZN3cub18CUB_300001_SM_10006detail6reduce28DeviceReduceSingleTileKernelINS2_10policy_hubIdyN4cuda3std3__44plusIdEEE10Policy1000EN6thrust24THRUST_300001_SM_1000_NS10device_ptrIdEEPdyS9_dd6squareEEvT0_T1_T2_T3_T4_T6__param_1];
	ld.param.u64 	%rd19, [_ZN3cub18CUB_300001_SM_10006detail6reduce28DeviceReduceSingleTileKernelINS2_10policy_hubIdyN4cuda3std3__44plusIdEEE10Policy1000EN6thrust24THRUST_300001_SM_1000_NS10device_ptrIdEEPdyS9_dd6squareEEvT0_T1_T2_T3_T4_T6__param_2];
	ld.param.f64 	%fd42, [_ZN3cub18CUB_300001_SM_10006detail6reduce28DeviceReduceSingleTileKernelINS2_10policy_hubIdyN4cuda3std3__44plusIdEEE10Policy1000EN6thrust24THRUST_300001_SM_1000_NS10device_ptrIdEEPdyS9_dd6squareEEvT0_T1_T2_T3_T4_T6__param_4];
	cvta.to.global.u64 	%rd1, %rd20;
	setp.ne.s64 	%p1, %rd19, 0;
	@%p1 bra 	$L__BB10_3;
	mov.u32 	%r231, %tid.x;
	setp.ne.s32 	%p66, %r231, 0;
	@%p66 bra 	$L__BB10_51;
	st.global.f64 	[%rd1], %fd42;
	bra.uni 	$L__BB10_51;
$L__BB10_3:
	cvta.to.global.u64 	%rd2, %rd18;
	setp.gt.u64 	%p2, %rd19, 3583;
	@%p2 bra 	$L__BB10_28;
	cvt.u32.u64 	%r1, %rd19;
	mov.u32 	%r2, %tid.x;
	setp.ge.u32 	%p24, %r2, %r1;
	mov.f64 	%fd337, 0d0000000000000000;
	mov.u32 	%r235, %r2;
	@%p24 bra 	$L__BB10_6;
	mul.wide.u32 	%rd51, %r2, 8;
	add.s64 	%rd52, %rd2, %rd51;
	ld.global.f64 	%fd169, [%rd52];
	mul.f64 	%fd337, %fd169, %fd169;
	add.s32 	%r235, %r2, 512;
$L__BB10_6:
	setp.ge.u32 	%p25, %r235, %r1;
	@%p25 bra 	$L__BB10_19;
	not.b32 	%r108, %r235;
	add.s32 	%r109, %r108, %r1;
	shr.u32 	%r110, %r109, 9;
	add.s32 	%r5, %r110, 1;
	and.b32  	%r6, %r5, 15;
	setp.lt.u32 	%p26, %r109, 7680;
	@%p26 bra 	$L__BB10_10;
	and.b32  	%r111, %r5, 16777200;
	neg.s32 	%r233, %r111;
	mul.wide.u32 	%rd53, %r235, 8;
	add.s64 	%rd54, %rd53, %rd2;
	add.s64 	%rd81, %rd54, 32768;
$L__BB10_9:
	.pragma "nounroll";
	ld.global.f64 	%fd171, [%rd81+-32768];
	fma.rn.f64 	%fd172, %fd171, %fd171, %fd337;
	ld.global.f64 	%fd173, [%rd81+-28672];
	fma.rn.f64 	%fd174, %fd173, %fd173, %fd172;
	ld.global.f64 	%fd175, [%rd81+-24576];
	fma.rn.f64 	%fd176, %fd175, %fd175, %fd174;
	ld.global.f64 	%fd177, [%rd81+-20480];
	fma.rn.f64 	%fd178, %fd177, %fd177, %fd176;
	ld.global.f64 	%fd179, [%rd81+-16384];
	fma.rn.f64 	%fd180, %fd179, %fd179, %fd178;
	ld.global.f64 	%fd181, [%rd81+-12288];
	fma.rn.f64 	%fd182, %fd181, %fd181, %fd180;
	ld.global.f64 	%fd183, [%rd81+-8192];
	fma.rn.f64 	%fd184, %fd183, %fd183, %fd182;
	ld.global.f64 	%fd185, [%rd81+-4096];
	fma.rn.f64 	%fd186, %fd185, %fd185, %fd184;
	ld.global.f64 	%fd187, [%rd81];
	fma.rn.f64 	%fd188, %fd187, %fd187, %fd186;
	ld.global.f64 	%fd189, [%rd81+4096];
	fma.rn.f64 	%fd190, %fd189, %fd189, %fd188;
	ld.global.f64 	%fd191, [%rd81+8192];
	fma.rn.f64 	%fd192, %fd191, %fd191, %fd190;
	ld.global.f64 	%fd193, [%rd81+12288];
	fma.rn.f64 	%fd194, %fd193, %fd193, %fd192;
	ld.global.f64 	%fd195, [%rd81+16384];
	fma.rn.f64 	%fd196, %fd195, %fd195, %fd194;
	ld.global.f64 	%fd197, [%rd81+20480];
	fma.rn.f64 	%fd198, %fd197, %fd197, %fd196;
	ld.global.f64 	%fd199, [%rd81+24576];
	fma.rn.f64 	%fd200, %fd199, %fd199, %fd198;
	ld.global.f64 	%fd201, [%rd81+28672];
	fma.rn.f64 	%fd337, %fd201, %fd201, %fd200;
	add.s32 	%r235, %r235, 8192;
	add.s32 	%r233, %r233, 16;
	add.s64 	%rd81, %rd81, 65536;
	setp.ne.s32 	%p27, %r233, 0;
	@%p27 bra 	$L__BB10_9;
$L__BB10_10:
	setp.eq.s32 	%p28, %r6, 0;
	@%p28 bra 	$L__BB10_19;
	and.b32  	%r13, %r5, 7;
	setp.lt.u32 	%p29, %r6, 8;
	@%p29 bra 	$L__BB10_13;
	mul.wide.s32 	%rd55, %r235, 8;
	add.s64 	%rd56, %rd2, %rd55;
	ld.global.f64 	%fd203, [%rd56];
	fma.rn.f64 	%fd204, %fd203, %fd203, %fd337;
	ld.global.f64 	%fd205, [%rd56+4096];
	fma.rn.f64 	%fd206, %fd205, %fd205, %fd204;
	ld.global.f64 	%fd207, [%rd56+8192];
	fma.rn.f64 	%fd208, %fd207, %fd207, %fd206;
	ld.global.f64 	%fd209, [%rd56+12288];
	fma.rn.f64 	%fd210, %fd209, %fd209, %fd208;
	ld.global.f64 	%fd211, [%rd56+16384];
	fma.rn.f64 	%fd212, %fd211, %fd211, %fd210;
	ld.global.f64 	%fd213, [%rd56+20480];
	fma.rn.f64 	%fd214, %fd213, %fd213, %fd212;
	ld.global.f64 	%fd215, [%rd56+24576];
	fma.rn.f64 	%fd216, %fd215, %fd215, %fd214;
	ld.global.f64 	%fd217, [%rd56+28672];
	fma.rn.f64 	%fd337, %fd217, %fd217, %fd216;
	add.s32 	%r235, %r235, 4096;
$L__BB10_13:
	setp.eq.s32 	%p30, %r13, 0;
	@%p30 bra 	$L__BB10_19;
	and.b32  	%r16, %r5, 3;
	setp.lt.u32 	%p31, %r13, 4;
	@%p31 bra 	$L__BB10_16;
	mul.wide.s32 	%rd57, %r235, 8;
	add.s64 	%rd58, %rd2, %rd57;
	ld.global.f64 	%fd219, [%rd58];
	fma.rn.f64 	%fd220, %fd219, %fd219, %fd337;
	ld.global.f64 	%fd221, [%rd58+4096];
	fma.rn.f64 	%fd222, %fd221, %fd221, %fd220;
	ld.global.f64 	%fd223, [%rd58+8192];
	fma.rn.f64 	%fd224, %fd223, %fd223, %fd222;
	ld.global.f64 	%fd225, [%rd58+12288];
	fma.rn.f64 	%fd337, %fd225, %fd225, %fd224;
	add.s32 	%r235, %r235, 2048;
$L__BB10_16:
	setp.eq.s32 	%p32, %r16, 0;
	@%p32 bra 	$L__BB10_19;
	neg.s32 	%r238, %r16;
$L__BB10_18:
	.pragma "nounroll";
	mul.wide.s32 	%rd59, %r235, 8;
	add.s64 	%rd60, %rd2, %rd59;
	ld.global.f64 	%fd226, [%rd60];
	fma.rn.f64 	%fd337, %fd226, %fd226, %fd337;
	add.s32 	%r235, %r235, 512;
	add.s32 	%r238, %r238, 1;
	setp.ne.s32 	%p33, %r238, 0;
	@%p33 bra 	$L__BB10_18;
$L__BB10_19:
	setp.lt.u64 	%p34, %rd19, 512;
	@%p34 bra 	$L__BB10_24;
	// begin inline asm
	mov.u32 %r175, %laneid;
	// end inline asm
	mov.b64 	%rd71, %fd337;
	mov.b64 	{%r177, %r182}, %rd71;
	mov.b32 	%r183, 1;
	mov.b32 	%r224, 31;
	mov.b32 	%r225, -1;
	// begin inline asm
	shfl.sync.down.b32 %r176, %r177, %r183, %r224, %r225;
	// end inline asm
	// begin inline asm
	shfl.sync.down.b32 %r181, %r182, %r183, %r224, %r225;
	// end inline asm
	mov.b64 	%rd72, {%r176, %r181};
	mov.b64 	%fd285, %rd72;
	setp.gt.s32 	%p58, %r175, 30;
	add.f64 	%fd286, %fd337, %fd285;
	selp.f64 	%fd287, %fd337, %fd286, %p58;
	mov.b64 	%rd73, %fd287;
	mov.b64 	{%r187, %r192}, %rd73;
	mov.b32 	%r193, 2;
	// begin inline asm
	shfl.sync.down.b32 %r186, %r187, %r193, %r224, %r225;
	// end inline asm
	// begin inline asm
	shfl.sync.down.b32 %r191, %r192, %r193, %r224, %r225;
	// end inline asm
	mov.b64 	%rd74, {%r186, %r191};
	mov.b64 	%fd288, %rd74;
	setp.gt.s32 	%p59, %r175, 29;
	add.f64 	%fd289, %fd287, %fd288;
	selp.f64 	%fd290, %fd287, %fd289, %p59;
	mov.b64 	%rd75, %fd290;
	mov.b64 	{%r197, %r202}, %rd75;
	mov.b32 	%r203, 4;
	// begin inline asm
	shfl.sync.down.b32 %r196, %r197, %r203, %r224, %r225;
	// end inline asm
	// begin inline asm
	shfl.sync.down.b32 %r201, %r202, %r203, %r224, %r225;
	// end inline asm
	mov.b64 	%rd76, {%r196, %r201};
	mov.b64 	%fd291, %rd76;
	setp.gt.s32 	%p60, %r175, 27;
	add.f64 	%fd292, %fd290, %fd291;
	selp.f64 	%fd293, %fd290, %fd292, %p60;
	mov.b64 	%rd77, %fd293;
	mov.b64 	{%r207, %r212}, %rd77;
	mov.b32 	%r213, 8;
	// begin inline asm
	shfl.sync.down.b32 %r206, %r207, %r213, %r224, %r225;
	// end inline asm
	// begin inline asm
	shfl.sync.down.b32 %r211, %r212, %r213, %r224, %r225;
	// end inline asm
	mov.b64 	%rd78, {%r206, %r211};
	mov.b64 	%fd294, %rd78;
	setp.gt.s32 	%p61, %r175, 23;
	add.f64 	%fd295, %fd293, %fd294;
	selp.f64 	%fd296, %fd293, %fd295, %p61;
	mov.b64 	%rd79, %fd296;
	mov.b64 	{%r217, %r222}, %rd79;
	mov.b32 	%r223, 16;
	// begin inline asm
	shfl.sync.down.b32 %r216, %r217, %r223, %r224, %r225;
	// end inline asm
	// begin inline asm
	shfl.sync.down.b32 %r221, %r222, %r223, %r224, %r225;
	// end inline asm
	mov.b64 	%rd80, {%r216, %r221};
	mov.b64 	%fd297, %rd80;
	setp.gt.s32 	%p62, %r175, 15;
	add.f64 	%fd16, %fd296, %fd297;
	selp.f64 	%fd349, %fd296, %fd16, %p62;
	setp.ne.s32 	%p63, %r175, 0;
	@%p63 bra 	$L__BB10_22;
	shr.u32 	%r226, %r2, 2;
	and.b32  	%r227, %r226, 248;
	mov.u32 	%r228, _ZZN3cub18CUB_300001_SM_10006detail6reduce28DeviceReduceSingleTileKernelINS2_10policy_hubIdyN4cuda3std3__44plusIdEEE10Policy1000EN6thrust24THRUST_300001_SM_1000_NS10device_ptrIdEEPdyS9_dd6squareEEvT0_T1_T2_T3_T4_T6_E12temp_storage;
	add.s32 	%r229, %r228, %r227;
	st.shared.f64 	[%r229+16], %fd16;
$L__BB10_22:
	bar.sync 	0;
	setp.ne.s32 	%p64, %r2, 0;
	@%p64 bra 	$L__BB10_49;
	ld.shared.f64 	%fd298, [_ZZN3cub18CUB_300001_SM_10006detail6reduce28DeviceReduceSingleTileKernelINS2_10policy_hubIdyN4cuda3std3__44plusIdEEE10Policy1000EN6thrust24THRUST_300001_SM_1000_NS10device_ptrIdEEPdyS9_dd6squareEEvT0_T1_T2_T3_T4_T6_E12temp_storage+24];
	add.f64 	%fd299, %fd349, %fd298;
	ld.shared.f64 	%fd300, [_ZZN3cub18CUB_300001_SM_10006detail6reduce28DeviceReduceSingleTileKernelINS2_10policy_hubIdyN4cuda3std3__44plusIdEEE10Policy1000EN6thrust24THRUST_300001_SM_1000_NS10device_ptrIdEEPdyS9_dd6squareEEvT0_T1_T2_T3_T4_T6_E12temp_storage+32];
	add.f64 	%fd301, %fd299, %fd300;
	ld.shared.f64 	%fd302, [_ZZN3cub18CUB_300001_SM_10006detail6reduce28DeviceReduceSingleTileKernelINS2_10policy_hubIdyN4cuda3std3__44plusIdEEE10Policy1000EN6thrust24THRUST_300001_SM_1000_NS10device_ptrIdEEPdyS9_dd6squareEEvT0_T1_T2_T3_T4_T6_E12temp_storage+40];
	add.f64 	%fd303, %fd301, %fd302;
	ld.shared.f64 	%fd304, [_ZZN3cub18CUB_300001_SM_10006detail6reduce28DeviceReduceSingleTileKernelINS2_10policy_hubIdyN4cuda3std3__44plusIdEEE10Policy1000EN6thrust24THRUST_300001_SM_1000_NS10device_ptrIdEEPdyS9_dd6squareEEvT0_T1_T2_T3_T4_T6_E12temp_storage+48];
	add.f64 	%fd305, %fd303, %fd304;
	ld.shared.f64 	%fd306, [_ZZN3cub18CUB_300001_SM_10006detail6reduce28DeviceReduceSingleTileKernelINS2_10policy_hubIdyN4cuda3std3__44plusIdEEE10Policy1000EN6thrust24THRUST_300001_SM_1000_NS10device_ptrIdEEPdyS9_dd6squareEEvT0_T1_T2_T3_T4_T6_E12temp_storage+56];
	add.f64 	%fd307, %fd305, %fd306;
	ld.shared.f64 	%fd308, [_ZZN3cub18CUB_300001_SM_10006detail6reduce28DeviceReduceSingleTileKernelINS2_10policy_hubIdyN4cuda3std3__44plusIdEEE10Policy1000EN6thrust24THRUST_300001_SM_1000_NS10device_ptrIdEEPdyS9_dd6squareEEvT0_T1_T2_T3_T4_T6_E12temp_storage+64];
	add.f64 	%fd309, %fd307, %fd308;
	ld.shared.f64 	%fd310, [_ZZN3cub18CUB_300001_SM_10006detail6reduce28DeviceReduceSingleTileKernelINS2_10policy_hubIdyN4cuda3std3__44plusIdEEE10Policy1000EN6thrust24THRUST_300001_SM_1000_NS10device_ptrIdEEPdyS9_dd6squareEEvT0_T1_T2_T3_T4_T6_E12temp_storage+72];
	add.f64 	%fd311, %fd309, %fd310;
	ld.shared.f64 	%fd312, [_ZZN3cub18CUB_300001_SM_10006detail6reduce28DeviceReduceSingleTileKernelINS2_10policy_hubIdyN4cuda3std3__44plusIdEEE10Policy1000EN6thrust24THRUST_300001_SM_1000_NS10device_ptrIdEEPdyS9_dd6squareEEvT0_T1_T2_T3_T4_T6_E12temp_storage+80];
	add.f64 	%fd313, %fd311, %fd312;
	ld.shared.f64 	%fd314, [_ZZN3cub18CUB_300001_SM_10006detail6reduce28DeviceReduceSingleTileKernelINS2_10policy_hubIdyN4cuda3std3__44plusIdEEE10Policy1000EN6thrust24THRUST_300001_SM_1000_NS10device_ptrIdEEPdyS9_dd6squareEEvT0_T1_T2_T3_T4_T6_E12temp_storage+88];
	add.f64 	%fd315, %fd313, %fd314;
	ld.shared.f64 	%fd316, [_ZZN3cub18CUB_300001_SM_10006detail6reduce28DeviceReduceSingleTileKernelINS2_10policy_hubIdyN4cuda3std3__44plusIdEEE10Policy1000EN6thrust24THRUST_300001_SM_1000_NS10device_ptrIdEEPdyS9_dd6squareEEvT0_T1_T2_T3_T4_T6_E12temp_storage+96];
	add.f64 	%fd317, %fd315, %fd316;
	ld.shared.f64 	%fd318, [_ZZN3cub18CUB_300001_SM_10006detail6reduce28DeviceReduceSingleTileKernelINS2_10policy_hubIdyN4cuda3std3__44plusIdEEE10Policy1000EN6thrust24THRUST_300001_SM_1000_NS10device_ptrIdEEPdyS9_dd6squareEEvT0_T1_T2_T3_T4_T6_E12temp_storage+104];
	add.f64 	%fd319, %fd317, %fd318;
	ld.shared.f64 	%fd320, [_ZZN3cub18CUB_300001_SM_10006detail6reduce28DeviceReduceSingleTileKernelINS2_10policy_hubIdyN4cuda3std3__44plusIdEEE10Policy1000EN6thrust24THRUST_300001_SM_1000_NS10device_ptrIdEEPdyS9_dd6squareEEvT0_T1_T2_T3_T4_T6_E12temp_storage+112];
	add.f64 	%fd321, %fd319, %fd320;
	ld.shared.f64 	%fd322, [_ZZN3cub18CUB_300001_SM_10006detail6reduce28DeviceReduceSingleTileKernelINS2_10policy_hubIdyN4cuda3std3__44plusIdEEE10Policy1000EN6thrust24THRUST_300001_SM_1000_NS10device_ptrIdEEPdyS9_dd6squareEEvT0_T1_T2_T3_T4_T6_E12temp_storage+120];
	add.f64 	%fd323, %fd321, %fd322;
	ld.shared.f64 	%fd324, [_ZZN3cub18CUB_300001_SM_10006detail6reduce28DeviceReduceSingleTileKernelINS2_10policy_hubIdyN4cuda3std3__44plusIdEEE10Policy1000EN6thrust24THRUST_300001_SM_1000_NS10device_ptrIdEEPdyS9_dd6squareEEvT0_T1_T2_T3_T4_T6_E12temp_storage+128];
	add.f64 	%fd325, %fd323, %fd324;
	ld.shared.f64 	%fd326, [_ZZN3cub18CUB_300001_SM_10006detail6reduce28DeviceReduceSingleTileKernelINS2_10policy_hubIdyN4cuda3std3__44plusIdEEE10Policy1000EN6thrust24THRUST_300001_SM_1000_NS10device_ptrIdEEPdyS9_dd6squareEEvT0_T1_T2_T3_T4_T6_E12temp_storage+136];
	add.f64 	%fd349, %fd325, %fd326;
	bra.uni 	$L__BB10_49;
$L__BB10_24:
	// begin inline asm
	mov.u32 %r112, %laneid;
	// end inline asm
	and.b32  	%r163, %r2, 992;
	add.s32 	%r164, %r163, 32;
	setp.gt.u32 	%p35, %r164, %r1;
	not.b32 	%r165, %r163;
	add.s32 	%r166, %r1, %r165;
	selp.b32 	%r161, %r166, 31, %p35;
	mov.b64 	%rd61, %fd337;
	mov.b64 	{%r114, %r119}, %rd61;
	mov.b32 	%r120, 1;
	mov.b32 	%r162, -1;
	// begin inline asm
	shfl.sync.down.b32 %r113, %r114, %r120, %r161, %r162;
	// end inline asm
	// begin inline asm
	shfl.sync.down.b32 %r118, %r119, %r120, %r161, %r162;
	// end inline asm
	mov.b64 	%rd62, {%r113, %r118};
	mov.b64 	%fd227, %rd62;
	setp.lt.s32 	%p36, %r112, %r161;
	add.f64 	%fd228, %fd337, %fd227;
	selp.f64 	%fd229, %fd228, %fd337, %p36;
	mov.b64 	%rd63, %fd229;
	mov.b64 	{%r124, %r129}, %rd63;
	mov.b32 	%r130, 2;
	// begin inline asm
	shfl.sync.down.b32 %r123, %r124, %r130, %r161, %r162;
	// end inline asm
	// begin inline asm
	shfl.sync.down.b32 %r128, %r129, %r130, %r161, %r162;
	// end inline asm
	mov.b64 	%rd64, {%r123, %r128};
	mov.b64 	%fd230, %rd64;
	add.s32 	%r167, %r112, 2;
	setp.gt.s32 	%p37, %r167, %r161;
	add.f64 	%fd231, %fd229, %fd230;
	selp.f64 	%fd232, %fd229, %fd231, %p37;
	mov.b64 	%rd65, %fd232;
	mov.b64 	{%r134, %r139}, %rd65;
	mov.b32 	%r140, 4;
	// begin inline asm
	shfl.sync.down.b32 %r133, %r134, %r140, %r161, %r162;
	// end inline asm
	// begin inline asm
	shfl.sync.down.b32 %r138, %r139, %r140, %r161, %r162;
	// end inline asm
	mov.b64 	%rd66, {%r133, %r138};
	mov.b64 	%fd233, %rd66;
	add.s32 	%r168, %r112, 4;
	setp.gt.s32 	%p38, %r168, %r161;
	add.f64 	%fd234, %fd232, %fd233;
	selp.f64 	%fd235, %fd232, %fd234, %p38;
	mov.b64 	%rd67, %fd235;
	mov.b64 	{%r144, %r149}, %rd67;
	mov.b32 	%r150, 8;
	// begin inline asm
	shfl.sync.down.b32 %r143, %r144, %r150, %r161, %r162;
	// end inline asm
	// begin inline asm
	shfl.sync.down.b32 %r148, %r149, %r150, %r161, %r162;
	// end inline asm
	mov.b64 	%rd68, {%r143, %r148};
	mov.b64 	%fd236, %rd68;
	add.s32 	%r169, %r112, 8;
	setp.gt.s32 	%p39, %r169, %r161;
	add.f64 	%fd237, %fd235, %fd236;
	selp.f64 	%fd238, %fd235, %fd237, %p39;
	mov.b64 	%rd69, %fd238;
	mov.b64 	{%r154, %r159}, %rd69;
	mov.b32 	%r160, 16;
	// begin inline asm
	shfl.sync.down.b32 %r153, %r154, %r160, %r161, %r162;
	// end inline asm
	// begin inline asm
	shfl.sync.down.b32 %r158, %r159, %r160, %r161, %r162;
	// end inline asm
	mov.b64 	%rd70, {%r153, %r158};
	mov.b64 	%fd239, %rd70;
	add.s32 	%r170, %r112, 16;
	setp.gt.s32 	%p40, %r170, %r161;
	add.f64 	%fd240, %fd238, %fd239;
	selp.f64 	%fd349, %fd238, %fd240, %p40;
	setp.ne.s32 	%p41, %r112, 0;
	@%p41 bra 	$L__BB10_26;
	shr.u32 	%r171, %r2, 2;
	and.b32  	%r172, %r171, 248;
	mov.u32 	%r173, _ZZN3cub18CUB_300001_SM_10006detail6reduce28DeviceReduceSingleTileKernelINS2_10policy_hubIdyN4cuda3std3__44plusIdEEE10Policy1000EN6thrust24THRUST_300001_SM_1000_NS10device_ptrIdEEPdyS9_dd6squareEEvT0_T1_T2_T3_T4_T6_E12temp_storage;
	add.s32 	%r174, %r173, %r172;
	st.shared.f64 	[%r174+16], %fd349;
$L__BB10_26:
	bar.sync 	0;
	setp.ne.s32 	%p42, %r2, 0;
	@%p42 bra 	$L__BB10_49;
	setp.gt.u64 	%p43, %rd19, 32;
	ld.shared.f64 	%fd241, [_ZZN3cub18CUB_300001_SM_10006detail6reduce28DeviceReduceSingleTileKernelINS2_10policy_hubIdyN4cuda3std3__44plusIdEEE10Policy1000EN6thrust24THRUST_300001_SM_1000_NS10device_ptrIdEEPdyS9_dd6squareEEvT0_T1_T2_T3_T4_T6_E12temp_storage+24];
	add.f64 	%fd242, %fd349, %fd241;
	selp.f64 	%fd243, %fd242, %fd349, %p43;
	setp.gt.u64 	%p44, %rd19, 64;
	ld.shared.f64 	%fd244, [_ZZN3cub18CUB_300001_SM_10006detail6reduce28DeviceReduceSingleTileKernelINS2_10policy_hubIdyN4cuda3std3__44plusIdEEE10Policy1000EN6thrust24THRUST_300001_SM_1000_NS10device_ptrIdEEPdyS9_dd6squareEEvT0_T1_T2_T3_T4_T6_E12temp_storage+32];
	add.f64 	%fd245, %fd244, %fd243;
	selp.f64 	%fd246, %fd245, %fd243, %p44;
	setp.gt.u64 	%p45, %rd19, 96;
	ld.shared.f64 	%fd247, [_ZZN3cub18CUB_300001_SM_10006detail6reduce28DeviceReduceSingleTileKernelINS2_10policy_hubIdyN4cuda3std3__44plusIdEEE10Policy1000EN6thrust24THRUST_300001_SM_1000_NS10device_ptrIdEEPdyS9_dd6squareEEvT0_T1_T2_T3_T4_T6_E12temp_storage+40];
	add.f64 	%fd248, %fd247, %fd246;
	selp.f64 	%fd249, %fd248, %fd246, %p45;
	setp.gt.u64 	%p46, %rd19, 128;
	ld.shared.f64 	%fd250, [_ZZN3cub18CUB_300001_SM_10006detail6reduce28DeviceReduceSingleTileKernelINS2_10policy_hubIdyN4cuda3std3__44plusIdEEE10Policy1000EN6thrust24THRUST_300001_SM_1000_NS10device_ptrIdEEPdyS9_dd6squareEEvT0_T1_T2_T3_T4_T6_E12temp_storage+48];
	add.f64 	%fd251, %fd250, %fd249;
	selp.f64 	%fd252, %fd251, %fd249, %p46;
	setp.gt.u64 	%p47, %rd19, 160;
	ld.shared.f64 	%fd253, [_ZZN3cub18CUB_300001_SM_10006detail6reduce28DeviceReduceSingleTileKernelINS2_10policy_hubIdyN4cuda3std3__44plusIdEEE10Policy1000EN6thrust24THRUST_300001_SM_1000_NS10device_ptrIdEEPdyS9_dd6squareEEvT0_T1_T2_T3_T4_T6_E12temp_storage+56];
	add.f64 	%fd254, %fd253, %fd252;
	selp.f64 	%fd255, %fd254, %fd252, %p47;
	setp.gt.u64 	%p48, %rd19, 192;
	ld.shared.f64 	%fd256, [_ZZN3cub18CUB_300001_SM_10006detail6reduce28DeviceReduceSingleTileKernelINS2_10policy_hubIdyN4cuda3std3__44plusIdEEE10Policy1000EN6thrust24THRUST_300001_SM_1000_NS10device_ptrIdEEPdyS9_dd6squareEEvT0_T1_T2_T3_T4_T6_E12temp_storage+64];
	add.f64 	%fd257, %fd256, %fd255;
	selp.f64 	%fd258, %fd257, %fd255, %p48;
	setp.gt.u64 	%p49, %rd19, 224;
	ld.shared.f64 	%fd259, [_ZZN3cub18CUB_300001_SM_10006detail6reduce28DeviceReduceSingleTileKernelINS2_10policy_hubIdyN4cuda3std3__44plusIdEEE10Policy1000EN6thrust24THRUST_300001_SM_1000_NS10device_ptrIdEEPdyS9_dd6squareEEvT0_T1_T2_T3_T4_T6_E12temp_storage+72];
	add.f64 	%fd260, %fd259, %fd258;
	selp.f64 	%fd261, %fd260, %fd258, %p49;
	setp.gt.u64 	%p50, %rd19, 256;
	ld.shared.f64 	%fd262, [_ZZN3cub18CUB_300001_SM_10006detail6reduce28DeviceReduceSingleTileKernelINS2_10policy_hubIdyN4cuda3std3__44plusIdEEE10Policy1000EN6thrust24THRUST_300001_SM_1000_NS10device_ptrIdEEPdyS9_dd6squareEEvT0_T1_T2_T3_T4_T6_E12temp_storage+80];
	add.f64 	%fd263, %fd262, %fd261;
	selp.f64 	%fd264, %fd263, %fd261, %p50;
	setp.gt.u64 	%p51, %rd19, 288;
	ld.shared.f64 	%fd265, [_ZZN3cub18CUB_300001_SM_10006detail6reduce28DeviceReduceSingleTileKernelINS2_10policy_hubIdyN4cuda3std3__44plusIdEEE10Policy1000EN6thrust24THRUST_300001_SM_1000_NS10device_ptrIdEEPdyS9_dd6squareEEvT0_T1_T2_T3_T4_T6_E12temp_storage+88];
	add.f64 	%fd266, %fd265, %fd264;
	selp.f64 	%fd267, %fd266, %fd264, %p51;
	setp.gt.u64 	%p52, %rd19, 320;
	ld.shared.f64 	%fd268, [_ZZN3cub18CUB_300001_SM_10006detail6reduce28DeviceReduceSingleTileKernelINS2_10policy_hubIdyN4cuda3std3__44plusIdEEE10Policy1000EN6thrust24THRUST_300001_SM_1000_NS10device_ptrIdEEPdyS9_dd6squareEEvT0_T1_T2_T3_T4_T6_E12temp_storage+96];
	add.f64 	%fd269, %fd268, %fd267;
	selp.f64 	%fd270, %fd269, %fd267, %p52;
	setp.gt.u64 	%p53, %rd19, 352;
	ld.shared.f64 	%fd271, [_ZZN3cub18CUB_300001_SM_10006detail6reduce28DeviceReduceSingleTileKernelINS2_10policy_hubIdyN4cuda3std3__44plusIdEEE10Policy1000EN6thrust24THRUST_300001_SM_1000_NS10device_ptrIdEEPdyS9_dd6squareEEvT0_T1_T2_T3_T4_T6_E12temp_storage+104];
	add.f64 	%fd272, %fd271, %fd270;
	selp.f64 	%fd273, %fd272, %fd270, %p53;
	setp.gt.u64 	%p54, %rd19, 384;
	ld.shared.f64 	%fd274, [_ZZN3cub18CUB_300001_SM_10006detail6reduce28DeviceReduceSingleTileKernelINS2_10policy_hubIdyN4cuda3std3__44plusIdEEE10Policy1000EN6thrust24THRUST_300001_SM_1000_NS10device_ptrIdEEPdyS9_dd6squareEEvT0_T1_T2_T3_T4_T6_E12temp_storage+112];
	add.f64 	%fd275, %fd274, %fd273;
	selp.f64 	%fd276, %fd275, %fd273, %p54;
	setp.gt.u64 	%p55, %rd19, 416;
	ld.shared.f64 	%fd277, [_ZZN3cub18CUB_300001_SM_10006detail6reduce28DeviceReduceSingleTileKernelINS2_10policy_hubIdyN4cuda3std3__44plusIdEEE10Policy1000EN6thrust24THRUST_300001_SM_1000_NS10device_ptrIdEEPdyS9_dd6squareEEvT0_T1_T2_T3_T4_T6_E12temp_storage+120];
	add.f64 	%fd278, %fd277, %fd276;
	selp.f64 	%fd279, %fd278, %fd276, %p55;
	setp.gt.u64 	%p56, %rd19, 448;
	ld.shared.f64 	%fd280, [_ZZN3cub18CUB_300001_SM_10006detail6reduce28DeviceReduceSingleTileKernelINS2_10policy_hubIdyN4cuda3std3__44plusIdEEE10Policy1000EN6thrust24THRUST_300001_SM_1000_NS10device_ptrIdEEPdyS9_dd6squareEEvT0_T1_T2_T3_T4_T6_E12temp_storage+128];
	add.f64 	%fd281, %fd280, %fd279;
	selp.f64 	%fd282, %fd281, %fd279, %p56;
	setp.gt.u64 	%p57, %rd19, 480;
	ld.shared.f64 	%fd283, [_ZZN3cub18CUB_300001_SM_10006detail6reduce28DeviceReduceSingleTileKernelINS2_10policy_hubIdyN4cuda3std3__44plusIdEEE10Policy1000EN6thrust24THRUST_300001_SM_1000_NS10device_ptrIdEEPdyS9_dd6squareEEvT0_T1_T2_T3_T4_T6_E12temp_storage+136];
	add.f64 	%fd284, %fd283, %fd282;
	selp.f64 	%fd349, %fd284, %fd282, %p57;
	bra.uni 	$L__BB10_49;
$L__BB10_28:
	mov.u32 	%r24, %tid.x;
	cvt.u64.u32 	%rd6, %r24;
	mul.wide.u32 	%rd22, %r24, 8;
	add.s64 	%rd7, %rd2, %rd22;
	ld.global.f64 	%fd43, [%rd7];
	ld.global.f64 	%fd44, [%rd7+4096];
	mul.f64 	%fd45, %fd44, %fd44;
	ld.global.f64 	%fd46, [%rd7+8192];
	ld.global.f64 	%fd47, [%rd7+12288];
	ld.global.f64 	%fd48, [%rd7+16384];
	ld.global.f64 	%fd49, [%rd7+20480];
	ld.global.f64 	%fd50, [%rd7+24576];
	fma.rn.f64 	%fd51, %fd43, %fd43, %fd45;
	fma.rn.f64 	%fd52, %fd46, %fd46, %fd51;
	fma.rn.f64 	%fd53, %fd47, %fd47, %fd52;
	fma.rn.f64 	%fd54, %fd48, %fd48, %fd53;
	fma.rn.f64 	%fd55, %fd49, %fd49, %fd54;
	fma.rn.f64 	%fd348, %fd50, %fd50, %fd55;
	add.s64 	%rd8, %rd19, -3584;
	setp.lt.u64 	%p3, %rd8, 3584;
	mov.b64 	%rd83, 3584;
	@%p3 bra 	$L__BB10_32;
	mov.b64 	%rd83, 3584;
$L__BB10_30:
	shl.b64 	%rd24, %rd83, 3;
	add.s64 	%rd25, %rd7, %rd24;
	ld.global.f64 	%fd56, [%rd25];
	ld.global.f64 	%fd57, [%rd25+4096];
	ld.global.f64 	%fd58, [%rd25+8192];
	ld.global.f64 	%fd59, [%rd25+12288];
	ld.global.f64 	%fd60, [%rd25+16384];
	ld.global.f64 	%fd61, [%rd25+20480];
	ld.global.f64 	%fd62, [%rd25+24576];
	fma.rn.f64 	%fd63, %fd56, %fd56, %fd348;
	fma.rn.f64 	%fd64, %fd57, %fd57, %fd63;
	fma.rn.f64 	%fd65, %fd58, %fd58, %fd64;
	fma.rn.f64 	%fd66, %fd59, %fd59, %fd65;
	fma.rn.f64 	%fd67, %fd60, %fd60, %fd66;
	fma.rn.f64 	%fd68, %fd61, %fd61, %fd67;
	fma.rn.f64 	%fd348, %fd62, %fd62, %fd68;
	sub.s64 	%rd26, %rd19, %rd83;
	setp.lt.u64 	%p4, %rd26, 3584;
	@%p4 bra 	$L__BB10_45;
	add.s64 	%rd83, %rd83, 3584;
	setp.le.u64 	%p5, %rd83, %rd8;
	@%p5 bra 	$L__BB10_30;
$L__BB10_32:
	setp.le.u64 	%p6, %rd19, %rd83;
	cvt.u32.u64 	%r42, %rd83;
	cvt.u32.u64 	%r43, %rd19;
	sub.s32 	%r44, %r43, %r42;
	setp.ge.s32 	%p7, %r24, %r44;
	or.pred  	%p8, %p6, %p7;
	@%p8 bra 	$L__BB10_45;
	not.b32 	%r47, %r24;
	add.s32 	%r48, %r47, %r43;
	sub.s32 	%r50, %r48, %r42;
	shr.u32 	%r51, %r50, 9;
	add.s32 	%r25, %r51, 1;
	and.b32  	%r26, %r25, 15;
	setp.lt.u32 	%p9, %r50, 7680;
	mov.u32 	%r242, %r24;
	@%p9 bra 	$L__BB10_36;
	and.b32  	%r52, %r25, 16777200;
	neg.s32 	%r240, %r52;
	add.s64 	%rd27, %rd83, %rd6;
	shl.b64 	%rd28, %rd27, 3;
	add.s64 	%rd29, %rd28, %rd2;
	add.s64 	%rd84, %rd29, 32768;
	mov.u32 	%r242, %r24;
$L__BB10_35:
	.pragma "nounroll";
	ld.global.f64 	%fd70, [%rd84+-32768];
	fma.rn.f64 	%fd71, %fd70, %fd70, %fd348;
	ld.global.f64 	%fd72, [%rd84+-28672];
	fma.rn.f64 	%fd73, %fd72, %fd72, %fd71;
	ld.global.f64 	%fd74, [%rd84+-24576];
	fma.rn.f64 	%fd75, %fd74, %fd74, %fd73;
	ld.global.f64 	%fd76, [%rd84+-20480];
	fma.rn.f64 	%fd77, %fd76, %fd76, %fd75;
	ld.global.f64 	%fd78, [%rd84+-16384];
	fma.rn.f64 	%fd79, %fd78, %fd78, %fd77;
	ld.global.f64 	%fd80, [%rd84+-12288];
	fma.rn.f64 	%fd81, %fd80, %fd80, %fd79;
	ld.global.f64 	%fd82, [%rd84+-8192];
	fma.rn.f64 	%fd83, %fd82, %fd82, %fd81;
	ld.global.f64 	%fd84, [%rd84+-4096];
	fma.rn.f64 	%fd85, %fd84, %fd84, %fd83;
	ld.global.f64 	%fd86, [%rd84];
	fma.rn.f64 	%fd87, %fd86, %fd86, %fd85;
	ld.global.f64 	%fd88, [%rd84+4096];
	fma.rn.f64 	%fd89, %fd88, %fd88, %fd87;
	ld.global.f64 	%fd90, [%rd84+8192];
	fma.rn.f64 	%fd91, %fd90, %fd90, %fd89;
	ld.global.f64 	%fd92, [%rd84+12288];
	fma.rn.f64 	%fd93, %fd92, %fd92, %fd91;
	ld.global.f64 	%fd94, [%rd84+16384];
	fma.rn.f64 	%fd95, %fd94, %fd94, %fd93;
	ld.global.f64 	%fd96, [%rd84+20480];
	fma.rn.f64 	%fd97, %fd96, %fd96, %fd95;
	ld.global.f64 	%fd98, [%rd84+24576];
	fma.rn.f64 	%fd99, %fd98, %fd98, %fd97;
	ld.global.f64 	%fd100, [%rd84+28672];
	fma.rn.f64 	%fd348, %fd100, %fd100, %fd99;
	add.s32 	%r242, %r242, 8192;
	add.s32 	%r240, %r240, 16;
	add.s64 	%rd84, %rd84, 65536;
	setp.ne.s32 	%p10, %r240, 0;
	@%p10 bra 	$L__BB10_35;
$L__BB10_36:
	setp.eq.s32 	%p11, %r26, 0;
	@%p11 bra 	$L__BB10_45;
	and.b32  	%r33, %r25, 7;
	setp.lt.u32 	%p12, %r26, 8;
	@%p12 bra 	$L__BB10_39;
	cvt.u64.u32 	%rd30, %r242;
	add.s64 	%rd31, %rd83, %rd30;
	shl.b64 	%rd32, %rd31, 3;
	add.s64 	%rd33, %rd2, %rd32;
	ld.global.f64 	%fd102, [%rd33];
	fma.rn.f64 	%fd103, %fd102, %fd102, %fd348;
	ld.global.f64 	%fd104, [%rd33+4096];
	fma.rn.f64 	%fd105, %fd104, %fd104, %fd103;
	ld.global.f64 	%fd106, [%rd33+8192];
	fma.rn.f64 	%fd107, %fd106, %fd106, %fd105;
	ld.global.f64 	%fd108, [%rd33+12288];
	fma.rn.f64 	%fd109, %fd108, %fd108, %fd107;
	ld.global.f64 	%fd110, [%rd33+16384];
	fma.rn.f64 	%fd111, %fd110, %fd110, %fd109;
	ld.global.f64 	%fd112, [%rd33+20480];
	fma.rn.f64 	%fd113, %fd112, %fd112, %fd111;
	ld.global.f64 	%fd114, [%rd33+24576];
	fma.rn.f64 	%fd115, %fd114, %fd114, %fd113;
	ld.global.f64 	%fd116, [%rd33+28672];
	fma.rn.f64 	%fd348, %fd116, %fd116, %fd115;
	add.s32 	%r242, %r242, 4096;
$L__BB10_39:
	setp.eq.s32 	%p13, %r33, 0;
	@%p13 bra 	$L__BB10_45;
	and.b32  	%r36, %r25, 3;
	setp.lt.u32 	%p14, %r33, 4;
	@%p14 bra 	$L__BB10_42;
	cvt.u64.u32 	%rd34, %r242;
	add.s64 	%rd35, %rd83, %rd34;
	shl.b64 	%rd36, %rd35, 3;
	add.s64 	%rd37, %rd2, %rd36;
	ld.global.f64 	%fd118, [%rd37];
	fma.rn.f64 	%fd119, %fd118, %fd118, %fd348;
	ld.global.f64 	%fd120, [%rd37+4096];
	fma.rn.f64 	%fd121, %fd120, %fd120, %fd119;
	ld.global.f64 	%fd122, [%rd37+8192];
	fma.rn.f64 	%fd123, %fd122, %fd122, %fd121;
	ld.global.f64 	%fd124, [%rd37+12288];
	fma.rn.f64 	%fd348, %fd124, %fd124, %fd123;
	add.s32 	%r242, %r242, 2048;
$L__BB10_42:
	setp.eq.s32 	%p15, %r36, 0;
	@%p15 bra 	$L__BB10_45;
	cvt.u64.u32 	%rd38, %r242;
	add.s64 	%rd39, %rd83, %rd38;
	shl.b64 	%rd40, %rd39, 3;
	add.s64 	%rd85, %rd2, %rd40;
	neg.s32 	%r245, %r36;
$L__BB10_44:
	.pragma "nounroll";
	ld.global.f64 	%fd125, [%rd85];
	fma.rn.f64 	%fd348, %fd125, %fd125, %fd348;
	add.s64 	%rd85, %rd85, 4096;
	add.s32 	%r245, %r245, 1;
	setp.ne.s32 	%p16, %r245, 0;
	@%p16 bra 	$L__BB10_44;
$L__BB10_45:
	// begin inline asm
	mov.u32 %r53, %laneid;
	// end inline asm
	mov.b64 	%rd41, %fd348;
	mov.b64 	{%r55, %r60}, %rd41;
	mov.b32 	%r61, 1;
	mov.b32 	%r102, 31;
	mov.b32 	%r103, -1;
	// begin inline asm
	shfl.sync.down.b32 %r54, %r55, %r61, %r102, %r103;
	// end inline asm
	// begin inline asm
	shfl.sync.down.b32 %r59, %r60, %r61, %r102, %r103;
	// end inline asm
	mov.b64 	%rd42, {%r54, %r59};
	mov.b64 	%fd126, %rd42;
	setp.gt.s32 	%p17, %r53, 30;
	add.f64 	%fd127, %fd348, %fd126;
	selp.f64 	%fd128, %fd348, %fd127, %p17;
	mov.b64 	%rd43, %fd128;
	mov.b64 	{%r65, %r70}, %rd43;
	mov.b32 	%r71, 2;
	// begin inline asm
	shfl.sync.down.b32 %r64, %r65, %r71, %r102, %r103;
	// end inline asm
	// begin inline asm
	shfl.sync.down.b32 %r69, %r70, %r71, %r102, %r103;
	// end inline asm
	mov.b64 	%rd44, {%r64, %r69};
	mov.b64 	%fd129, %rd44;
	setp.gt.s32 	%p18, %r53, 29;
	add.f64 	%fd130, %fd128, %fd129;
	selp.f64 	%fd131, %fd128, %fd130, %p18;
	mov.b64 	%rd45, %fd131;
	mov.b64 	{%r75, %r80}, %rd45;
	mov.b32 	%r81, 4;
	// begin inline asm
	shfl.sync.down.b32 %r74, %r75, %r81, %r102, %r103;
	// end inline asm
	// begin inline asm
	shfl.sync.down.b32 %r79, %r80, %r81, %r102, %r103;
	// end inline asm
	mov.b64 	%rd46, {%r74, %r79};
	mov.b64 	%fd132, %rd46;
	setp.gt.s32 	%p19, %r53, 27;
	add.f64 	%fd133, %fd131, %fd132;
	selp.f64 	%fd134, %fd131, %fd133, %p19;
	mov.b64 	%rd47, %fd134;
	mov.b64 	{%r85, %r90}, %rd47;
	mov.b32 	%r91, 8;
	// begin inline asm
	shfl.sync.down.b32 %r84, %r85, %r91, %r102, %r103;
	// end inline asm
	// begin inline asm
	shfl.sync.down.b32 %r89, %r90, %r91, %r102, %r103;
	// end inline asm
	mov.b64 	%rd48, {%r84, %r89};
	mov.b64 	%fd135, %rd48;
	setp.gt.s32 	%p20, %r53, 23;
	add.f64 	%fd136, %fd134, %fd135;
	selp.f64 	%fd137, %fd134, %fd136, %p20;
	mov.b64 	%rd49, %fd137;
	mov.b64 	{%r95, %r100}, %rd49;
	mov.b32 	%r101, 16;
	// begin inline asm
	shfl.sync.down.b32 %r94, %r95, %r101, %r102, %r103;
	// end inline asm
	// begin inline asm
	shfl.sync.down.b32 %r99, %r100, %r101, %r102, %r103;
	// end inline asm
	mov.b64 	%rd50, {%r94, %r99};
	mov.b64 	%fd138, %rd50;
	setp.gt.s32 	%p21, %r53, 15;
	add.f64 	%fd38, %fd137, %fd138;
	selp.f64 	%fd349, %fd137, %fd38, %p21;
	setp.ne.s32 	%p22, %r53, 0;
	@%p22 bra 	$L__BB10_47;
	shr.u32 	%r104, %r24, 2;
	and.b32  	%r105, %r104, 248;
	mov.u32 	%r106, _ZZN3cub18CUB_300001_SM_10006detail6reduce28DeviceReduceSingleTileKernelINS2_10policy_hubIdyN4cuda3std3__44plusIdEEE10Policy1000EN6thrust24THRUST_300001_SM_1000_NS10device_ptrIdEEPdyS9_dd6squareEEvT0_T1_T2_T3_T4_T6_E12temp_storage;
	add.s32 	%r107, %r106, %r105;
	st.shared.f64 	[%r107+16], %fd38;
$L__BB10_47:
	bar.sync 	0;
	setp.ne.s32 	%p23, %r24, 0;
	@%p23 bra 	$L__BB10_49;
	ld.shared.f64 	%fd139, [_ZZN3cub18CUB_300001_SM_10006detail6reduce28DeviceReduceSingleTileKernelINS2_10policy_hubIdyN4cuda3std3__44plusIdEEE10Policy1000EN6thrust24THRUST_300001_SM_1000_NS10device_ptrIdEEPdyS9_dd6squareEEvT0_T1_T2_T3_T4_T6_E12temp_storage+24];
	add.f64 	%fd140, %fd349, %fd139;
	ld.shared.f64 	%fd141, [_ZZN3cub18CUB_300001_SM_10006detail6reduce28DeviceReduceSingleTileKernelINS2_10policy_hubIdyN4cuda3std3__44plusIdEEE10Policy1000EN6thrust24THRUST_300001_SM_1000_NS10device_ptrIdEEPdyS9_dd6squareEEvT0_T1_T2_T3_T4_T6_E12temp_storage+32];
	add.f64 	%fd142, %fd140, %fd141;
	ld.shared.f64 	%fd143, [_ZZN3cub18CUB_300001_SM_10006detail6reduce28DeviceReduceSingleTileKernelINS2_10policy_hubIdyN4cuda3std3__44plusIdEEE10Policy1000EN6thrust24THRUST_300001_SM_1000_NS10device_ptrIdEEPdyS9_dd6squareEEvT0_T1_T2_T3_T4_T6_E12temp_storage+40];
	add.f64 	%fd144, %fd142, %fd143;
	ld.shared.f64 	%fd145, [_ZZN3cub18CUB_300001_SM_10006detail6reduce28DeviceReduceSingleTileKernelINS2_10policy_hubIdyN4cuda3std3__44plusIdEEE10Policy1000EN6thrust24THRUST_300001_SM_1000_NS10device_ptrIdEEPdyS9_dd6squareEEvT0_T1_T2_T3_T4_T6_E12temp_storage+48];
	add.f64 	%fd146, %fd144, %fd145;
	ld.shared.f64 	%fd147, [_ZZN3cub18CUB_300001_SM_10006detail6reduce28DeviceReduceSingleTileKernelINS2_10policy_hubIdyN4cuda3std3__44plusIdEEE10Policy1000EN6thrust24THRUST_300001_SM_1000_NS10device_ptrIdEEPdyS9_dd6squareEEvT0_T1_T2_T3_T4_T6_E12temp_storage+56];
	add.f64 	%fd148, %fd146, %fd147;
	ld.shared.f64 	%fd149, [_ZZN3cub18CUB_300001_SM_10006detail6reduce28DeviceReduceSingleTileKernelINS2_10policy_hubIdyN4cuda3std3__44plusIdEEE10Policy1000EN6thrust24THRUST_300001_SM_1000_NS10device_ptrIdEEPdyS9_dd6squareEEvT0_T1_T2_T3_T4_T6_E12temp_storage+64];
	add.f64 	%fd150, %fd148, %fd149;
	ld.shared.f64 	%fd151, [_ZZN3cub18CUB_300001_SM_10006detail6reduce28DeviceReduceSingleTileKernelINS2_10policy_hubIdyN4cuda3std3__44plusIdEEE10Policy1000EN6thrust24THRUST_300001_SM_1000_NS10device_ptrIdEEPdyS9_dd6squareEEvT0_T1_T2_T3_T4_T6_E12temp_storage+72];
	add.f64 	%fd152, %fd150, %fd151;
	ld.shared.f64 	%fd153, [_ZZN3cub18CUB_300001_SM_10006detail6reduce28DeviceReduceSingleTileKernelINS2_10policy_hubIdyN4cuda3std3__44plusIdEEE10Policy1000EN6thrust24THRUST_300001_SM_1000_NS10device_ptrIdEEPdyS9_dd6squareEEvT0_T1_T2_T3_T4_T6_E12temp_storage+80];
	add.f64 	%fd154, %fd152, %fd153;
	ld.shared.f64 	%fd155, [_ZZN3cub18CUB_300001_SM_10006detail6reduce28DeviceReduceSingleTileKernelINS2_10policy_hubIdyN4cuda3std3__44plusIdEEE10Policy1000EN6thrust24THRUST_300001_SM_1000_NS10device_ptrIdEEPdyS9_dd6squareEEvT0_T1_T2_T3_T4_T6_E12temp_storage+88];
	add.f64 	%fd156, %fd154, %fd155;
	ld.shared.f64 	%fd157, [_ZZN3cub18CUB_300001_SM_10006detail6reduce28DeviceReduceSingleTileKernelINS2_10policy_hubIdyN4cuda3std3__44plusIdEEE10Policy1000EN6thrust24THRUST_300001_SM_1000_NS10device_ptrIdEEPdyS9_dd6squareEEvT0_T1_T2_T3_T4_T6_E12temp_storage+96];
	add.f64 	%fd158, %fd156, %fd157;
	ld.shared.f64 	%fd159, [_ZZN3cub18CUB_300001_SM_10006detail6reduce28DeviceReduceSingleTileKernelINS2_10policy_hubIdyN4cuda3std3__44plusIdEEE10Policy1000EN6thrust24THRUST_300001_SM_1000_NS10device_ptrIdEEPdyS9_dd6squareEEvT0_T1_T2_T3_T4_T6_E12temp_storage+104];
	add.f64 	%fd160, %fd158, %fd159;
	ld.shared.f64 	%fd161, [_ZZN3cub18CUB_300001_SM_10006detail6reduce28DeviceReduceSingleTileKernelINS2_10policy_hubIdyN4cuda3std3__44plusIdEEE10Policy1000EN6thrust24THRUST_300001_SM_1000_NS10device_ptrIdEEPdyS9_dd6squareEEvT0_T1_T2_T3_T4_T6_E12temp_storage+112];
	add.f64 	%fd162, %fd160, %fd161;
	ld.shared.f64 	%fd163, [_ZZN3cub18CUB_300001_SM_10006detail6reduce28DeviceReduceSingleTileKernelINS2_10policy_hubIdyN4cuda3std3__44plusIdEEE10Policy1000EN6thrust24THRUST_300001_SM_1000_NS10device_ptrIdEEPdyS9_dd6squareEEvT0_T1_T2_T3_T4_T6_E12temp_storage+120];
	add.f64 	%fd164, %fd162, %fd163;
	ld.shared.f64 	%fd165, [_ZZN3cub18CUB_300001_SM_10006detail6reduce28DeviceReduceSingleTileKernelINS2_10policy_hubIdyN4cuda3std3__44plusIdEEE10Policy1000EN6thrust24THRUST_300001_SM_1000_NS10device_ptrIdEEPdyS9_dd6squareEEvT0_T1_T2_T3_T4_T6_E12temp_storage+128];
	add.f64 	%fd166, %fd164, %fd165;
	ld.shared.f64 	%fd167, [_ZZN3cub18CUB_300001_SM_10006detail6reduce28DeviceReduceSingleTileKernelINS2_10policy_hubIdyN4cuda3std3__44plusIdEEE10Policy1000EN6thrust24THRUST_300001_SM_1000_NS10device_ptrIdEEPdyS9_dd6squareEEvT0_T1_T2_T3_T4_T6_E12temp_storage+136];
	add.f64 	%fd349, %fd166, %fd167;
$L__BB10_49:
	mov.u32 	%r230, %tid.x;
	setp.ne.s32 	%p65, %r230, 0;
	@%p65 bra 	$L__BB10_51;
	add.f64 	%fd327, %fd42, %fd349;
	st.global.f64 	[%rd1], %fd327;
$L__BB10_51:
	ret;

}
	// .globl	_ZN3cub18CUB_300001_SM_10006detail6reduce18DeviceReduceKernelINS2_10policy_hubIdyN4cuda3std3__44plusIdEEE10Policy1000EN6thrust24THRUST_300001_SM_1000_NS10device_ptrIdEEyS9_d6squareEEvT0_PT3_T1_NS0_13GridEvenShareISK_EET2_T4_
.visible .entry _ZN3cub18CUB_300001_SM_10006detail6reduce18DeviceReduceKernelINS2_10policy_hubIdyN4cuda3std3__44plusIdEEE10Policy1000EN6thrust24THRUST_300001_SM_1000_NS10device_ptrIdEEyS9_d6squareEEvT0_PT3_T1_NS0_13GridEvenShareISK_EET2_T4_(
	.param .align 8 .b8 _ZN3cub18CUB_300001_SM_10006detail6reduce18DeviceReduceKernelINS2_10policy_hubIdyN4cuda3std3__44plusIdEEE10Policy1000EN6thrust24THRUST_300001_SM_1000_NS10device_ptrIdEEyS9_d6squareEEvT0_PT3_T1_NS0_13GridEvenShareISK_EET2_T4__param_0[8],
	.param .u64 .ptr .align 1 _ZN3cub18CUB_300001_SM_10006detail6reduce18DeviceReduceKernelINS2_10policy_hubIdyN4cuda3std3__44plusIdEEE10Policy1000EN6thrust24THRUST_300001_SM_1000_NS10device_ptrIdEEyS9_d6squareEEvT0_PT3_T1_NS0_13GridEvenShareISK_EET2_T4__param_1,
	.param .u64 _ZN3cub18CUB_300001_SM_10006detail6reduce18DeviceReduceKernelINS2_10policy_hubIdyN4cuda3std3__44plusIdEEE10Policy1000EN6thrust24THRUST_300001_SM_1000_NS10device_ptrIdEEyS9_d6squareEEvT0_PT3_T1_NS0_13GridEvenShareISK_EET2_T4__param_2,
	.param .align 8 .b8 _ZN3cub18CUB_300001_SM_10006detail6reduce18DeviceReduceKernelINS2_10policy_hubIdyN4cuda3std3__44plusIdEEE10Policy1000EN6thrust24THRUST_300001_SM_1000_NS10device_ptrIdEEyS9_d6squareEEvT0_PT3_T1_NS0_13GridEvenShareISK_EET2_T4__param_3[72],
	.param .align 1 .b8 _ZN3cub18CUB_300001_SM_10006detail6reduce18DeviceReduceKernelINS2_10policy_hubIdyN4cuda3std3__44plusIdEEE10Policy1000EN6thrust24THRUST_300001_SM_1000_NS10device_ptrIdEEyS9_d6squareEEvT0_PT3_T1_NS0_13GridEvenShareISK_EET2_T4__param_4[1],
	.param .align 1 .b8 _ZN3cub18CUB_300001_SM_10006detail6reduce18DeviceReduceKernelINS2_10policy_hubIdyN4cuda3std3__44plusIdEEE10Policy1000EN6thrust24THRUST_300001_SM_1000_NS10device_ptrIdEEyS9_d6squareEEvT0_PT3_T1_NS0_13GridEvenShareISK_EET2_T4__param_5[1]
)
.maxntid 512
{
	.reg .pred 	%p<65>;
	.reg .b16 	%rs<4>;
	.reg .b32 	%r<279>;
	.reg .b64 	%rd<105>;
	.reg .b64 	%fd<346>;
	// demoted variable
	.shared .align 8 .b8 _ZZN3cub18CUB_300001_SM_10006detail6reduce18DeviceReduceKernelINS2_10policy_hubIdyN4cuda3std3__44plusIdEEE10Policy1000EN6thrust24THRUST_300001_SM_1000_NS10device_ptrIdEEyS9_d6squareEEvT0_PT3_T1_NS0_13GridEvenShareISK_EET2_T4_E12temp_storage[152];
	ld.param.u64 	%rd1, [_ZN3cub18CUB_300001_SM_10006detail6reduce18DeviceReduceKernelINS2_10policy_hubIdyN4cuda3std3__44plusIdEEE10Policy1000EN6thrust24THRUST_300001_SM_1000_NS10device_ptrIdEEyS9_d6squareEEvT0_PT3_T1_NS0_13GridEvenShareISK_EET2_T4__param_3+32];
	ld.param.u32 	%r1, [_ZN3cub18CUB_300001_SM_10006detail6reduce18DeviceReduceKernelINS2_10policy_hubIdyN4cuda3std3__44plusIdEEE10Policy1000EN6thrust24THRUST_300001_SM_1000_NS10device_ptrIdEEyS9_d6squareEEvT0_PT3_T1_NS0_13GridEvenShareISK_EET2_T4__param_3+40];
	ld.param.u64 	%rd25, [_ZN3cub18CUB_300001_SM_10006detail6reduce18DeviceReduceKernelINS2_10policy_hubIdyN4cuda3std3__44plusIdEEE10Policy1000EN6thrust24THRUST_300001_SM_1000_NS10device_ptrIdEEyS9_d6squareEEvT0_PT3_T1_NS0_13GridEvenShareISK_EET2_T4__param_0];
	cvta.to.global.u64 	%rd2, %rd25;
	mov.u32 	%r2, %ctaid.x;
	mul.lo.s32 	%r50, %r1, 3584;
	cvt.s64.s32 	%rd3, %r50;
	mul.lo.s32 	%r51, %r2, 3584;
	cvt.u64.u32 	%rd4, %r51;
	sub.s64 	%rd5, %rd1, %rd4;
	setp.gt.u64 	%p1, %rd5, 3583;
	@%p1 bra 	$L__BB11_25;
	cvt.u32.u64 	%r135, %rd4;
	cvt.u32.u64 	%r3, %rd1;
	sub.s32 	%r4, %r3, %r135;
	mov.u32 	%r5, %tid.x;
	setp.ge.s32 	%p23, %r5, %r4;
	mov.f64 	%fd334, 0d0000000000000000;
	mov.u32 	%r266, %r5;
	@%p23 bra 	$L__BB11_3;
	add.s32 	%r137, %r135, %r5;
	mul.wide.u32 	%rd58, %r137, 8;
	add.s64 	%rd59, %rd2, %rd58;
	ld.global.f64 	%fd167, [%rd59];
	mul.f64 	%fd334, %fd167, %fd167;
	add.s32 	%r266, %r5, 512;
$L__BB11_3:
	setp.ge.s32 	%p24, %r266, %r4;
	@%p24 bra 	$L__BB11_16;
	not.b32 	%r139, %r266;
	add.s32 	%r140, %r139, %r3;
	sub.s32 	%r141, %r140, %r135;
	shr.u32 	%r142, %r141, 9;
	add.s32 	%r8, %r142, 1;
	and.b32  	%r9, %r8, 15;
	setp.lt.u32 	%p25, %r141, 7680;
	@%p25 bra 	$L__BB11_7;
	and.b32  	%r143, %r8, 16777200;
	neg.s32 	%r264, %r143;
	mul.wide.u32 	%rd60, %r2, 28672;
	mul.wide.u32 	%rd61, %r266, 8;
	add.s64 	%rd62, %rd60, %rd61;
	add.s64 	%rd63, %rd62, %rd2;
	add.s64 	%rd99, %rd63, 32768;
$L__BB11_6:
	.pragma "nounroll";
	ld.global.f64 	%fd169, [%rd99+-32768];
	fma.rn.f64 	%fd170, %fd169, %fd169, %fd334;
	ld.global.f64 	%fd171, [%rd99+-28672];
	fma.rn.f64 	%fd172, %fd171, %fd171, %fd170;
	ld.global.f64 	%fd173, [%rd99+-24576];
	fma.rn.f64 	%fd174, %fd173, %fd173, %fd172;
	ld.global.f64 	%fd175, [%rd99+-20480];
	fma.rn.f64 	%fd176, %fd175, %fd175, %fd174;
	ld.global.f64 	%fd177, [%rd99+-16384];
	fma.rn.f64 	%fd178, %fd177, %fd177, %fd176;
	ld.global.f64 	%fd179, [%rd99+-12288];
	fma.rn.f64 	%fd180, %fd179, %fd179, %fd178;
	ld.global.f64 	%fd181, [%rd99+-8192];
	fma.rn.f64 	%fd182, %fd181, %fd181, %fd180;
	ld.global.f64 	%fd183, [%rd99+-4096];
	fma.rn.f64 	%fd184, %fd183, %fd183, %fd182;
	ld.global.f64 	%fd185, [%rd99];
	fma.rn.f64 	%fd186, %fd185, %fd185, %fd184;
	ld.global.f64 	%fd187, [%rd99+4096];
	fma.rn.f64 	%fd188, %fd187, %fd187, %fd186;
	ld.global.f64 	%fd189, [%rd99+8192];
	fma.rn.f64 	%fd190, %fd189, %fd189, %fd188;
	ld.global.f64 	%fd191, [%rd99+12288];
	fma.rn.f64 	%fd192, %fd191, %fd191, %fd190;
	ld.global.f64 	%fd193, [%rd99+16384];
	fma.rn.f64 	%fd194, %fd193, %fd193, %fd192;
	ld.global.f64 	%fd195, [%rd99+20480];
	fma.rn.f64 	%fd196, %fd195, %fd195, %fd194;
	ld.global.f64 	%fd197, [%rd99+24576];
	fma.rn.f64 	%fd198, %fd197, %fd197, %fd196;
	ld.global.f64 	%fd199, [%rd99+28672];
	fma.rn.f64 	%fd334, %fd199, %fd199, %fd198;
	add.s32 	%r266, %r266, 8192;
	add.s32 	%r264, %r264, 16;
	add.s64 	%rd99, %rd99, 65536;
	setp.ne.s32 	%p26, %r264, 0;
	@%p26 bra 	$L__BB11_6;
$L__BB11_7:
	setp.eq.s32 	%p27, %r9, 0;
	@%p27 bra 	$L__BB11_16;
	and.b32  	%r16, %r8, 7;
	setp.lt.u32 	%p28, %r9, 8;
	@%p28 bra 	$L__BB11_10;
	cvt.s64.s32 	%rd64, %r266;
	add.s64 	%rd65, %rd64, %rd4;
	shl.b64 	%rd66, %rd65, 3;
	add.s64 	%rd67, %rd2, %rd66;
	ld.global.f64 	%fd201, [%rd67];
	fma.rn.f64 	%fd202, %fd201, %fd201, %fd334;
	ld.global.f64 	%fd203, [%rd67+4096];
	fma.rn.f64 	%fd204, %fd203, %fd203, %fd202;
	ld.global.f64 	%fd205, [%rd67+8192];
	fma.rn.f64 	%fd206, %fd205, %fd205, %fd204;
	ld.global.f64 	%fd207, [%rd67+12288];
	fma.rn.f64 	%fd208, %fd207, %fd207, %fd206;
	ld.global.f64 	%fd209, [%rd67+16384];
	fma.rn.f64 	%fd210, %fd209, %fd209, %fd208;
	ld.global.f64 	%fd211, [%rd67+20480];
	fma.rn.f64 	%fd212, %fd211, %fd211, %fd210;
	ld.global.f64 	%fd213, [%rd67+24576];
	fma.rn.f64 	%fd214, %fd213, %fd213, %fd212;
	ld.global.f64 	%fd215, [%rd67+28672];
	fma.rn.f64 	%fd334, %fd215, %fd215, %fd214;
	add.s32 	%r266, %r266, 4096;
$L__BB11_10:
	setp.eq.s32 	%p29, %r16, 0;
	@%p29 bra 	$L__BB11_16;
	and.b32  	%r19, %r8, 3;
	setp.lt.u32 	%p30, %r16, 4;
	@%p30 bra 	$L__BB11_13;
	cvt.s64.s32 	%rd68, %r266;
	add.s64 	%rd69, %rd68, %rd4;
	shl.b64 	%rd70, %rd69, 3;
	add.s64 	%rd71, %rd2, %rd70;
	ld.global.f64 	%fd217, [%rd71];
	fma.rn.f64 	%fd218, %fd217, %fd217, %fd334;
	ld.global.f64 	%fd219, [%rd71+4096];
	fma.rn.f64 	%fd220, %fd219, %fd219, %fd218;
	ld.global.f64 	%fd221, [%rd71+8192];
	fma.rn.f64 	%fd222, %fd221, %fd221, %fd220;
	ld.global.f64 	%fd223, [%rd71+12288];
	fma.rn.f64 	%fd334, %fd223, %fd223, %fd222;
	add.s32 	%r266, %r266, 2048;
$L__BB11_13:
	setp.eq.s32 	%p31, %r19, 0;
	@%p31 bra 	$L__BB11_16;
	mul.wide.u32 	%rd72, %r2, 28672;
	add.s64 	%rd9, %rd2, %rd72;
	neg.s32 	%r269, %r19;
$L__BB11_15:
	.pragma "nounroll";
	mul.wide.s32 	%rd73, %r266, 8;
	add.s64 	%rd74, %rd9, %rd73;
	ld.global.f64 	%fd224, [%rd74];
	fma.rn.f64 	%fd334, %fd224, %fd224, %fd334;
	add.s32 	%r266, %r266, 512;
	add.s32 	%r269, %r269, 1;
	setp.ne.s32 	%p32, %r269, 0;
	@%p32 bra 	$L__BB11_15;
$L__BB11_16:
	setp.lt.s32 	%p33, %r4, 512;
	@%p33 bra 	$L__BB11_21;
	// begin inline asm
	mov.u32 %r207, %laneid;
	// end inline asm
	mov.b64 	%rd85, %fd334;
	mov.b64 	{%r209, %r214}, %rd85;
	mov.b32 	%r215, 1;
	mov.b32 	%r256, 31;
	mov.b32 	%r257, -1;
	// begin inline asm
	shfl.sync.down.b32 %r208, %r209, %r215, %r256, %r257;
	// end inline asm
	// begin inline asm
	shfl.sync.down.b32 %r213, %r214, %r215, %r256, %r257;
	// end inline asm
	mov.b64 	%rd86, {%r208, %r213};
	mov.b64 	%fd283, %rd86;
	setp.gt.s32 	%p57, %r207, 30;
	add.f64 	%fd284, %fd334, %fd283;
	selp.f64 	%fd285, %fd334, %fd284, %p57;
	mov.b64 	%rd87, %fd285;
	mov.b64 	{%r219, %r224}, %rd87;
	mov.b32 	%r225, 2;
	// begin inline asm
	shfl.sync.down.b32 %r218, %r219, %r225, %r256, %r257;
	// end inline asm
	// begin inline asm
	shfl.sync.down.b32 %r223, %r224, %r225, %r256, %r257;
	// end inline asm
	mov.b64 	%rd88, {%r218, %r223};
	mov.b64 	%fd286, %rd88;
	setp.gt.s32 	%p58, %r207, 29;
	add.f64 	%fd287, %fd285, %fd286;
	selp.f64 	%fd288, %fd285, %fd287, %p58;
	mov.b64 	%rd89, %fd288;
	mov.b64 	{%r229, %r234}, %rd89;
	mov.b32 	%r235, 4;
	// begin inline asm
	shfl.sync.down.b32 %r228, %r229, %r235, %r256, %r257;
	// end inline asm
	// begin inline asm
	shfl.sync.down.b32 %r233, %r234, %r235, %r256, %r257;
	// end inline asm
	mov.b64 	%rd90, {%r228, %r233};
	mov.b64 	%fd289, %rd90;
	setp.gt.s32 	%p59, %r207, 27;
	add.f64 	%fd290, %fd288, %fd289;
	selp.f64 	%fd291, %fd288, %fd290, %p59;
	mov.b64 	%rd91, %fd291;
	mov.b64 	{%r239, %r244}, %rd91;
	mov.b32 	%r245, 8;
	// begin inline asm
	shfl.sync.down.b32 %r238, %r239, %r245, %r256, %r257;
	// end inline asm
	// begin inline asm
	shfl.sync.down.b32 %r243, %r244, %r245, %r256, %r257;
	// end inline asm
	mov.b64 	%rd92, {%r238, %r243};
	mov.b64 	%fd292, %rd92;
	setp.gt.s32 	%p60, %r207, 23;
	add.f64 	%fd293, %fd291, %fd292;
	selp.f64 	%fd294, %fd291, %fd293, %p60;
	mov.b64 	%rd93, %fd294;
	mov.b64 	{%r249, %r254}, %rd93;
	mov.b32 	%r255, 16;
	// begin inline asm
	shfl.sync.down.b32 %r248, %r249, %r255, %r256, %r257;
	// end inline asm
	// begin inline asm
	shfl.sync.down.b32 %r253, %r254, %r255, %r256, %r257;
	// end inline asm
	mov.b64 	%rd94, {%r248, %r253};
	mov.b64 	%fd295, %rd94;
	setp.gt.s32 	%p61, %r207, 15;
	add.f64 	%fd16, %fd294, %fd295;
	selp.f64 	%fd345, %fd294, %fd16, %p61;
	setp.ne.s32 	%p62, %r207, 0;
	@%p62 bra 	$L__BB11_19;
	shr.u32 	%r258, %r5, 2;
	and.b32  	%r259, %r258, 248;
	mov.u32 	%r260, _ZZN3cub18CUB_300001_SM_10006detail6reduce18DeviceReduceKernelINS2_10policy_hubIdyN4cuda3std3__44plusIdEEE10Policy1000EN6thrust24THRUST_300001_SM_1000_NS10device_ptrIdEEyS9_d6squareEEvT0_PT3_T1_NS0_13GridEvenShareISK_EET2_T4_E12temp_storage;
	add.s32 	%r261, %r260, %r259;
	st.shared.f64 	[%r261+16], %fd16;
$L__BB11_19:
	bar.sync 	0;
	setp.ne.s32 	%p63, %r5, 0;
	@%p63 bra 	$L__BB11_46;
	ld.shared.f64 	%fd296, [_ZZN3cub18CUB_300001_SM_10006detail6reduce18DeviceReduceKernelINS2_10policy_hubIdyN4cuda3std3__44plusIdEEE10Policy1000EN6thrust24THRUST_300001_SM_1000_NS10device_ptrIdEEyS9_d6squareEEvT0_PT3_T1_NS0_13GridEvenShareISK_EET2_T4_E12temp_storage+24];
	add.f64 	%fd297, %fd345, %fd296;
	ld.shared.f64 	%fd298, [_ZZN3cub18CUB_300001_SM_10006detail6reduce18DeviceReduceKernelINS2_10policy_hubIdyN4cuda3std3__44plusIdEEE10Policy1000EN6thrust24THRUST_300001_SM_1000_NS10device_ptrIdEEyS9_d6squareEEvT0_PT3_T1_NS0_13GridEvenShareISK_EET2_T4_E12temp_storage+32];
	add.f64 	%fd299, %fd297, %fd298;
	ld.shared.f64 	%fd300, [_ZZN3cub18CUB_300001_SM_10006detail6reduce18DeviceReduceKernelINS2_10policy_hubIdyN4cuda3std3__44plusIdEEE10Policy1000EN6thrust24THRUST_300001_SM_1000_NS10device_ptrIdEEyS9_d6squareEEvT0_PT3_T1_NS0_13GridEvenShareISK_EET2_T4_E12temp_storage+40];
	add.f64 	%fd301, %fd299, %fd300;
	ld.shared.f64 	%fd302, [_ZZN3cub18CUB_300001_SM_10006detail6reduce18DeviceReduceKernelINS2_10policy_hubIdyN4cuda3std3__44plusIdEEE10Policy1000EN6thrust24THRUST_300001_SM_1000_NS10device_ptrIdEEyS9_d6squareEEvT0_PT3_T1_NS0_13GridEvenShareISK_EET2_T4_E12temp_storage+48];
	add.f64 	%fd303, %fd301, %fd302;
	ld.shared.f64 	%fd304, [_ZZN3cub18CUB_300001_SM_10006detail6reduce18DeviceReduceKernelINS2_10policy_hubIdyN4cuda3std3__44plusIdEEE10Policy1000EN6thrust24THRUST_300001_SM_1000_NS10device_ptrIdEEyS9_d6squareEEvT0_PT3_T1_NS0_13GridEvenShareISK_EET2_T4_E12temp_storage+56];
	add.f64 	%fd305, %fd303, %fd304;
	ld.shared.f64 	%fd306, [_ZZN3cub18CUB_300001_SM_10006detail6reduce18DeviceReduceKernelINS2_10policy_hubIdyN4cuda3std3__44plusIdEEE10Policy1000EN6thrust24THRUST_300001_SM_1000_NS10device_ptrIdEEyS9_d6squareEEvT0_PT3_T1_NS0_13GridEvenShareISK_EET2_T4_E12temp_storage+64];
	add.f64 	%fd307, %fd305, %fd306;
	ld.shared.f64 	%fd308, [_ZZN3cub18CUB_300001_SM_10006detail6reduce18DeviceReduceKernelINS2_10policy_hubIdyN4cuda3std3__44plusIdEEE10Policy1000EN6thrust24THRUST_300001_SM_1000_NS10device_ptrIdEEyS9_d6squareEEvT0_PT3_T1_NS0_13GridEvenShareISK_EET2_T4_E12temp_storage+72];
	add.f64 	%fd309, %fd307, %fd308;
	ld.shared.f64 	%fd310, [_ZZN3cub18CUB_300001_SM_10006detail6reduce18DeviceReduceKernelINS2_10policy_hubIdyN4cuda3std3__44plusIdEEE10Policy1000EN6thrust24THRUST_300001_SM_1000_NS10device_ptrIdEEyS9_d6squareEEvT0_PT3_T1_NS0_13GridEvenShareISK_EET2_T4_E12temp_storage+80];
	add.f64 	%fd311, %fd309, %fd310;
	ld.shared.f64 	%fd312, [_ZZN3cub18CUB_300001_SM_10006detail6reduce18DeviceReduceKernelINS2_10policy_hubIdyN4cuda3std3__44plusIdEEE10Policy1000EN6thrust24THRUST_300001_SM_1000_NS10device_ptrIdEEyS9_d6squareEEvT0_PT3_T1_NS0_13GridEvenShareISK_EET2_T4_E12temp_storage+88];
	add.f64 	%fd313, %fd311, %fd312;
	ld.shared.f64 	%fd314, [_ZZN3cub18CUB_300001_SM_10006detail6reduce18DeviceReduceKernelINS2_10policy_hubIdyN4cuda3std3__44plusIdEEE10Policy1000EN6thrust24THRUST_300001_SM_1000_NS10device_ptrIdEEyS9_d6squareEEvT0_PT3_T1_NS0_13GridEvenShareISK_EET2_T4_E12temp_storage+96];
	add.f64 	%fd315, %fd313, %fd314;
	ld.shared.f64 	%fd316, [_ZZN3cub18CUB_300001_SM_10006detail6reduce18DeviceReduceKernelINS2_10policy_hubIdyN4cuda3std3__44plusIdEEE10Policy1000EN6thrust24THRUST_300001_SM_1000_NS10device_ptrIdEEyS9_d6squareEEvT0_PT3_T1_NS0_13GridEvenShareISK_EET2_T4_E12temp_storage+104];
	add.f64 	%fd317, %fd315, %fd316;
	ld.shared.f64 	%fd318, [_ZZN3cub18CUB_300001_SM_10006detail6reduce18DeviceReduceKernelINS2_10policy_hubIdyN4cuda3std3__44plusIdEEE10Policy1000EN6thrust24THRUST_300001_SM_1000_NS10device_ptrIdEEyS9_d6squareEEvT0_PT3_T1_NS0_13GridEvenShareISK_EET2_T4_E12temp_storage+112];
	add.f64 	%fd319, %fd317, %fd318;
	ld.shared.f64 	%fd320, [_ZZN3cub18CUB_300001_SM_10006detail6reduce18DeviceReduceKernelINS2_10policy_hubIdyN4cuda3std3__44plusIdEEE10Policy1000EN6thrust24THRUST_300001_SM_1000_NS10device_ptrIdEEyS9_d6squareEEvT0_PT3_T1_NS0_13GridEvenShareISK_EET2_T4_E12temp_storage+120];
	add.f64 	%fd321, %fd319, %fd320;
	ld.shared.f64 	%fd322, [_ZZN3cub18CUB_300001_SM_10006detail6reduce18DeviceReduceKernelINS2_10policy_hubIdyN4cuda3std3__44plusIdEEE10Policy1000EN6thrust24THRUST_300001_SM_1000_NS10device_ptrIdEEyS9_d6squareEEvT0_PT3_T1_NS0_13GridEvenShareISK_EET2_T4_E12temp_storage+128];
	add.f64 	%fd323, %fd321, %fd322;
	ld.shared.f64 	%fd324, [_ZZN3cub18CUB_300001_SM_10006detail6reduce18DeviceReduceKernelINS2_10policy_hubIdyN4cuda3std3__44plusIdEEE10Policy1000EN6thrust24THRUST_300001_SM_1000_NS10device_ptrIdEEyS9_d6squareEEvT0_PT3_T1_NS0_13GridEvenShareISK_EET2_T4_E12temp_storage+136];
	add.f64 	%fd345, %fd323, %fd324;
	bra.uni 	$L__BB11_46;
$L__BB11_21:
	// begin inline asm
	mov.u32 %r144, %laneid;
	// end inline asm
	and.b32  	%r195, %r5, 992;
	add.s32 	%r196, %r195, 32;
	setp.gt.s32 	%p34, %r196, %r4;
	not.b32 	%r197, %r195;
	add.s32 	%r198, %r4, %r197;
	selp.b32 	%r193, %r198, 31, %p34;
	mov.b64 	%rd75, %fd334;
	mov.b64 	{%r146, %r151}, %rd75;
	mov.b32 	%r152, 1;
	mov.b32 	%r194, -1;
	// begin inline asm
	shfl.sync.down.b32 %r145, %r146, %r152, %r193, %r194;
	// end inline asm
	// begin inline asm
	shfl.sync.down.b32 %r150, %r151, %r152, %r193, %r194;
	// end inline asm
	mov.b64 	%rd76, {%r145, %r150};
	mov.b64 	%fd225, %rd76;
	setp.lt.s32 	%p35, %r144, %r193;
	add.f64 	%fd226, %fd334, %fd225;
	selp.f64 	%fd227, %fd226, %fd334, %p35;
	mov.b64 	%rd77, %fd227;
	mov.b64 	{%r156, %r161}, %rd77;
	mov.b32 	%r162, 2;
	// begin inline asm
	shfl.sync.down.b32 %r155, %r156, %r162, %r193, %r194;
	// end inline asm
	// begin inline asm
	shfl.sync.down.b32 %r160, %r161, %r162, %r193, %r194;
	// end inline asm
	mov.b64 	%rd78, {%r155, %r160};
	mov.b64 	%fd228, %rd78;
	add.s32 	%r199, %r144, 2;
	setp.gt.s32 	%p36, %r199, %r193;
	add.f64 	%fd229, %fd227, %fd228;
	selp.f64 	%fd230, %fd227, %fd229, %p36;
	mov.b64 	%rd79, %fd230;
	mov.b64 	{%r166, %r171}, %rd79;
	mov.b32 	%r172, 4;
	// begin inline asm
	shfl.sync.down.b32 %r165, %r166, %r172, %r193, %r194;
	// end inline asm
	// begin inline asm
	shfl.sync.down.b32 %r170, %r171, %r172, %r193, %r194;
	// end inline asm
	mov.b64 	%rd80, {%r165, %r170};
	mov.b64 	%fd231, %rd80;
	add.s32 	%r200, %r144, 4;
	setp.gt.s32 	%p37, %r200, %r193;
	add.f64 	%fd232, %fd230, %fd231;
	selp.f64 	%fd233, %fd230, %fd232, %p37;
	mov.b64 	%rd81, %fd233;
	mov.b64 	{%r176, %r181}, %rd81;
	mov.b32 	%r182, 8;
	// begin inline asm
	shfl.sync.down.b32 %r175, %r176, %r182, %r193, %r194;
	// end inline asm
	// begin inline asm
	shfl.sync.down.b32 %r180, %r181, %r182, %r193, %r194;
	// end inline asm
	mov.b64 	%rd82, {%r175, %r180};
	mov.b64 	%fd234, %rd82;
	add.s32 	%r201, %r144, 8;
	setp.gt.s32 	%p38, %r201, %r193;
	add.f64 	%fd235, %fd233, %fd234;
	selp.f64 	%fd236, %fd233, %fd235, %p38;
	mov.b64 	%rd83, %fd236;
	mov.b64 	{%r186, %r191}, %rd83;
	mov.b32 	%r192, 16;
	// begin inline asm
	shfl.sync.down.b32 %r185, %r186, %r192, %r193, %r194;
	// end inline asm
	// begin inline asm
	shfl.sync.down.b32 %r190, %r191, %r192, %r193, %r194;
	// end inline asm
	mov.b64 	%rd84, {%r185, %r190};
	mov.b64 	%fd237, %rd84;
	add.s32 	%r202, %r144, 16;
	setp.gt.s32 	%p39, %r202, %r193;
	add.f64 	%fd238, %fd236, %fd237;
	selp.f64 	%fd345, %fd236, %fd238, %p39;
	setp.ne.s32 	%p40, %r144, 0;
	@%p40 bra 	$L__BB11_23;
	shr.u32 	%r203, %r5, 2;
	and.b32  	%r204, %r203, 248;
	mov.u32 	%r205, _ZZN3cub18CUB_300001_SM_10006detail6reduce18DeviceReduceKernelINS2_10policy_hubIdyN4cuda3std3__44plusIdEEE10Policy1000EN6thrust24THRUST_300001_SM_1000_NS10device_ptrIdEEyS9_d6squareEEvT0_PT3_T1_NS0_13GridEvenShareISK_EET2_T4_E12temp_storage;
	add.s32 	%r206, %r205, %r204;
	st.shared.f64 	[%r206+16], %fd345;
$L__BB11_23:
	bar.sync 	0;
	setp.ne.s32 	%p41, %r5, 0;
	@%p41 bra 	$L__BB11_46;
	setp.gt.s32 	%p42, %r4, 32;
	ld.shared.f64 	%fd239, [_ZZN3cub18CUB_300001_SM_10006detail6reduce18DeviceReduceKernelINS2_10policy_hubIdyN4cuda3std3__44plusIdEEE10Policy1000EN6thrust24THRUST_300001_SM_1000_NS10device_ptrIdEEyS9_d6squareEEvT0_PT3_T1_NS0_13GridEvenShareISK_EET2_T4_E12temp_storage+24];
	add.f64 	%fd240, %fd345, %fd239;
	selp.f64 	%fd241, %fd240, %fd345, %p42;
	setp.gt.s32 	%p43, %r4, 64;
	ld.shared.f64 	%fd242, [_ZZN3cub18CUB_300001_SM_10006detail6reduce18DeviceReduceKernelINS2_10policy_hubIdyN4cuda3std3__44plusIdEEE10Policy1000EN6thrust24THRUST_300001_SM_1000_NS10device_ptrIdEEyS9_d6squareEEvT0_PT3_T1_NS0_13GridEvenShareISK_EET2_T4_E12temp_storage+32];
	add.f64 	%fd243, %fd242, %fd241;
	selp.f64 	%fd244, %fd243, %fd241, %p43;
	setp.gt.s32 	%p44, %r4, 96;
	ld.shared.f64 	%fd245, [_ZZN3cub18CUB_300001_SM_10006detail6reduce18DeviceReduceKernelINS2_10policy_hubIdyN4cuda3std3__44plusIdEEE10Policy1000EN6thrust24THRUST_300001_SM_1000_NS10device_ptrIdEEyS9_d6squareEEvT0_PT3_T1_NS0_13GridEvenShareISK_EET2_T4_E12temp_storage+40];
	add.f64 	%fd246, %fd245, %fd244;
	selp.f64 	%fd247, %fd246, %fd244, %p44;
	setp.gt.s32 	%p45, %r4, 128;
	ld.shared.f64 	%fd248, [_ZZN3cub18CUB_300001_SM_10006detail6reduce18DeviceReduceKernelINS2_10policy_hubIdyN4cuda3std3__44plusIdEEE10Policy1000EN6thrust24THRUST_300001_SM_1000_NS10device_ptrIdEEyS9_d6squareEEvT0_PT3_T1_NS0_13GridEvenShareISK_EET2_T4_E12temp_storage+48];
	add.f64 	%fd249, %fd248, %fd247;
	selp.f64 	%fd250, %fd249, %fd247, %p45;
	setp.gt.s32 	%p46, %r4, 160;
	ld.shared.f64 	%fd251, [_ZZN3cub18CUB_300001_SM_10006detail6reduce18DeviceReduceKernelINS2_10policy_hubIdyN4cuda3std3__44plusIdEEE10Policy1000EN6thrust24THRUST_300001_SM_1000_NS10device_ptrIdEEyS9_d6squareEEvT0_PT3_T1_NS0_13GridEvenShareISK_EET2_T4_E12temp_storage+56];
	add.f64 	%fd252, %fd251, %fd250;
	selp.f64 	%fd253, %fd252, %fd250, %p46;
	setp.gt.s32 	%p47, %r4, 192;
	ld.shared.f64 	%fd254, [_ZZN3cub18CUB_300001_SM_10006detail6reduce18DeviceReduceKernelINS2_10policy_hubIdyN4cuda3std3__44plusIdEEE10Policy1000EN6thrust24THRUST_300001_SM_1000_NS10device_ptrIdEEyS9_d6squareEEvT0_PT3_T1_NS0_13GridEvenShareISK_EET2_T4_E12temp_storage+64];
	add.f64 	%fd255, %fd254, %fd253;
	selp.f64 	%fd256, %fd255, %fd253, %p47;
	setp.gt.s32 	%p48, %r4, 224;
	ld.shared.f64 	%fd257, [_ZZN3cub18CUB_300001_SM_10006detail6reduce18DeviceReduceKernelINS2_10policy_hubIdyN4cuda3std3__44plusIdEEE10Policy1000EN6thrust24THRUST_300001_SM_1000_NS10device_ptrIdEEyS9_d6squareEEvT0_PT3_T1_NS0_13GridEvenShareISK_EET2_T4_E12temp_storage+72];
	add.f64 	%fd258, %fd257, %fd256;
	selp.f64 	%fd259, %fd258, %fd256, %p48;
	setp.gt.s32 	%p49, %r4, 256;
	ld.shared.f64 	%fd260, [_ZZN3cub18CUB_300001_SM_10006detail6reduce18DeviceReduceKernelINS2_10policy_hubIdyN4cuda3std3__44plusIdEEE10Policy1000EN6thrust24THRUST_300001_SM_1000_NS10device_ptrIdEEyS9_d6squareEEvT0_PT3_T1_NS0_13GridEvenShareISK_EET2_T4_E12temp_storage+80];
	add.f64 	%fd261, %fd260, %fd259;
	selp.f64 	%fd262, %fd261, %fd259, %p49;
	setp.gt.s32 	%p50, %r4, 288;
	ld.shared.f64 	%fd263, [_ZZN3cub18CUB_300001_SM_10006detail6reduce18DeviceReduceKernelINS2_10policy_hubIdyN4cuda3std3__44plusIdEEE10Policy1000EN6thrust24THRUST_300001_SM_1000_NS10device_ptrIdEEyS9_d6squareEEvT0_PT3_T1_NS0_13GridEvenShareISK_EET2_T4_E12temp_storage+88];
	add.f64 	%fd264, %fd263, %fd262;
	selp.f64 	%fd265, %fd264, %fd262, %p50;
	setp.gt.s32 	%p51, %r4, 320;
	ld.shared.f64 	%fd266, [_ZZN3cub18CUB_300001_SM_10006detail6reduce18DeviceReduceKernelINS2_10policy_hubIdyN4cuda3std3__44plusIdEEE10Policy1000EN6thrust24THRUST_300001_SM_1000_NS10device_ptrIdEEyS9_d6squareEEvT0_PT3_T1_NS0_13GridEvenShareISK_EET2_T4_E12temp_storage+96];
	add.f64 	%fd267, %fd266, %fd265;
	selp.f64 	%fd268, %fd267, %fd265, %p51;
	setp.gt.s32 	%p52, %r4, 352;
	ld.shared.f64 	%fd269, [_ZZN3cub18CUB_300001_SM_10006detail6reduce18DeviceReduceKernelINS2_10policy_hubIdyN4cuda3std3__44plusIdEEE10Policy1000EN6thrust24THRUST_300001_SM_1000_NS10device_ptrIdEEyS9_d6squareEEvT0_PT3_T1_NS0_13GridEvenShareISK_EET2_T4_E12temp_storage+104];
	add.f64 	%fd270, %fd269, %fd268;
	selp.f64 	%fd271, %fd270, %fd268, %p52;
	setp.gt.s32 	%p53, %r4, 384;
	ld.shared.f64 	%fd272, [_ZZN3cub18CUB_300001_SM_10006detail6reduce18DeviceReduceKernelINS2_10policy_hubIdyN4cuda3std3__44plusIdEEE10Policy1000EN6thrust24THRUST_300001_SM_1000_NS10device_ptrIdEEyS9_d6squareEEvT0_PT3_T1_NS0_13GridEvenShareISK_EET2_T4_E12temp_storage+112];
	add.f64 	%fd273, %fd272, %fd271;
	selp.f64 	%fd274, %fd273, %fd271, %p53;
	setp.gt.s32 	%p54, %r4, 416;
	ld.shared.f64 	%fd275, [_ZZN3cub18CUB_300001_SM_10006detail6reduce18DeviceReduceKernelINS2_10policy_hubIdyN4cuda3std3__44plusIdEEE10Policy1000EN6thrust24THRUST_300001_SM_1000_NS10device_ptrIdEEyS9_d6squareEEvT0_PT3_T1_NS0_13GridEvenShareISK_EET2_T4_E12temp_storage+120];
	add.f64 	%fd276, %fd275, %fd274;
	selp.f64 	%fd277, %fd276, %fd274, %p54;
	setp.gt.s32 	%p55, %r4, 448;
	ld.shared.f64 	%fd278, [_ZZN3cub18CUB_300001_SM_10006detail6reduce18DeviceReduceKernelINS2_10policy_hubIdyN4cuda3std3__44plusIdEEE10Policy1000EN6thrust24THRUST_300001_SM_1000_NS10device_ptrIdEEyS9_d6squareEEvT0_PT3_T1_NS0_13GridEvenShareISK_EET2_T4_E12temp_storage+128];
	add.f64 	%fd279, %fd278, %fd277;
	selp.f64 	%fd280, %fd279, %fd277, %p55;
	setp.gt.s32 	%p56, %r4, 480;
	ld.shared.f64 	%fd281, [_ZZN3cub18CUB_300001_SM_10006detail6reduce18DeviceReduceKernelINS2_10policy_hubIdyN4cuda3std3__44plusIdEEE10Policy1000EN6thrust24THRUST_300001_SM_1000_NS10device_ptrIdEEyS9_d6squareEEvT0_PT3_T1_NS0_13GridEvenShareISK_EET2_T4_E12temp_storage+136];
	add.f64 	%fd282, %fd281, %fd280;
	selp.f64 	%fd345, %fd282, %fd280, %p56;
	bra.uni 	$L__BB11_46;
$L__BB11_25:
	cvt.u32.u64 	%r52, %rd4;
	mov.u32 	%r27, %tid.x;
	add.s32 	%r53, %r52, %r27;
	mul.wide.u32 	%rd26, %r53, 8;
	add.s64 	%rd27, %rd2, %rd26;
	ld.global.f64 	%fd41, [%rd27];
	ld.global.f64 	%fd42, [%rd27+4096];
	mul.f64 	%fd43, %fd42, %fd42;
	ld.global.f64 	%fd44, [%rd27+8192];
	ld.global.f64 	%fd45, [%rd27+12288];
	ld.global.f64 	%fd46, [%rd27+16384];
	ld.global.f64 	%fd47, [%rd27+20480];
	ld.global.f64 	%fd48, [%rd27+24576];
	fma.rn.f64 	%fd49, %fd41, %fd41, %fd43;
	fma.rn.f64 	%fd50, %fd44, %fd44, %fd49;
	fma.rn.f64 	%fd51, %fd45, %fd45, %fd50;
	fma.rn.f64 	%fd52, %fd46, %fd46, %fd51;
	fma.rn.f64 	%fd53, %fd47, %fd47, %fd52;
	fma.rn.f64 	%fd344, %fd48, %fd48, %fd53;
	setp.lt.u64 	%p2, %rd5, %rd3;
	@%p2 bra 	$L__BB11_42;
	cvt.u32.u64 	%r55, %rd3;
	cvt.u64.u32 	%rd10, %r27;
	add.s64 	%rd101, %rd4, %rd3;
	cvt.u32.u64 	%r28, %rd1;
	not.b32 	%r57, %r27;
	add.s32 	%r58, %r57, %r28;
	sub.s32 	%r59, %r58, %r55;
	sub.s32 	%r271, %r59, %r52;
	add.s64 	%rd28, %rd101, %rd10;
	shl.b64 	%rd29, %rd28, 3;
	add.s64 	%rd30, %rd29, %rd2;
	add.s64 	%rd100, %rd30, 32768;
	mov.b32 	%r272, 0;
	mov.u64 	%rd102, %rd4;
$L__BB11_27:
	add.s64 	%rd102, %rd102, %rd3;
	add.s64 	%rd31, %rd1, -3584;
	setp.gt.u64 	%p3, %rd102, %rd31;
	@%p3 bra 	$L__BB11_29;
	cvt.u32.u64 	%r60, %rd3;
	add.s64 	%rd32, %rd102, %rd10;
	shl.b64 	%rd33, %rd32, 3;
	add.s64 	%rd34, %rd2, %rd33;
	ld.global.f64 	%fd54, [%rd34];
	ld.global.f64 	%fd55, [%rd34+4096];
	ld.global.f64 	%fd56, [%rd34+8192];
	ld.global.f64 	%fd57, [%rd34+12288];
	ld.global.f64 	%fd58, [%rd34+16384];
	ld.global.f64 	%fd59, [%rd34+20480];
	ld.global.f64 	%fd60, [%rd34+24576];
	fma.rn.f64 	%fd61, %fd54, %fd54, %fd344;
	fma.rn.f64 	%fd62, %fd55, %fd55, %fd61;
	fma.rn.f64 	%fd63, %fd56, %fd56, %fd62;
	fma.rn.f64 	%fd64, %fd57, %fd57, %fd63;
	fma.rn.f64 	%fd65, %fd58, %fd58, %fd64;
	fma.rn.f64 	%fd66, %fd59, %fd59, %fd65;
	fma.rn.f64 	%fd344, %fd60, %fd60, %fd66;
	sub.s64 	%rd35, %rd1, %rd102;
	setp.lt.u64 	%p4, %rd35, %rd3;
	add.s32 	%r272, %r272, 1;
	add.s64 	%rd101, %rd101, %rd3;
	sub.s32 	%r271, %r271, %r60;
	shl.b64 	%rd36, %rd3, 3;
	add.s64 	%rd100, %rd100, %rd36;
	@%p4 bra 	$L__BB11_42;
	bra.uni 	$L__BB11_27;
$L__BB11_29:
	setp.le.u64 	%p5, %rd1, %rd102;
	cvt.u32.u64 	%r61, %rd102;
	cvt.u32.u64 	%r62, %rd1;
	sub.s32 	%r63, %r62, %r61;
	setp.ge.s32 	%p6, %r27, %r63;
	or.pred  	%p7, %p5, %p6;
	@%p7 bra 	$L__BB11_42;
	cvt.u32.u64 	%r65, %rd3;
	cvt.u32.u64 	%r66, %rd4;
	not.b32 	%r67, %r27;
	add.s32 	%r68, %r67, %r28;
	add.s32 	%r69, %r65, %r66;
	sub.s32 	%r70, %r68, %r69;
	mul.lo.s32 	%r71, %r1, %r272;
	mad.lo.s32 	%r72, %r71, -3584, %r70;
	shr.u32 	%r73, %r72, 9;
	add.s32 	%r34, %r73, 1;
	and.b32  	%r35, %r34, 15;
	setp.lt.u32 	%p8, %r72, 7680;
	mov.u32 	%r275, %r27;
	@%p8 bra 	$L__BB11_33;
	shr.u32 	%r74, %r271, 9;
	add.s32 	%r75, %r74, 1;
	and.b32  	%r76, %r75, 16777200;
	neg.s32 	%r273, %r76;
	mov.u32 	%r275, %r27;
$L__BB11_32:
	.pragma "nounroll";
	ld.global.f64 	%fd68, [%rd100+-32768];
	fma.rn.f64 	%fd69, %fd68, %fd68, %fd344;
	ld.global.f64 	%fd70, [%rd100+-28672];
	fma.rn.f64 	%fd71, %fd70, %fd70, %fd69;
	ld.global.f64 	%fd72, [%rd100+-24576];
	fma.rn.f64 	%fd73, %fd72, %fd72, %fd71;
	ld.global.f64 	%fd74, [%rd100+-20480];
	fma.rn.f64 	%fd75, %fd74, %fd74, %fd73;
	ld.global.f64 	%fd76, [%rd100+-16384];
	fma.rn.f64 	%fd77, %fd76, %fd76, %fd75;
	ld.global.f64 	%fd78, [%rd100+-12288];
	fma.rn.f64 	%fd79, %fd78, %fd78, %fd77;
	ld.global.f64 	%fd80, [%rd100+-8192];
	fma.rn.f64 	%fd81, %fd80, %fd80, %fd79;
	ld.global.f64 	%fd82, [%rd100+-4096];
	fma.rn.f64 	%fd83, %fd82, %fd82, %fd81;
	ld.global.f64 	%fd84, [%rd100];
	fma.rn.f64 	%fd85, %fd84, %fd84, %fd83;
	ld.global.f64 	%fd86, [%rd100+4096];
	fma.rn.f64 	%fd87, %fd86, %fd86, %fd85;
	ld.global.f64 	%fd88, [%rd100+8192];
	fma.rn.f64 	%fd89, %fd88, %fd88, %fd87;
	ld.global.f64 	%fd90, [%rd100+12288];
	fma.rn.f64 	%fd91, %fd90, %fd90, %fd89;
	ld.global.f64 	%fd92, [%rd100+16384];
	fma.rn.f64 	%fd93, %fd92, %fd92, %fd91;
	ld.global.f64 	%fd94, [%rd100+20480];
	fma.rn.f64 	%fd95, %fd94, %fd94, %fd93;
	ld.global.f64 	%fd96, [%rd100+24576];
	fma.rn.f64 	%fd97, %fd96, %fd96, %fd95;
	ld.global.f64 	%fd98, [%rd100+28672];
	fma.rn.f64 	%fd344, %fd98, %fd98, %fd97;
	add.s32 	%r275, %r275, 8192;
	add.s32 	%r273, %r273, 16;
	add.s64 	%rd100, %rd100, 65536;
	setp.ne.s32 	%p9, %r273, 0;
	@%p9 bra 	$L__BB11_32;
$L__BB11_33:
	setp.eq.s32 	%p10, %r35, 0;
	@%p10 bra 	$L__BB11_42;
	and.b32  	%r42, %r34, 7;
	setp.lt.u32 	%p11, %r35, 8;
	@%p11 bra 	$L__BB11_36;
	cvt.u64.u32 	%rd37, %r275;
	add.s64 	%rd38, %rd102, %rd37;
	shl.b64 	%rd39, %rd38, 3;
	add.s64 	%rd40, %rd2, %rd39;
	ld.global.f64 	%fd100, [%rd40];
	fma.rn.f64 	%fd101, %fd100, %fd100, %fd344;
	ld.global.f64 	%fd102, [%rd40+4096];
	fma.rn.f64 	%fd103, %fd102, %fd102, %fd101;
	ld.global.f64 	%fd104, [%rd40+8192];
	fma.rn.f64 	%fd105, %fd104, %fd104, %fd103;
	ld.global.f64 	%fd106, [%rd40+12288];
	fma.rn.f64 	%fd107, %fd106, %fd106, %fd105;
	ld.global.f64 	%fd108, [%rd40+16384];
	fma.rn.f64 	%fd109, %fd108, %fd108, %fd107;
	ld.global.f64 	%fd110, [%rd40+20480];
	fma.rn.f64 	%fd111, %fd110, %fd110, %fd109;
	ld.global.f64 	%fd112, [%rd40+24576];
	fma.rn.f64 	%fd113, %fd112, %fd112, %fd111;
	ld.global.f64 	%fd114, [%rd40+28672];
	fma.rn.f64 	%fd344, %fd114, %fd114, %fd113;
	add.s32 	%r275, %r275, 4096;
$L__BB11_36:
	setp.eq.s32 	%p12, %r42, 0;
	@%p12 bra 	$L__BB11_42;
	setp.lt.u32 	%p13, %r42, 4;
	@%p13 bra 	$L__BB11_39;
	cvt.u64.u32 	%rd41, %r275;
	add.s64 	%rd42, %rd102, %rd41;
	shl.b64 	%rd43, %rd42, 3;
	add.s64 	%rd44, %rd2, %rd43;
	ld.global.f64 	%fd116, [%rd44];
	fma.rn.f64 	%fd117, %fd116, %fd116, %fd344;
	ld.global.f64 	%fd118, [%rd44+4096];
	fma.rn.f64 	%fd119, %fd118, %fd118, %fd117;
	ld.global.f64 	%fd120, [%rd44+8192];
	fma.rn.f64 	%fd121, %fd120, %fd120, %fd119;
	ld.global.f64 	%fd122, [%rd44+12288];
	fma.rn.f64 	%fd344, %fd122, %fd122, %fd121;
	add.s32 	%r275, %r275, 2048;
$L__BB11_39:
	and.b32  	%r77, %r34, 3;
	setp.eq.s32 	%p14, %r77, 0;
	@%p14 bra 	$L__BB11_42;
	cvt.u64.u32 	%rd45, %r275;
	add.s64 	%rd46, %rd45, %rd101;
	shl.b64 	%rd47, %rd46, 3;
	add.s64 	%rd104, %rd2, %rd47;
	cvt.u16.u32 	%rs1, %r271;
	shr.u16 	%rs2, %rs1, 9;
	add.s16 	%rs3, %rs2, 1;
	cvt.u32.u16 	%r78, %rs3;
	and.b32  	%r79, %r78, 3;
	neg.s32 	%r278, %r79;
$L__BB11_41:
	.pragma "nounroll";
	ld.global.f64 	%fd123, [%rd104];
	fma.rn.f64 	%fd344, %fd123, %fd123, %fd344;
	add.s64 	%rd104, %rd104, 4096;
	add.s32 	%r278, %r278, 1;
	setp.ne.s32 	%p15, %r278, 0;
	@%p15 bra 	$L__BB11_41;
$L__BB11_42:
	// begin inline asm
	mov.u32 %r80, %laneid;
	// end inline asm
	mov.b64 	%rd48, %fd344;
	mov.b64 	{%r82, %r87}, %rd48;
	mov.b32 	%r88, 1;
	mov.b32 	%r129, 31;
	mov.b32 	%r130, -1;
	// begin inline asm
	shfl.sync.down.b32 %r81, %r82, %r88, %r129, %r130;
	// end inline asm
	// begin inline asm
	shfl.sync.down.b32 %r86, %r87, %r88, %r129, %r130;
	// end inline asm
	mov.b64 	%rd49, {%r81, %r86};
	mov.b64 	%fd124, %rd49;
	setp.gt.s32 	%p16, %r80, 30;
	add.f64 	%fd125, %fd344, %fd124;
	selp.f64 	%fd126, %fd344, %fd125, %p16;
	mov.b64 	%rd50, %fd126;
	mov.b64 	{%r92, %r97}, %rd50;
	mov.b32 	%r98, 2;
	// begin inline asm
	shfl.sync.down.b32 %r91, %r92, %r98, %r129, %r130;
	// end inline asm
	// begin inline asm
	shfl.sync.down.b32 %r96, %r97, %r98, %r129, %r130;
	// end inline asm
	mov.b64 	%rd51, {%r91, %r96};
	mov.b64 	%fd127, %rd51;
	setp.gt.s32 	%p17, %r80, 29;
	add.f64 	%fd128, %fd126, %fd127;
	selp.f64 	%fd129, %fd126, %fd128, %p17;
	mov.b64 	%rd52, %fd129;
	mov.b64 	{%r102, %r107}, %rd52;
	mov.b32 	%r108, 4;
	// begin inline asm
	shfl.sync.down.b32 %r101, %r102, %r108, %r129, %r130;
	// end inline asm
	// begin inline asm
	shfl.sync.down.b32 %r106, %r107, %r108, %r129, %r130;
	// end inline asm
	mov.b64 	%rd53, {%r101, %r106};
	mov.b64 	%fd130, %rd53;
	setp.gt.s32 	%p18, %r80, 27;
	add.f64 	%fd131, %fd129, %fd130;
	selp.f64 	%fd132, %fd129, %fd131, %p18;
	mov.b64 	%rd54, %fd132;
	mov.b64 	{%r112, %r117}, %rd54;
	mov.b32 	%r118, 8;
	// begin inline asm
	shfl.sync.down.b32 %r111, %r112, %r118, %r129, %r130;
	// end inline asm
	// begin inline asm
	shfl.sync.down.b32 %r116, %r117, %r118, %r129, %r130;
	// end inline asm
	mov.b64 	%rd55, {%r111, %r116};
	mov.b64 	%fd133, %rd55;
	setp.gt.s32 	%p19, %r80, 23;
	add.f64 	%fd134, %fd132, %fd133;
	selp.f64 	%fd135, %fd132, %fd134, %p19;
	mov.b64 	%rd56, %fd135;
	mov.b64 	{%r122, %r127}, %rd56;
	mov.b32 	%r128, 16;
	// begin inline asm
	shfl.sync.down.b32 %r121, %r122, %r128, %r129, %r130;
	// end inline asm
	// begin inline asm
	shfl.sync.down.b32 %r126, %r127, %r128, %r129, %r130;
	// end inline asm
	mov.b64 	%rd57, {%r121, %r126};
	mov.b64 	%fd136, %rd57;
	setp.gt.s32 	%p20, %r80, 15;
	add.f64 	%fd37, %fd135, %fd136;
	selp.f64 	%fd345, %fd135, %fd37, %p20;
	setp.ne.s32 	%p21, %r80, 0;
	@%p21 bra 	$L__BB11_44;
	shr.u32 	%r131, %r27, 2;
	and.b32  	%r132, %r131, 248;
	mov.u32 	%r133, _ZZN3cub18CUB_300001_SM_10006detail6reduce18DeviceReduceKernelINS2_10policy_hubIdyN4cuda3std3__44plusIdEEE10Policy1000EN6thrust24THRUST_300001_SM_1000_NS10device_ptrIdEEyS9_d6squareEEvT0_PT3_T1_NS0_13GridEvenShareISK_EET2_T4_E12temp_storage;
	add.s32 	%r134, %r133, %r132;
	st.shared.f64 	[%r134+16], %fd37;
$L__BB11_44:
	bar.sync 	0;
	setp.ne.s32 	%p22, %r27, 0;
	@%p22 bra 	$L__BB11_46;
	ld.shared.f64 	%fd137, [_ZZN3cub18CUB_300001_SM_10006detail6reduce18DeviceReduceKernelINS2_10policy_hubIdyN4cuda3std3__44plusIdEEE10Policy1000EN6thrust24THRUST_300001_SM_1000_NS10device_ptrIdEEyS9_d6squareEEvT0_PT3_T1_NS0_13GridEvenShareISK_EET2_T4_E12temp_storage+24];
	add.f64 	%fd138, %fd345, %fd137;
	ld.shared.f64 	%fd139, [_ZZN3cub18CUB_300001_SM_10006detail6reduce18DeviceReduceKernelINS2_10policy_hubIdyN4cuda3std3__44plusIdEEE10Policy1000EN6thrust24THRUST_300001_SM_1000_NS10device_ptrIdEEyS9_d6squareEEvT0_PT3_T1_NS0_13GridEvenShareISK_EET2_T4_E12temp_storage+32];
	add.f64 	%fd140, %fd138, %fd139;
	ld.shared.f64 	%fd141, [_ZZN3cub18CUB_300001_SM_10006detail6reduce18DeviceReduceKernelINS2_10policy_hubIdyN4cuda3std3__44plusIdEEE10Policy1000EN6thrust24THRUST_300001_SM_1000_NS10device_ptrIdEEyS9_d6squareEEvT0_PT3_T1_NS0_13GridEvenShareISK_EET2_T4_E12temp_storage+40];
	add.f64 	%fd142, %fd140, %fd141;
	ld.shared.f64 	%fd143, [_ZZN3cub18CUB_300001_SM_10006detail6reduce18DeviceReduceKernelINS2_10policy_hubIdyN4cuda3std3__44plusIdEEE10Policy1000EN6thrust24THRUST_300001_SM_1000_NS10device_ptrIdEEyS9_d6squareEEvT0_PT3_T1_NS0_13GridEvenShareISK_EET2_T4_E12temp_storage+48];
	add.f64 	%fd144, %fd142, %fd143;
	ld.shared.f64 	%fd145, [_ZZN3cub18CUB_300001_SM_10006detail6reduce18DeviceReduceKernelINS2_10policy_hubIdyN4cuda3std3__44plusIdEEE10Policy1000EN6thrust24THRUST_300001_SM_1000_NS10device_ptrIdEEyS9_d6squareEEvT0_PT3_T1_NS0_13GridEvenShareISK_EET2_T4_E12temp_storage+56];
	add.f64 	%fd146, %fd144, %fd145;
	ld.shared.f64 	%fd147, [_ZZN3cub18CUB_300001_SM_10006detail6reduce18DeviceReduceKernelINS2_10policy_hubIdyN4cuda3std3__44plusIdEEE10Policy1000EN6thrust24THRUST_300001_SM_1000_NS10device_ptrIdEEyS9_d6squareEEvT0_PT3_T1_NS0_13GridEvenShareISK_EET2_T4_E12temp_storage+64];
	add.f64 	%fd148, %fd146, %fd147;
	ld.shared.f64 	%fd149, [_ZZN3cub18CUB_300001_SM_10006detail6reduce18DeviceReduceKernelINS2_10policy_hubIdyN4cuda3std3__44plusIdEEE10Policy1000EN6thrust24THRUST_300001_SM_1000_NS10device_ptrIdEEyS9_d6squareEEvT0_PT3_T1_NS0_13GridEvenShareISK_EET2_T4_E12temp_storage+72];
	add.f64 	%fd150, %fd148, %fd149;
	ld.shared.f64 	%fd151, [_ZZN3cub18CUB_300001_SM_10006detail6reduce18DeviceReduceKernelINS2_10policy_hubIdyN4cuda3std3__44plusIdEEE10Policy1000EN6thrust24THRUST_300001_SM_1000_NS10device_ptrIdEEyS9_d6squareEEvT0_PT3_T1_NS0_13GridEvenShareISK_EET2_T4_E12temp_storage+80];
	add.f64 	%fd152, %fd150, %fd151;
	ld.shared.f64 	%fd153, [_ZZN3cub18CUB_300001_SM_10006detail6reduce18DeviceReduceKernelINS2_10policy_hubIdyN4cuda3std3__44plusIdEEE10Policy1000EN6thrust24THRUST_300001_SM_1000_NS10device_ptrIdEEyS9_d6squareEEvT0_PT3_T1_NS0_13GridEvenShareISK_EET2_T4_E12temp_storage+88];
	add.f64 	%fd154, %fd152, %fd153;
	ld.shared.f64 	%fd155, [_ZZN3cub18CUB_300001_SM_10006detail6reduce18DeviceReduceKernelINS2_10policy_hubIdyN4cuda3std3__44plusIdEEE10Policy1000EN6thrust24THRUST_300001_SM_1000_NS10device_ptrIdEEyS9_d6squareEEvT0_PT3_T1_NS0_13GridEvenShareISK_EET2_T4_E12temp_storage+96];
	add.f64 	%fd156, %fd154, %fd155;
	ld.shared.f64 	%fd157, [_ZZN3cub18CUB_300001_SM_10006detail6reduce18DeviceReduceKernelINS2_10policy_hubIdyN4cuda3std3__44plusIdEEE10Policy1000EN6thrust24THRUST_300001_SM_1000_NS10device_ptrIdEEyS9_d6squareEEvT0_PT3_T1_NS0_13GridEvenShareISK_EET2_T4_E12temp_storage+104];
	add.f64 	%fd158, %fd156, %fd157;
	ld.shared.f64 	%fd159, [_ZZN3cub18CUB_300001_SM_10006detail6reduce18DeviceReduceKernelINS2_10policy_hubIdyN4cuda3std3__44plusIdEEE10Policy1000EN6thrust24THRUST_300001_SM_1000_NS10device_ptrIdEEyS9_d6squareEEvT0_PT3_T1_NS0_13GridEvenShareISK_EET2_T4_E12temp_storage+112];
	add.f64 	%fd160, %fd158, %fd159;
	ld.shared.f64 	%fd161, [_ZZN3cub18CUB_300001_SM_10006detail6reduce18DeviceReduceKernelINS2_10policy_hubIdyN4cuda3std3__44plusIdEEE10Policy1000EN6thrust24THRUST_300001_SM_1000_NS10device_ptrIdEEyS9_d6squareEEvT0_PT3_T1_NS0_13GridEvenShareISK_EET2_T4_E12temp_storage+120];
	add.f64 	%fd162, %fd160, %fd161;
	ld.shared.f64 	%fd163, [_ZZN3cub18CUB_300001_SM_10006detail6reduce18DeviceReduceKernelINS2_10policy_hubIdyN4cuda3std3__44plusIdEEE10Policy1000EN6thrust24THRUST_300001_SM_1000_NS10device_ptrIdEEyS9_d6squareEEvT0_PT3_T1_NS0_13GridEvenShareISK_EET2_T4_E12temp_storage+128];
	add.f64 	%fd164, %fd162, %fd163;
	ld.shared.f64 	%fd165, [_ZZN3cub18CUB_300001_SM_10006detail6reduce18DeviceReduceKernelINS2_10policy_hubIdyN4cuda3std3__44plusIdEEE10Policy1000EN6thrust24THRUST_300001_SM_1000_NS10device_ptrIdEEyS9_d6squareEEvT0_PT3_T1_NS0_13GridEvenShareISK_EET2_T4_E12temp_storage+136];
	add.f64 	%fd345, %fd164, %fd165;
$L__BB11_46:
	mov.u32 	%r262, %tid.x;
	setp.ne.s32 	%p64, %r262, 0;
	@%p64 bra 	$L__BB11_48;
	ld.param.u64 	%rd98, [_ZN3cub18CUB_300001_SM_10006detail6reduce18DeviceReduceKernelINS2_10policy_hubIdyN4cuda3std3__44plusIdEEE10Policy1000EN6thrust24THRUST_300001_SM_1000_NS10device_ptrIdEEyS9_d6squareEEvT0_PT3_T1_NS0_13GridEvenShareISK_EET2_T4__param_1];
	cvta.to.global.u64 	%rd95, %rd98;
	mul.wide.u32 	%rd96, %r2, 8;
	add.s64 	%rd97, %rd95, %rd96;
	st.global.f64 	[%rd97], %fd345;
$L__BB11_48:
	ret;

}
	// .globl	_ZN3cub18CUB_300001_SM_10006detail6reduce28DeviceReduceSingleTileKernelINS2_10policy_hubIdyN4cuda3std3__44plusIdEEE10Policy1000EPdSC_iS9_ddNS7_10__identityEEEvT0_T1_T2_T3_T4_T6_
.visible .entry _ZN3cub18CUB_300001_SM_10006detail6reduce28DeviceReduceSingleTileKernelINS2_10policy_hubIdyN4cuda3std3__44plusIdEEE10Policy1000EPdSC_iS9_ddNS7_10__identityEEEvT0_T1_T2_T3_T4_T6_(
	.param .u64 .ptr .align 1 _ZN3cub18CUB_300001_SM_10006detail6reduce28DeviceReduceSingleTileKernelINS2_10policy_hubIdyN4cuda3std3__44plusIdEEE10Policy1000EPdSC_iS9_ddNS7_10__identityEEEvT0_T1_T2_T3_T4_T6__param_0,
	.param .u64 .ptr .align 1 _ZN3cub18CUB_300001_SM_10006detail6reduce28DeviceReduceSingleTileKernelINS2_10policy_hubIdyN4cuda3std3__44plusIdEEE10Policy1000EPdSC_iS9_ddNS7_10__identityEEEvT0_T1_T2_T3_T4_T6__param_1,
	.param .u32 _ZN3cub18CUB_300001_SM_10006detail6reduce28DeviceReduceSingleTileKernelINS2_10policy_hubIdyN4cuda3std3__44plusIdEEE10Policy1000EPdSC_iS9_ddNS7_10__identityEEEvT0_T1_T2_T3_T4_T6__param_2,
	.param .align 1 .b8 _ZN3cub18CUB_300001_SM_10006detail6reduce28DeviceReduceSingleTileKernelINS2_10policy_hubIdyN4cuda3std3__44plusIdEEE10Policy1000EPdSC_iS9_ddNS7_10__identityEEEvT0_T1_T2_T3_T4_T6__param_3[1],
	.param .f64 _ZN3cub18CUB_300001_SM_10006detail6reduce28DeviceReduceSingleTileKernelINS2_10policy_hubIdyN4cuda3std3__44plusIdEEE10Policy1000EPdSC_iS9_ddNS7_10__identityEEEvT0_T1_T2_T3_T4_T6__param_4,
	.param .align 1 .b8 _ZN3cub18CUB_300001_SM_10006detail6reduce28DeviceReduceSingleTileKernelINS2_10policy_hubIdyN4cuda3std3__44plusIdEEE10Policy1000EPdSC_iS9_ddNS7_10__identityEEEvT0_T1_T2_T3_T4_T6__param_5[1]
)
.maxntid 512
.minnctapersm 1
{
	.reg .pred 	%p<58>;
	.reg .b32 	%r<238>;
	.reg .b64 	%rd<104>;
	.reg .b64 	%fd<232>;
	// demoted variable
	.shared .align 8 .b8 _ZZN3cub18CUB_300001_SM_10006detail6reduce28DeviceReduceSingleTileKernelINS2_10policy_hubIdyN4cuda3std3__44plusIdEEE10Policy1000EPdSC_iS9_ddNS7_10__identityEEEvT0_T1_T2_T3_T4_T6_E12temp_storage[152];
	ld.param.u64 	%rd8, [_ZN3cub18CUB_300001_SM_10006detail6reduce28DeviceReduceSingleTileKernelINS2_10policy_hubIdyN4cuda3std3__44plusIdEEE10Policy1000EPdSC_iS9_ddNS7_10__identityEEEvT0_T1_T2_T3_T4_T6__param_0];
	ld.param.u64 	%rd9, [_ZN3cub18CUB_300001_SM_10006detail6reduce28DeviceReduceSingleTileKernelINS2_10policy_hubIdyN4cuda3std3__44plusIdEEE10Policy1000EPdSC_iS9_ddNS7_10__identityEEEvT0_T1_T2_T3_T4_T6__param_1];
	ld.param.u32 	%r34, [_ZN3cub18CUB_300001_SM_10006detail6reduce28DeviceReduceSingleTileKernelINS2_10policy_hubIdyN4cuda3std3__44plusIdEEE10Policy1000EPdSC_iS9_ddNS7_10__identityEEEvT0_T1_T2_T3_T4_T6__param_2];
	ld.param.f64 	%fd30, [_ZN3cub18CUB_300001_SM_10006detail6reduce28DeviceReduceSingleTileKernelINS2_10policy_hubIdyN4cuda3std3__44plusIdEEE10Policy1000EPdSC_iS9_ddNS7_10__identityEEEvT0_T1_T2_T3_T4_T6__param_4];
	cvta.to.global.u64 	%rd1, %rd9;
	setp.ne.s32 	%p1, %r34, 0;
	@%p1 bra 	$L__BB12_3;
	mov.u32 	%r224, %tid.x;
	setp.ne.s32 	%p57, %r224, 0;
	@%p57 bra 	$L__BB12_39;
	st.global.f64 	[%rd1], %fd30;
	bra.uni 	$L__BB12_39;
$L__BB12_3:
	setp.gt.s32 	%p2, %r34, 3583;
	@%p2 bra 	$L__BB12_21;
	mov.u32 	%r1, %tid.x;
	setp.ge.s32 	%p19, %r1, %r34;
	mov.f64 	%fd223, 0d0000000000000000;
	mov.u32 	%r228, %r1;
	@%p19 bra 	$L__BB12_6;
	mul.wide.u32 	%rd69, %r1, 8;
	add.s64 	%rd68, %rd8, %rd69;
	// begin inline asm
	ld.global.nc.u64 %rd67, [%rd68];
	// end inline asm
	mov.b64 	%fd223, %rd67;
	add.s32 	%r228, %r1, 512;
$L__BB12_6:
	setp.ge.s32 	%p20, %r228, %r34;
	@%p20 bra 	$L__BB12_12;
	not.b32 	%r100, %r228;
	add.s32 	%r4, %r34, %r100;
	and.b32  	%r101, %r4, 1536;
	setp.eq.s32 	%p21, %r101, 1536;
	@%p21 bra 	$L__BB12_10;
	mul.wide.u32 	%rd70, %r228, 8;
	add.s64 	%rd102, %rd8, %rd70;
	shr.u32 	%r102, %r4, 9;
	add.s32 	%r103, %r102, 1;
	and.b32  	%r104, %r103, 3;
	neg.s32 	%r226, %r104;
$L__BB12_9:
	.pragma "nounroll";
	// begin inline asm
	ld.global.nc.u64 %rd71, [%rd102];
	// end inline asm
	mov.b64 	%fd109, %rd71;
	add.f64 	%fd223, %fd223, %fd109;
	add.s32 	%r228, %r228, 512;
	add.s64 	%rd102, %rd102, 4096;
	add.s32 	%r226, %r226, 1;
	setp.ne.s32 	%p22, %r226, 0;
	@%p22 bra 	$L__BB12_9;
$L__BB12_10:
	setp.lt.u32 	%p23, %r4, 1536;
	@%p23 bra 	$L__BB12_12;
$L__BB12_11:
	mul.wide.s32 	%rd81, %r228, 8;
	add.s64 	%rd74, %rd8, %rd81;
	// begin inline asm
	ld.global.nc.u64 %rd73, [%rd74];
	// end inline asm
	mov.b64 	%fd110, %rd73;
	add.f64 	%fd111, %fd223, %fd110;
	add.s64 	%rd76, %rd74, 4096;
	// begin inline asm
	ld.global.nc.u64 %rd75, [%rd76];
	// end inline asm
	mov.b64 	%fd112, %rd75;
	add.f64 	%fd113, %fd111, %fd112;
	add.s64 	%rd78, %rd74, 8192;
	// begin inline asm
	ld.global.nc.u64 %rd77, [%rd78];
	// end inline asm
	mov.b64 	%fd114, %rd77;
	add.f64 	%fd115, %fd113, %fd114;
	add.s64 	%rd80, %rd74, 12288;
	// begin inline asm
	ld.global.nc.u64 %rd79, [%rd80];
	// end inline asm
	mov.b64 	%fd116, %rd79;
	add.f64 	%fd223, %fd115, %fd116;
	add.s32 	%r228, %r228, 2048;
	setp.lt.s32 	%p24, %r228, %r34;
	@%p24 bra 	$L__BB12_11;
$L__BB12_12:
	setp.lt.s32 	%p25, %r34, 512;
	@%p25 bra 	$L__BB12_17;
	// begin inline asm
	mov.u32 %r168, %laneid;
	// end inline asm
	mov.b64 	%rd92, %fd223;
	mov.b64 	{%r170, %r175}, %rd92;
	mov.b32 	%r176, 1;
	mov.b32 	%r217, 31;
	mov.b32 	%r218, -1;
	// begin inline asm
	shfl.sync.down.b32 %r169, %r170, %r176, %r217, %r218;
	// end inline asm
	// begin inline asm
	shfl.sync.down.b32 %r174, %r175, %r176, %r217, %r218;
	// end inline asm
	mov.b64 	%rd93, {%r169, %r174};
	mov.b64 	%fd175, %rd93;
	setp.gt.s32 	%p49, %r168, 30;
	add.f64 	%fd176, %fd223, %fd175;
	selp.f64 	%fd177, %fd223, %fd176, %p49;
	mov.b64 	%rd94, %fd177;
	mov.b64 	{%r180, %r185}, %rd94;
	mov.b32 	%r186, 2;
	// begin inline asm
	shfl.sync.down.b32 %r179, %r180, %r186, %r217, %r218;
	// end inline asm
	// begin inline asm
	shfl.sync.down.b32 %r184, %r185, %r186, %r217, %r218;
	// end inline asm
	mov.b64 	%rd95, {%r179, %r184};
	mov.b64 	%fd178, %rd95;
	setp.gt.s32 	%p50, %r168, 29;
	add.f64 	%fd179, %fd177, %fd178;
	selp.f64 	%fd180, %fd177, %fd179, %p50;
	mov.b64 	%rd96, %fd180;
	mov.b64 	{%r190, %r195}, %rd96;
	mov.b32 	%r196, 4;
	// begin inline asm
	shfl.sync.down.b32 %r189, %r190, %r196, %r217, %r218;
	// end inline asm
	// begin inline asm
	shfl.sync.down.b32 %r194, %r195, %r196, %r217, %r218;
	// end inline asm
	mov.b64 	%rd97, {%r189, %r194};
	mov.b64 	%fd181, %rd97;
	setp.gt.s32 	%p51, %r168, 27;
	add.f64 	%fd182, %fd180, %fd181;
	selp.f64 	%fd183, %fd180, %fd182, %p51;
	mov.b64 	%rd98, %fd183;
	mov.b64 	{%r200, %r205}, %rd98;
	mov.b32 	%r206, 8;
	// begin inline asm
	shfl.sync.down.b32 %r199, %r200, %r206, %r217, %r218;
	// end inline asm
	// begin inline asm
	shfl.sync.down.b32 %r204, %r205, %r206, %r217, %r218;
	// end inline asm
	mov.b64 	%rd99, {%r199, %r204};
	mov.b64 	%fd184, %rd99;
	setp.gt.s32 	%p52, %r168, 23;
	add.f64 	%fd185, %fd183, %fd184;
	selp.f64 	%fd186, %fd183, %fd185, %p52;
	mov.b64 	%rd100, %fd186;
	mov.b64 	{%r210, %r215}, %rd100;
	mov.b32 	%r216, 16;
	// begin inline asm
	shfl.sync.down.b32 %r209, %r210, %r216, %r217, %r218;
	// end inline asm
	// begin inline asm
	shfl.sync.down.b32 %r214, %r215, %r216, %r217, %r218;
	// end inline asm
	mov.b64 	%rd101, {%r209, %r214};
	mov.b64 	%fd187, %rd101;
	setp.gt.s32 	%p53, %r168, 15;
	add.f64 	%fd10, %fd186, %fd187;
	selp.f64 	%fd231, %fd186, %fd10, %p53;
	setp.ne.s32 	%p54, %r168, 0;
	@%p54 bra 	$L__BB12_15;
	shr.u32 	%r219, %r1, 2;
	and.b32  	%r220, %r219, 248;
	mov.u32 	%r221, _ZZN3cub18CUB_300001_SM_10006detail6reduce28DeviceReduceSingleTileKernelINS2_10policy_hubIdyN4cuda3std3__44plusIdEEE10Policy1000EPdSC_iS9_ddNS7_10__identityEEEvT0_T1_T2_T3_T4_T6_E12temp_storage;
	add.s32 	%r222, %r221, %r220;
	st.shared.f64 	[%r222+16], %fd10;
$L__BB12_15:
	bar.sync 	0;
	setp.ne.s32 	%p55, %r1, 0;
	@%p55 bra 	$L__BB12_37;
	ld.shared.f64 	%fd188, [_ZZN3cub18CUB_300001_SM_10006detail6reduce28DeviceReduceSingleTileKernelINS2_10policy_hubIdyN4cuda3std3__44plusIdEEE10Policy1000EPdSC_iS9_ddNS7_10__identityEEEvT0_T1_T2_T3_T4_T6_E12temp_storage+24];
	add.f64 	%fd189, %fd231, %fd188;
	ld.shared.f64 	%fd190, [_ZZN3cub18CUB_300001_SM_10006detail6reduce28DeviceReduceSingleTileKernelINS2_10policy_hubIdyN4cuda3std3__44plusIdEEE10Policy1000EPdSC_iS9_ddNS7_10__identityEEEvT0_T1_T2_T3_T4_T6_E12temp_storage+32];
	add.f64 	%fd191, %fd189, %fd190;
	ld.shared.f64 	%fd192, [_ZZN3cub18CUB_300001_SM_10006detail6reduce28DeviceReduceSingleTileKernelINS2_10policy_hubIdyN4cuda3std3__44plusIdEEE10Policy1000EPdSC_iS9_ddNS7_10__identityEEEvT0_T1_T2_T3_T4_T6_E12temp_storage+40];
	add.f64 	%fd193, %fd191, %fd192;
	ld.shared.f64 	%fd194, [_ZZN3cub18CUB_300001_SM_10006detail6reduce28DeviceReduceSingleTileKernelINS2_10policy_hubIdyN4cuda3std3__44plusIdEEE10Policy1000EPdSC_iS9_ddNS7_10__identityEEEvT0_T1_T2_T3_T4_T6_E12temp_storage+48];
	add.f64 	%fd195, %fd193, %fd194;
	ld.shared.f64 	%fd196, [_ZZN3cub18CUB_300001_SM_10006detail6reduce28DeviceReduceSingleTileKernelINS2_10policy_hubIdyN4cuda3std3__44plusIdEEE10Policy1000EPdSC_iS9_ddNS7_10__identityEEEvT0_T1_T2_T3_T4_T6_E12temp_storage+56];
	add.f64 	%fd197, %fd195, %fd196;
	ld.shared.f64 	%fd198, [_ZZN3cub18CUB_300001_SM_10006detail6reduce28DeviceReduceSingleTileKernelINS2_10policy_hubIdyN4cuda3std3__44plusIdEEE10Policy1000EPdSC_iS9_ddNS7_10__identityEEEvT0_T1_T2_T3_T4_T6_E12temp_storage+64];
	add.f64 	%fd199, %fd197, %fd198;
	ld.shared.f64 	%fd200, [_ZZN3cub18CUB_300001_SM_10006detail6reduce28DeviceReduceSingleTileKernelINS2_10policy_hubIdyN4cuda3std3__44plusIdEEE10Policy1000EPdSC_iS9_ddNS7_10__identityEEEvT0_T1_T2_T3_T4_T6_E12temp_storage+72];
	add.f64 	%fd201, %fd199, %fd200;
	ld.shared.f64 	%fd202, [_ZZN3cub18CUB_300001_SM_10006detail6reduce28DeviceReduceSingleTileKernelINS2_10policy_hubIdyN4cuda3std3__44plusIdEEE10Policy1000EPdSC_iS9_ddNS7_10__identityEEEvT0_T1_T2_T3_T4_T6_E12temp_storage+80];
	add.f64 	%fd203, %fd201, %fd202;
	ld.shared.f64 	%fd204, [_ZZN3cub18CUB_300001_SM_10006detail6reduce28DeviceReduceSingleTileKernelINS2_10policy_hubIdyN4cuda3std3__44plusIdEEE10Policy1000EPdSC_iS9_ddNS7_10__identityEEEvT0_T1_T2_T3_T4_T6_E12temp_storage+88];
	add.f64 	%fd205, %fd203, %fd204;
	ld.shared.f64 	%fd206, [_ZZN3cub18CUB_300001_SM_10006detail6reduce28DeviceReduceSingleTileKernelINS2_10policy_hubIdyN4cuda3std3__44plusIdEEE10Policy1000EPdSC_iS9_ddNS7_10__identityEEEvT0_T1_T2_T3_T4_T6_E12temp_storage+96];
	add.f64 	%fd207, %fd205, %fd206;
	ld.shared.f64 	%fd208, [_ZZN3cub18CUB_300001_SM_10006detail6reduce28DeviceReduceSingleTileKernelINS2_10policy_hubIdyN4cuda3std3__44plusIdEEE10Policy1000EPdSC_iS9_ddNS7_10__identityEEEvT0_T1_T2_T3_T4_T6_E12temp_storage+104];
	add.f64 	%fd209, %fd207, %fd208;
	ld.shared.f64 	%fd210, [_ZZN3cub18CUB_300001_SM_10006detail6reduce28DeviceReduceSingleTileKernelINS2_10policy_hubIdyN4cuda3std3__44plusIdEEE10Policy1000EPdSC_iS9_ddNS7_10__identityEEEvT0_T1_T2_T3_T4_T6_E12temp_storage+112];
	add.f64 	%fd211, %fd209, %fd210;
	ld.shared.f64 	%fd212, [_ZZN3cub18CUB_300001_SM_10006detail6reduce28DeviceReduceSingleTileKernelINS2_10policy_hubIdyN4cuda3std3__44plusIdEEE10Policy1000EPdSC_iS9_ddNS7_10__identityEEEvT0_T1_T2_T3_T4_T6_E12temp_storage+120];
	add.f64 	%fd213, %fd211, %fd212;
	ld.shared.f64 	%fd214, [_ZZN3cub18CUB_300001_SM_10006detail6reduce28DeviceReduceSingleTileKernelINS2_10policy_hubIdyN4cuda3std3__44plusIdEEE10Policy1000EPdSC_iS9_ddNS7_10__identityEEEvT0_T1_T2_T3_T4_T6_E12temp_storage+128];
	add.f64 	%fd215, %fd213, %fd214;
	ld.shared.f64 	%fd216, [_ZZN3cub18CUB_300001_SM_10006detail6reduce28DeviceReduceSingleTileKernelINS2_10policy_hubIdyN4cuda3std3__44plusIdEEE10Policy1000EPdSC_iS9_ddNS7_10__identityEEEvT0_T1_T2_T3_T4_T6_E12temp_storage+136];
	add.f64 	%fd231, %fd215, %fd216;
	bra.uni 	$L__BB12_37;
$L__BB12_17:
	// begin inline asm
	mov.u32 %r105, %laneid;
	// end inline asm
	and.b32  	%r156, %r1, 992;
	add.s32 	%r157, %r156, 32;
	setp.gt.s32 	%p26, %r157, %r34;
	not.b32 	%r158, %r156;
	add.s32 	%r159, %r34, %r158;
	selp.b32 	%r154, %r159, 31, %p26;
	mov.b64 	%rd82, %fd223;
	mov.b64 	{%r107, %r112}, %rd82;
	mov.b32 	%r113, 1;
	mov.b32 	%r155, -1;
	// begin inline asm
	shfl.sync.down.b32 %r106, %r107, %r113, %r154, %r155;
	// end inline asm
	// begin inline asm
	shfl.sync.down.b32 %r111, %r112, %r113, %r154, %r155;
	// end inline asm
	mov.b64 	%rd83, {%r106, %r111};
	mov.b64 	%fd117, %rd83;
	setp.lt.s32 	%p27, %r105, %r154;
	add.f64 	%fd118, %fd223, %fd117;
	selp.f64 	%fd119, %fd118, %fd223, %p27;
	mov.b64 	%rd84, %fd119;
	mov.b64 	{%r117, %r122}, %rd84;
	mov.b32 	%r123, 2;
	// begin inline asm
	shfl.sync.down.b32 %r116, %r117, %r123, %r154, %r155;
	// end inline asm
	// begin inline asm
	shfl.sync.down.b32 %r121, %r122, %r123, %r154, %r155;
	// end inline asm
	mov.b64 	%rd85, {%r116, %r121};
	mov.b64 	%fd120, %rd85;
	add.s32 	%r160, %r105, 2;
	setp.gt.s32 	%p28, %r160, %r154;
	add.f64 	%fd121, %fd119, %fd120;
	selp.f64 	%fd122, %fd119, %fd121, %p28;
	mov.b64 	%rd86, %fd122;
	mov.b64 	{%r127, %r132}, %rd86;
	mov.b32 	%r133, 4;
	// begin inline asm
	shfl.sync.down.b32 %r126, %r127, %r133, %r154, %r155;
	// end inline asm
	// begin inline asm
	shfl.sync.down.b32 %r131, %r132, %r133, %r154, %r155;
	// end inline asm
	mov.b64 	%rd87, {%r126, %r131};
	mov.b64 	%fd123, %rd87;
	add.s32 	%r161, %r105, 4;
	setp.gt.s32 	%p29, %r161, %r154;
	add.f64 	%fd124, %fd122, %fd123;
	selp.f64 	%fd125, %fd122, %fd124, %p29;
	mov.b64 	%rd88, %fd125;
	mov.b64 	{%r137, %r142}, %rd88;
	mov.b32 	%r143, 8;
	// begin inline asm
	shfl.sync.down.b32 %r136, %r137, %r143, %r154, %r155;
	// end inline asm
	// begin inline asm
	shfl.sync.down.b32 %r141, %r142, %r143, %r154, %r155;
	// end inline asm
	mov.b64 	%rd89, {%r136, %r141};
	mov.b64 	%fd126, %rd89;
	add.s32 	%r162, %r105, 8;
	setp.gt.s32 	%p30, %r162, %r154;
	add.f64 	%fd127, %fd125, %fd126;
	selp.f64 	%fd128, %fd125, %fd127, %p30;
	mov.b64 	%rd90, %fd128;
	mov.b64 	{%r147, %r152}, %rd90;
	mov.b32 	%r153, 16;
	// begin inline asm
	shfl.sync.down.b32 %r146, %r147, %r153, %r154, %r155;
	// end inline asm
	// begin inline asm
	shfl.sync.down.b32 %r151, %r152, %r153, %r154, %r155;
	// end inline asm
	mov.b64 	%rd91, {%r146, %r151};
	mov.b64 	%fd129, %rd91;
	add.s32 	%r163, %r105, 16;
	setp.gt.s32 	%p31, %r163, %r154;
	add.f64 	%fd130, %fd128, %fd129;
	selp.f64 	%fd231, %fd128, %fd130, %p31;
	setp.ne.s32 	%p32, %r105, 0;
	@%p32 bra 	$L__BB12_19;
	shr.u32 	%r164, %r1, 2;
	and.b32  	%r165, %r164, 248;
	mov.u32 	%r166, _ZZN3cub18CUB_300001_SM_10006detail6reduce28DeviceReduceSingleTileKernelINS2_10policy_hubIdyN4cuda3std3__44plusIdEEE10Policy1000EPdSC_iS9_ddNS7_10__identityEEEvT0_T1_T2_T3_T4_T6_E12temp_storage;
	add.s32 	%r167, %r166, %r165;
	st.shared.f64 	[%r167+16], %fd231;
$L__BB12_19:
	bar.sync 	0;
	setp.ne.s32 	%p33, %r1, 0;
	@%p33 bra 	$L__BB12_37;
	setp.gt.s32 	%p34, %r34, 32;
	ld.shared.f64 	%fd131, [_ZZN3cub18CUB_300001_SM_10006detail6reduce28DeviceReduceSingleTileKernelINS2_10policy_hubIdyN4cuda3std3__44plusIdEEE10Policy1000EPdSC_iS9_ddNS7_10__identityEEEvT0_T1_T2_T3_T4_T6_E12temp_storage+24];
	add.f64 	%fd132, %fd231, %fd131;
	selp.f64 	%fd133, %fd132, %fd231, %p34;
	setp.gt.s32 	%p35, %r34, 64;
	ld.shared.f64 	%fd134, [_ZZN3cub18CUB_300001_SM_10006detail6reduce28DeviceReduceSingleTileKernelINS2_10policy_hubIdyN4cuda3std3__44plusIdEEE10Policy1000EPdSC_iS9_ddNS7_10__identityEEEvT0_T1_T2_T3_T4_T6_E12temp_storage+32];
	add.f64 	%fd135, %fd134, %fd133;
	selp.f64 	%fd136, %fd135, %fd133, %p35;
	setp.gt.s32 	%p36, %r34, 96;
	ld.shared.f64 	%fd137, [_ZZN3cub18CUB_300001_SM_10006detail6reduce28DeviceReduceSingleTileKernelINS2_10policy_hubIdyN4cuda3std3__44plusIdEEE10Policy1000EPdSC_iS9_ddNS7_10__identityEEEvT0_T1_T2_T3_T4_T6_E12temp_storage+40];
	add.f64 	%fd138, %fd137, %fd136;
	selp.f64 	%fd139, %fd138, %fd136, %p36;
	setp.gt.s32 	%p37, %r34, 128;
	ld.shared.f64 	%fd140, [_ZZN3cub18CUB_300001_SM_10006detail6reduce28DeviceReduceSingleTileKernelINS2_10policy_hubIdyN4cuda3std3__44plusIdEEE10Policy1000EPdSC_iS9_ddNS7_10__identityEEEvT0_T1_T2_T3_T4_T6_E12temp_storage+48];
	add.f64 	%fd141, %fd140, %fd139;
	selp.f64 	%fd142, %fd141, %fd139, %p37;
	setp.gt.s32 	%p38, %r34, 160;
	ld.shared.f64 	%fd143, [_ZZN3cub18CUB_300001_SM_10006detail6reduce28DeviceReduceSingleTileKernelINS2_10policy_hubIdyN4cuda3std3__44plusIdEEE10Policy1000EPdSC_iS9_ddNS7_10__identityEEEvT0_T1_T2_T3_T4_T6_E12temp_storage+56];
	add.f64 	%fd144, %fd143, %fd142;
	selp.f64 	%fd145, %fd144, %fd142, %p38;
	setp.gt.s32 	%p39, %r34, 192;
	ld.shared.f64 	%fd146, [_ZZN3cub18CUB_300001_SM_10006detail6reduce28DeviceReduceSingleTileKernelINS2_10policy_hubIdyN4cuda3std3__44plusIdEEE10Policy1000EPdSC_iS9_ddNS7_10__identityEEEvT0_T1_T2_T3_T4_T6_E12temp_storage+64];
	add.f64 	%fd147, %fd146, %fd145;
	selp.f64 	%fd148, %fd147, %fd145, %p39;
	setp.gt.s32 	%p40, %r34, 224;
	ld.shared.f64 	%fd149, [_ZZN3cub18CUB_300001_SM_10006detail6reduce28DeviceReduceSingleTileKernelINS2_10policy_hubIdyN4cuda3std3__44plusIdEEE10Policy1000EPdSC_iS9_ddNS7_10__identityEEEvT0_T1_T2_T3_T4_T6_E12temp_storage+72];
	add.f64 	%fd150, %fd149, %fd148;
	selp.f64 	%fd151, %fd150, %fd148, %p40;
	setp.gt.s32 	%p41, %r34, 256;
	ld.shared.f64 	%fd152, [_ZZN3cub18CUB_300001_SM_10006detail6reduce28DeviceReduceSingleTileKernelINS2_10policy_hubIdyN4cuda3std3__44plusIdEEE10Policy1000EPdSC_iS9_ddNS7_10__identityEEEvT0_T1_T2_T3_T4_T6_E12temp_storage+80];
	add.f64 	%fd153, %fd152, %fd151;
	selp.f64 	%fd154, %fd153, %fd151, %p41;
	setp.gt.s32 	%p42, %r34, 288;
	ld.shared.f64 	%fd155, [_ZZN3cub18CUB_300001_SM_10006detail6reduce28DeviceReduceSingleTileKernelINS2_10policy_hubIdyN4cuda3std3__44plusIdEEE10Policy1000EPdSC_iS9_ddNS7_10__identityEEEvT0_T1_T2_T3_T4_T6_E12temp_storage+88];
	add.f64 	%fd156, %fd155, %fd154;
	selp.f64 	%fd157, %fd156, %fd154, %p42;
	setp.gt.s32 	%p43, %r34, 320;
	ld.shared.f64 	%fd158, [_ZZN3cub18CUB_300001_SM_10006detail6reduce28DeviceReduceSingleTileKernelINS2_10policy_hubIdyN4cuda3std3__44plusIdEEE10Policy1000EPdSC_iS9_ddNS7_10__identityEEEvT0_T1_T2_T3_T4_T6_E12temp_storage+96];
	add.f64 	%fd159, %fd158, %fd157;
	selp.f64 	%fd160, %fd159, %fd157, %p43;
	setp.gt.s32 	%p44, %r34, 352;
	ld.shared.f64 	%fd161, [_ZZN3cub18CUB_300001_SM_10006detail6reduce28DeviceReduceSingleTileKernelINS2_10policy_hubIdyN4cuda3std3__44plusIdEEE10Policy1000EPdSC_iS9_ddNS7_10__identityEEEvT0_T1_T2_T3_T4_T6_E12temp_storage+104];
	add.f64 	%fd162, %fd161, %fd160;
	selp.f64 	%fd163, %fd162, %fd160, %p44;
	setp.gt.s32 	%p45, %r34, 384;
	ld.shared.f64 	%fd164, [_ZZN3cub18CUB_300001_SM_10006detail6reduce28DeviceReduceSingleTileKernelINS2_10policy_hubIdyN4cuda3std3__44plusIdEEE10Policy1000EPdSC_iS9_ddNS7_10__identityEEEvT0_T1_T2_T3_T4_T6_E12temp_storage+112];
	add.f64 	%fd165, %fd164, %fd163;
	selp.f64 	%fd166, %fd165, %fd163, %p45;
	setp.gt.s32 	%p46, %r34, 416;
	ld.shared.f64 	%fd167, [_ZZN3cub18CUB_300001_SM_10006detail6reduce28DeviceReduceSingleTileKernelINS2_10policy_hubIdyN4cuda3std3__44plusIdEEE10Policy1000EPdSC_iS9_ddNS7_10__identityEEEvT0_T1_T2_T3_T4_T6_E12temp_storage+120];
	add.f64 	%fd168, %fd167, %fd166;
	selp.f64 	%fd169, %fd168, %fd166, %p46;
	setp.gt.s32 	%p47, %r34, 448;
	ld.shared.f64 	%fd170, [_ZZN3cub18CUB_300001_SM_10006detail6reduce28DeviceReduceSingleTileKernelINS2_10policy_hubIdyN4cuda3std3__44plusIdEEE10Policy1000EPdSC_iS9_ddNS7_10__identityEEEvT0_T1_T2_T3_T4_T6_E12temp_storage+128];
	add.f64 	%fd171, %fd170, %fd169;
	selp.f64 	%fd172, %fd171, %fd169, %p47;
	setp.gt.s32 	%p48, %r34, 480;
	ld.shared.f64 	%fd173, [_ZZN3cub18CUB_300001_SM_10006detail6reduce28DeviceReduceSingleTileKernelINS2_10policy_hubIdyN4cuda3std3__44plusIdEEE10Policy1000EPdSC_iS9_ddNS7_10__identityEEEvT0_T1_T2_T3_T4_T6_E12temp_storage+136];
	add.f64 	%fd174, %fd173, %fd172;
	selp.f64 	%fd231, %fd174, %fd172, %p48;
	bra.uni 	$L__BB12_37;
$L__BB12_21:
	mov.u32 	%r13, %tid.x;
	mul.wide.u32 	%rd24, %r13, 8;
	add.s64 	%rd11, %rd8, %rd24;
	// begin inline asm
	ld.global.nc.u64 %rd10, [%rd11];
	// end inline asm
	mov.b64 	%fd31, %rd10;
	add.s64 	%rd13, %rd11, 4096;
	// begin inline asm
	ld.global.nc.u64 %rd12, [%rd13];
	// end inline asm
	mov.b64 	%fd32, %rd12;
	add.s64 	%rd15, %rd11, 8192;
	// begin inline asm
	ld.global.nc.u64 %rd14, [%rd15];
	// end inline asm
	mov.b64 	%fd33, %rd14;
	add.s64 	%rd17, %rd11, 12288;
	// begin inline asm
	ld.global.nc.u64 %rd16, [%rd17];
	// end inline asm
	mov.b64 	%fd34, %rd16;
	add.s64 	%rd19, %rd11, 16384;
	// begin inline asm
	ld.global.nc.u64 %rd18, [%rd19];
	// end inline asm
	mov.b64 	%fd35, %rd18;
	add.s64 	%rd21, %rd11, 20480;
	// begin inline asm
	ld.global.nc.u64 %rd20, [%rd21];
	// end inline asm
	mov.b64 	%fd36, %rd20;
	add.s64 	%rd23, %rd11, 24576;
	// begin inline asm
	ld.global.nc.u64 %rd22, [%rd23];
	// end inline asm
	mov.b64 	%fd37, %rd22;
	add.f64 	%fd38, %fd31, %fd32;
	add.f64 	%fd39, %fd38, %fd33;
	add.f64 	%fd40, %fd39, %fd34;
	add.f64 	%fd41, %fd40, %fd35;
	add.f64 	%fd42, %fd41, %fd36;
	add.f64 	%fd230, %fd42, %fd37;
	setp.lt.u32 	%p3, %r34, 7168;
	mov.b32 	%r231, 3584;
	@%p3 bra 	$L__BB12_25;
	add.s32 	%r14, %r34, -3584;
	mov.b32 	%r231, 3584;
$L__BB12_23:
	add.s32 	%r37, %r231, %r13;
	mul.wide.u32 	%rd39, %r37, 8;
	add.s64 	%rd26, %rd8, %rd39;
	// begin inline asm
	ld.global.nc.u64 %rd25, [%rd26];
	// end inline asm
	mov.b64 	%fd43, %rd25;
	add.s64 	%rd28, %rd26, 4096;
	// begin inline asm
	ld.global.nc.u64 %rd27, [%rd28];
	// end inline asm
	mov.b64 	%fd44, %rd27;
	add.s64 	%rd30, %rd26, 8192;
	// begin inline asm
	ld.global.nc.u64 %rd29, [%rd30];
	// end inline asm
	mov.b64 	%fd45, %rd29;
	add.s64 	%rd32, %rd26, 12288;
	// begin inline asm
	ld.global.nc.u64 %rd31, [%rd32];
	// end inline asm
	mov.b64 	%fd46, %rd31;
	add.s64 	%rd34, %rd26, 16384;
	// begin inline asm
	ld.global.nc.u64 %rd33, [%rd34];
	// end inline asm
	mov.b64 	%fd47, %rd33;
	add.s64 	%rd36, %rd26, 20480;
	// begin inline asm
	ld.global.nc.u64 %rd35, [%rd36];
	// end inline asm
	mov.b64 	%fd48, %rd35;
	add.s64 	%rd38, %rd26, 24576;
	// begin inline asm
	ld.global.nc.u64 %rd37, [%rd38];
	// end inline asm
	mov.b64 	%fd49, %rd37;
	add.f64 	%fd50, %fd230, %fd43;
	add.f64 	%fd51, %fd50, %fd44;
	add.f64 	%fd52, %fd51, %fd45;
	add.f64 	%fd53, %fd52, %fd46;
	add.f64 	%fd54, %fd53, %fd47;
	add.f64 	%fd55, %fd54, %fd48;
	add.f64 	%fd230, %fd55, %fd49;
	sub.s32 	%r38, %r34, %r231;
	setp.lt.s32 	%p4, %r38, 3584;
	@%p4 bra 	$L__BB12_33;
	add.s32 	%r231, %r231, 3584;
	setp.le.s32 	%p5, %r231, %r14;
	@%p5 bra 	$L__BB12_23;
$L__BB12_25:
	setp.le.s32 	%p6, %r34, %r231;
	@%p6 bra 	$L__BB12_33;
	sub.s32 	%r18, %r34, %r231;
	setp.ge.s32 	%p7, %r13, %r18;
	@%p7 bra 	$L__BB12_33;
	not.b32 	%r39, %r13;
	add.s32 	%r40, %r34, %r39;
	sub.s32 	%r19, %r40, %r231;
	and.b32  	%r41, %r19, 1536;
	setp.eq.s32 	%p8, %r41, 1536;
	mov.u32 	%r235, %r13;
	@%p8 bra 	$L__BB12_30;
	add.s32 	%r233, %r13, %r231;
	shr.u32 	%r42, %r19, 9;
	add.s32 	%r43, %r42, 1;
	and.b32  	%r44, %r43, 3;
	neg.s32 	%r232, %r44;
	mov.u32 	%r235, %r13;
$L__BB12_29:
	.pragma "nounroll";
	mul.wide.u32 	%rd42, %r233, 8;
	add.s64 	%rd41, %rd8, %rd42;
	// begin inline asm
	ld.global.nc.u64 %rd40, [%rd41];
	// end inline asm
	mov.b64 	%fd57, %rd40;
	add.f64 	%fd230, %fd230, %fd57;
	add.s32 	%r235, %r235, 512;
	add.s32 	%r233, %r233, 512;
	add.s32 	%r232, %r232, 1;
	setp.ne.s32 	%p9, %r232, 0;
	@%p9 bra 	$L__BB12_29;
$L__BB12_30:
	setp.lt.u32 	%p10, %r19, 1536;
	@%p10 bra 	$L__BB12_33;
	cvt.u64.u32 	%rd43, %r235;
	cvt.u64.u32 	%rd44, %r231;
	add.s64 	%rd45, %rd43, %rd44;
	shl.b64 	%rd46, %rd45, 3;
	add.s64 	%rd47, %rd46, %rd8;
	add.s64 	%rd103, %rd47, 8192;
	add.s32 	%r236, %r235, %r231;
$L__BB12_32:
	mul.wide.u32 	%rd56, %r236, 8;
	add.s64 	%rd49, %rd8, %rd56;
	// begin inline asm
	ld.global.nc.u64 %rd48, [%rd49];
	// end inline asm
	mov.b64 	%fd58, %rd48;
	add.f64 	%fd59, %fd230, %fd58;
	add.s64 	%rd51, %rd103, -4096;
	// begin inline asm
	ld.global.nc.u64 %rd50, [%rd51];
	// end inline asm
	mov.b64 	%fd60, %rd50;
	add.f64 	%fd61, %fd59, %fd60;
	// begin inline asm
	ld.global.nc.u64 %rd52, [%rd103];
	// end inline asm
	mov.b64 	%fd62, %rd52;
	add.f64 	%fd63, %fd61, %fd62;
	add.s64 	%rd55, %rd103, 4096;
	// begin inline asm
	ld.global.nc.u64 %rd54, [%rd55];
	// end inline asm
	mov.b64 	%fd64, %rd54;
	add.f64 	%fd230, %fd63, %fd64;
	add.s32 	%r235, %r235, 2048;
	add.s64 	%rd103, %rd103, 16384;
	add.s32 	%r236, %r236, 2048;
	setp.lt.s32 	%p11, %r235, %r18;
	@%p11 bra 	$L__BB12_32;
$L__BB12_33:
	// begin inline asm
	mov.u32 %r45, %laneid;
	// end inline asm
	mov.b64 	%rd57, %fd230;
	mov.b64 	{%r47, %r52}, %rd57;
	mov.b32 	%r53, 1;
	mov.b32 	%r94, 31;
	mov.b32 	%r95, -1;
	// begin inline asm
	shfl.sync.down.b32 %r46, %r47, %r53, %r94, %r95;
	// end inline asm
	// begin inline asm
	shfl.sync.down.b32 %r51, %r52, %r53, %r94, %r95;
	// end inline asm
	mov.b64 	%rd58, {%r46, %r51};
	mov.b64 	%fd65, %rd58;
	setp.gt.s32 	%p12, %r45, 30;
	add.f64 	%fd66, %fd230, %fd65;
	selp.f64 	%fd67, %fd230, %fd66, %p12;
	mov.b64 	%rd59, %fd67;
	mov.b64 	{%r57, %r62}, %rd59;
	mov.b32 	%r63, 2;
	// begin inline asm
	shfl.sync.down.b32 %r56, %r57, %r63, %r94, %r95;
	// end inline asm
	// begin inline asm
	shfl.sync.down.b32 %r61, %r62, %r63, %r94, %r95;
	// end inline asm
	mov.b64 	%rd60, {%r56, %r61};
	mov.b64 	%fd68, %rd60;
	setp.gt.s32 	%p13, %r45, 29;
	add.f64 	%fd69, %fd67, %fd68;
	selp.f64 	%fd70, %fd67, %fd69, %p13;
	mov.b64 	%rd61, %fd70;
	mov.b64 	{%r67, %r72}, %rd61;
	mov.b32 	%r73, 4;
	// begin inline asm
	shfl.sync.down.b32 %r66, %r67, %r73, %r94, %r95;
	// end inline asm
	// begin inline asm
	shfl.sync.down.b32 %r71, %r72, %r73, %r94, %r95;
	// end inline asm
	mov.b64 	%rd62, {%r66, %r71};
	mov.b64 	%fd71, %rd62;
	setp.gt.s32 	%p14, %r45, 27;
	add.f64 	%fd72, %fd70, %fd71;
	selp.f64 	%fd73, %fd70, %fd72, %p14;
	mov.b64 	%rd63, %fd73;
	mov.b64 	{%r77, %r82}, %rd63;
	mov.b32 	%r83, 8;
	// begin inline asm
	shfl.sync.down.b32 %r76, %r77, %r83, %r94, %r95;
	// end inline asm
	// begin inline asm
	shfl.sync.down.b32 %r81, %r82, %r83, %r94, %r95;
	// end inline asm
	mov.b64 	%rd64, {%r76, %r81};
	mov.b64 	%fd74, %rd64;
	setp.gt.s32 	%p15, %r45, 23;
	add.f64 	%fd75, %fd73, %fd74;
	selp.f64 	%fd76, %fd73, %fd75, %p15;
	mov.b64 	%rd65, %fd76;
	mov.b64 	{%r87, %r92}, %rd65;
	mov.b32 	%r93, 16;
	// begin inline asm
	shfl.sync.down.b32 %r86, %r87, %r93, %r94, %r95;
	// end inline asm
	// begin inline asm
	shfl.sync.down.b32 %r91, %r92, %r93, %r94, %r95;
	// end inline asm
	mov.b64 	%rd66, {%r86, %r91};
	mov.b64 	%fd77, %rd66;
	setp.gt.s32 	%p16, %r45, 15;
	add.f64 	%fd26, %fd76, %fd77;
	selp.f64 	%fd231, %fd76, %fd26, %p16;
	setp.ne.s32 	%p17, %r45, 0;
	@%p17 bra 	$L__BB12_35;
	shr.u32 	%r96, %r13, 2;
	and.b32  	%r97, %r96, 248;
	mov.u32 	%r98, _ZZN3cub18CUB_300001_SM_10006detail6reduce28DeviceReduceSingleTileKernelINS2_10policy_hubIdyN4cuda3std3__44plusIdEEE10Policy1000EPdSC_iS9_ddNS7_10__identityEEEvT0_T1_T2_T3_T4_T6_E12temp_storage;
	add.s32 	%r99, %r98, %r97;
	st.shared.f64 	[%r99+16], %fd26;
$L__BB12_35:
	bar.sync 	0;
	setp.ne.s32 	%p18, %r13, 0;
	@%p18 bra 	$L__BB12_37;
	ld.shared.f64 	%fd78, [_ZZN3cub18CUB_300001_SM_10006detail6reduce28DeviceReduceSingleTileKernelINS2_10policy_hubIdyN4cuda3std3__44plusIdEEE10Policy1000EPdSC_iS9_ddNS7_10__identityEEEvT0_T1_T2_T3_T4_T6_E12temp_storage+24];
	add.f64 	%fd79, %fd231, %fd78;
	ld.shared.f64 	%fd80, [_ZZN3cub18CUB_300001_SM_10006detail6reduce28DeviceReduceSingleTileKernelINS2_10policy_hubIdyN4cuda3std3__44plusIdEEE10Policy1000EPdSC_iS9_ddNS7_10__identityEEEvT0_T1_T2_T3_T4_T6_E12temp_storage+32];
	add.f64 	%fd81, %fd79, %fd80;
	ld.shared.f64 	%fd82, [_ZZN3cub18CUB_300001_SM_10006detail6reduce28DeviceReduceSingleTileKernelINS2_10policy_hubIdyN4cuda3std3__44plusIdEEE10Policy1000EPdSC_iS9_ddNS7_10__identityEEEvT0_T1_T2_T3_T4_T6_E12temp_storage+40];
	add.f64 	%fd83, %fd81, %fd82;
	ld.shared.f64 	%fd84, [_ZZN3cub18CUB_300001_SM_10006detail6reduce28DeviceReduceSingleTileKernelINS2_10policy_hubIdyN4cuda3std3__44plusIdEEE10Policy1000EPdSC_iS9_ddNS7_10__identityEEEvT0_T1_T2_T3_T4_T6_E12temp_storage+48];
	add.f64 	%fd85, %fd83, %fd84;
	ld.shared.f64 	%fd86, [_ZZN3cub18CUB_300001_SM_10006detail6reduce28DeviceReduceSingleTileKernelINS2_10policy_hubIdyN4cuda3std3__44plusIdEEE10Policy1000EPdSC_iS9_ddNS7_10__identityEEEvT0_T1_T2_T3_T4_T6_E12temp_storage+56];
	add.f64 	%fd87, %fd85, %fd86;
	ld.shared.f64 	%fd88, [_ZZN3cub18CUB_300001_SM_10006detail6reduce28DeviceReduceSingleTileKernelINS2_10policy_hubIdyN4cuda3std3__44plusIdEEE10Policy1000EPdSC_iS9_ddNS7_10__identityEEEvT0_T1_T2_T3_T4_T6_E12temp_storage+64];
	add.f64 	%fd89, %fd87, %fd88;
	ld.shared.f64 	%fd90, [_ZZN3cub18CUB_300001_SM_10006detail6reduce28DeviceReduceSingleTileKernelINS2_10policy_hubIdyN4cuda3std3__44plusIdEEE10Policy1000EPdSC_iS9_ddNS7_10__identityEEEvT0_T1_T2_T3_T4_T6_E12temp_storage+72];
	add.f64 	%fd91, %fd89, %fd90;
	ld.shared.f64 	%fd92, [_ZZN3cub18CUB_300001_SM_10006detail6reduce28DeviceReduceSingleTileKernelINS2_10policy_hubIdyN4cuda3std3__44plusIdEEE10Policy1000EPdSC_iS9_ddNS7_10__identityEEEvT0_T1_T2_T3_T4_T6_E12temp_storage+80];
	add.f64 	%fd93, %fd91, %fd92;
	ld.shared.f64 	%fd94, [_ZZN3cub18CUB_300001_SM_10006detail6reduce28DeviceReduceSingleTileKernelINS2_10policy_hubIdyN4cuda3std3__44plusIdEEE10Policy1000EPdSC_iS9_ddNS7_10__identityEEEvT0_T1_T2_T3_T4_T6_E12temp_storage+88];
	add.f64 	%fd95, %fd93, %fd94;
	ld.shared.f64 	%fd96, [_ZZN3cub18CUB_300001_SM_10006detail6reduce28DeviceReduceSingleTileKernelINS2_10policy_hubIdyN4cuda3std3__44plusIdEEE10Policy1000EPdSC_iS9_ddNS7_10__identityEEEvT0_T1_T2_T3_T4_T6_E12temp_storage+96];
	add.f64 	%fd97, %fd95, %fd96;
	ld.shared.f64 	%fd98, [_ZZN3cub18CUB_300001_SM_10006detail6reduce28DeviceReduceSingleTileKernelINS2_10policy_hubIdyN4cuda3std3__44plusIdEEE10Policy1000EPdSC_iS9_ddNS7_10__identityEEEvT0_T1_T2_T3_T4_T6_E12temp_storage+104];
	add.f64 	%fd99, %fd97, %fd98;
	ld.shared.f64 	%fd100, [_ZZN3cub18CUB_300001_SM_10006detail6reduce28DeviceReduceSingleTileKernelINS2_10policy_hubIdyN4cuda3std3__44plusIdEEE10Policy1000EPdSC_iS9_ddNS7_10__identityEEEvT0_T1_T2_T3_T4_T6_E12temp_storage+112];
	add.f64 	%fd101, %fd99, %fd100;
	ld.shared.f64 	%fd102, [_ZZN3cub18CUB_300001_SM_10006detail6reduce28DeviceReduceSingleTileKernelINS2_10policy_hubIdyN4cuda3std3__44plusIdEEE10Policy1000EPdSC_iS9_ddNS7_10__identityEEEvT0_T1_T2_T3_T4_T6_E12temp_storage+120];
	add.f64 	%fd103, %fd101, %fd102;
	ld.shared.f64 	%fd104, [_ZZN3cub18CUB_300001_SM_10006detail6reduce28DeviceReduceSingleTileKernelINS2_10policy_hubIdyN4cuda3std3__44plusIdEEE10Policy1000EPdSC_iS9_ddNS7_10__identityEEEvT0_T1_T2_T3_T4_T6_E12temp_storage+128];
	add.f64 	%fd105, %fd103, %fd104;
	ld.shared.f64 	%fd106, [_ZZN3cub18CUB_300001_SM_10006detail6reduce28DeviceReduceSingleTileKernelINS2_10policy_hubIdyN4cuda3std3__44plusIdEEE10Policy1000EPdSC_iS9_ddNS7_10__identityEEEvT0_T1_T2_T3_T4_T6_E12temp_storage+136];
	add.f64 	%fd231, %fd105, %fd106;
$L__BB12_37:
	mov.u32 	%r223, %tid.x;
	setp.ne.s32 	%p56, %r223, 0;
	@%p56 bra 	$L__BB12_39;
	add.f64 	%fd217, %fd30, %fd231;
	st.global.f64 	[%rd1], %fd217;
$L__BB12_39:
	ret;

}


// ===== COMPILED SASS (sm_100) =====

	.target	sm_100

	.elftype	@"ET_EXEC"


//--------------------- .note.nv.tkinfo           --------------------------
	.section	.note.nv.tkinfo,"",@"SHT_NOTE"
	.sectionflags	@"SHF_NOTE_NV_TKINFO"
	.tkinfo
        /*0018*/ 	.word	0x00000002
        /*0030*/ 	.string	""
        /*0030*/ 	.string	"ptxas"
        /*0030*/ 	.string	"Cuda compilation tools, release 13.0, V13.0.88"
        /*0030*/ 	.string	"Build cuda_13.0.r13.0/compiler.36424714_0"
        /*0030*/ 	.string	"-arch sm_100 -m 64 "



//--------------------- .note.nv.cuinfo           --------------------------
	.section	.note.nv.cuinfo,"",@"SHT_NOTE"
	.sectionflags	@"SHF_NOTE_NV_CUINFO"
        /*0018*/ 	.short	0x0002
        /*001a*/ 	.short	0x0064
        /*001c*/ 	.short	0x0082
	.zero		2


//--------------------- .nv.info                  --------------------------
	.section	.nv.info,"",@"SHT_CUDA_INFO"
	.align	4


	//----- nvinfo : EIATTR_REGCOUNT
	.align		4
        /*0000*/ 	.byte	0x04, 0x2f
        /*0002*/ 	.short	(.L_46 - .L_45)
	.align		4
.L_45:
        /*0004*/ 	.word	index@(_Z15initialize_zeroPdii)
        /*0008*/ 	.word	0x00000008


	//----- nvinfo : EIATTR_FRAME_SIZE
	.align		4
.L_46:
        /*000c*/ 	.byte	0x04, 0x11
        /*000e*/ 	.short	(.L_48 - .L_47)
	.align		4
.L_47:
        /*0010*/ 	.word	index@(_Z15initialize_zeroPdii)
        /*0014*/ 	.word	0x00000000


	//----- nvinfo : EIATTR_REGCOUNT
	.align		4
.L_48:
        /*0018*/ 	.byte	0x04, 0x2f
        /*001a*/ 	.short	(.L_50 - .L_49)
	.align		4
.L_49:
        /*001c*/ 	.word	index@(_Z17compute_lin_residPdS_S_S_ii)
        /*0020*/ 	.word	0x0000002c


	//----- nvinfo : EIATTR_FRAME_SIZE
	.align		4
.L_50:
        /*0024*/ 	.byte	0x04, 0x11
        /*0026*/ 	.short	(.L_52 - .L_51)
	.align		4
.L_51:
        /*0028*/ 	.word	index@(_Z17compute_lin_residPdS_S_S_ii)
        /*002c*/ 	.word	0x00000040


	//----- nvinfo : EIATTR_REGCOUNT
	.align		4
.L_52:
        /*0030*/ 	.byte	0x04, 0x2f
        /*0032*/ 	.short	(.L_54 - .L_53)
	.align		4
.L_53:
        /*0034*/ 	.word	index@(_Z14restrict_residPdS_iiii)
        /*0038*/ 	.word	0x00000012


	//----- nvinfo : EIATTR_FRAME_SIZE
	.align		4
.L_54:
        /*003c*/ 	.byte	0x04, 0x11
        /*003e*/ 	.short	(.L_56 - .L_55)
	.align		4
.L_55:
        /*0040*/ 	.word	index@(_Z14restrict_residPdS_iiii)
        /*0044*/ 	.word	0x00000000


	//----- nvinfo : EIATTR_REGCOUNT
	.align		4
.L_56:
        /*0048*/ 	.byte	0x04, 0x2f
        /*004a*/ 	.short	(.L_58 - .L_57)
	.align		4
.L_57:
        /*004c*/ 	.word	index@(_Z16prolongate_errorPdS_iiii)
        /*0050*/ 	.word	0x00000018


	//----- nvinfo : EIATTR_FRAME_SIZE
	.align		4
.L_58:
        /*0054*/ 	.byte	0x04, 0x11
        /*0056*/ 	.short	(.L_60 - .L_59)
	.align		4
.L_59:
        /*0058*/ 	.word	index@(_Z16prolongate_errorPdS_iiii)
        /*005c*/ 	.word	0x00000000


	//----- nvinfo : EIATTR_REGCOUNT
	.align		4
.L_60:
        /*0060*/ 	.byte	0x04, 0x2f
        /*0062*/ 	.short	(.L_62 - .L_61)
	.align		4
.L_61:
        /*0064*/ 	.word	index@(_Z10restrict_jPdS_iiii)
        /*0068*/ 	.word	0x0000001c


	//----- nvinfo : EIATTR_FRAME_SIZE
	.align		4
.L_62:
        /*006c*/ 	.byte	0x04, 0x11
        /*006e*/ 	.short	(.L_64 - .L_63)
	.align		4
.L_63:
        /*0070*/ 	.word	index@(_Z10restrict_jPdS_iiii)
        /*0074*/ 	.word	0x00000000


	//----- nvinfo : EIATTR_REGCOUNT
	.align		4
.L_64:
        /*0078*/ 	.byte	0x04, 0x2f
        /*007a*/ 	.short	(.L_66 - .L_65)
	.align		4
.L_65:
        /*007c*/ 	.word	index@(_Z6jacobiPdS_S_S_ii)
        /*0080*/ 	.word	0x00000026


	//----- nvinfo : EIATTR_FRAME_SIZE
	.align		4
.L_66:
        /*0084*/ 	.byte	0x04, 0x11
        /*0086*/ 	.short	(.L_68 - .L_67)
	.align		4
.L_67:
        /*0088*/ 	.word	index@($__internal_0_$__cuda_sm20_div_rn_f64_full)
        /*008c*/ 	.word	0x00000048


	//----- nvinfo : EIATTR_FRAME_SIZE
	.align		4
.L_68:
        /*0090*/ 	.byte	0x04, 0x11
        /*0092*/ 	.short	(.L_70 - .L_69)
	.align		4
.L_69:
        /*0094*/ 	.word	index@(_Z6jacobiPdS_S_S_ii)
        /*0098*/ 	.word	0x00000048


	//----- nvinfo : EIATTR_REGCOUNT
	.align		4
.L_70:
        /*009c*/ 	.byte	0x04, 0x2f
        /*009e*/ 	.short	(.L_72 - .L_71)
	.align		4
.L_71:
        /*00a0*/ 	.word	index@(_ZN3cub18CUB_300001_SM_10006detail11EmptyKernelIvEEvv)
        /*00a4*/ 	.word	0x00000004


	//----- nvinfo : EIATTR_FRAME_SIZE
	.align		4
.L_72:
        /*00a8*/ 	.byte	0x04, 0x11
        /*00aa*/ 	.short	(.L_74 - .L_73)
	.align		4
.L_73:
        /*00ac*/ 	.word	index@(_ZN3cub18CUB_300001_SM_10006detail11EmptyKernelIvEEvv)
        /*00b0*/ 	.word	0x00000000


	//----- nvinfo : EIATTR_REGCOUNT
	.align		4
.L_74:
        /*00b4*/ 	.byte	0x04, 0x2f
        /*00b6*/ 	.short	(.L_76 - .L_75)
	.align		4
.L_75:
        /*00b8*/ 	.word	index@(_ZN3cub18CUB_300001_SM_10006detail6reduce28DeviceReduceSingleTileKernelINS2_10policy_hubIdjN4cuda3std3__44plusIdEEE10Policy1000EN6thrust24THRUST_300001_SM_1000_NS10device_ptrIdEEPdjS9_dd6squareEEvT0_T1_T2_T3_T4_T6_)
        /*00bc*/ 	.word	0x0000002d


	//----- nvinfo : EIATTR_FRAME_SIZE
	.align		4
.L_76:
        /*00c0*/ 	.byte	0x04, 0x11
        /*00c2*/ 	.short	(.L_78 - .L_77)
	.align		4
.L_77:
        /*00c4*/ 	.word	index@(_ZN3cub18CUB_300001_SM_10006detail6reduce28DeviceReduceSingleTileKernelINS2_10policy_hubIdjN4cuda3std3__44plusIdEEE10Policy1000EN6thrust24THRUST_300001_SM_1000_NS10device_ptrIdEEPdjS9_dd6squareEEvT0_T1_T2_T3_T4_T6_)
        /*00c8*/ 	.word	0x00000000


	//----- nvinfo : EIATTR_REGCOUNT
	.align		4
.L_78:
        /*00cc*/ 	.byte	0x04, 0x2f
        /*00ce*/ 	.short	(.L_80 - .L_79)
	.align		4
.L_79:
        /*00d0*/ 	.word	index@(_ZN3cub18CUB_300001_SM_10006detail6reduce18DeviceReduceKernelINS2_10policy_hubIdjN4cuda3std3__44plusIdEEE10Policy1000EN6thrust24THRUST_300001_SM_1000_NS10device_ptrIdEEjS9_d6squareEEvT0_PT3_T1_NS0_13GridEvenShareISK_EET2_T4_)
        /*00d4*/ 	.word	0x00000020


	//----- nvinfo : EIATTR_FRAME_SIZE
	.align		4
.L_80:
        /*00d8*/ 	.byte	0x04, 0x11
        /*00da*/ 	.short	(.L_82 - .L_81)
	.align		4
.L_81:
        /*00dc*/ 	.word	index@(_ZN3cub18CUB_300001_SM_10006detail6reduce18DeviceReduceKernelINS2_10policy_hubIdjN4cuda3std3__44plusIdEEE10Policy1000EN6thrust24THRUST_300001_SM_1000_NS10device_ptrIdEEjS9_d6squareEEvT0_PT3_T1_NS0_13GridEvenShareISK_EET2_T4_)
        /*00e0*/ 	.word	0x00000000


	//----- nvinfo : EIATTR_REGCOUNT
	.align		4
.L_82:
        /*00e4*/ 	.byte	0x04, 0x2f
        /*00e6*/ 	.short	(.L_84 - .L_83)
	.align		4
.L_83:
        /*00e8*/ 	.word	index@(_ZN3cub18CUB_300001_SM_10006detail6reduce28DeviceReduceSingleTileKernelINS2_10policy_hubIdjN4cuda3std3__44plusIdEEE10Policy1000EPdSC_iS9_ddNS7_10__identityEEEvT0_T1_T2_T3_T4_T6_)
        /*00ec*/ 	.word	0x00000030


	//----- nvinfo : EIATTR_FRAME_SIZE
	.align		4
.L_84:
        /*00f0*/ 	.byte	0x04, 0x11
        /*00f2*/ 	.short	(.L_86 - .L_85)
	.align		4
.L_85:
        /*00f4*/ 	.word	index@(_ZN3cub18CUB_300001_SM_10006detail6reduce28DeviceReduceSingleTileKernelINS2_10policy_hubIdjN4cuda3std3__44plusIdEEE10Policy1000EPdSC_iS9_ddNS7_10__identityEEEvT0_T1_T2_T3_T4_T6_)
        /*00f8*/ 	.word	0x00000000


	//----- nvinfo : EIATTR_REGCOUNT
	.align		4
.L_86:
        /*00fc*/ 	.byte	0x04, 0x2f
        /*00fe*/ 	.short	(.L_88 - .L_87)
	.align		4
.L_87:
        /*0100*/ 	.word	index@(_ZN3cub18CUB_300001_SM_10006detail6reduce28DeviceReduceSingleTileKernelINS2_10policy_hubIdyN4cuda3std3__44plusIdEEE10Policy1000EN6thrust24THRUST_300001_SM_1000_NS10device_ptrIdEEPdyS9_dd6squareEEvT0_T1_T2_T3_T4_T6_)
        /*0104*/ 	.word	0x0000002e


	//----- nvinfo : EIATTR_FRAME_SIZE
	.align		4
.L_88:
        /*0108*/ 	.byte	0x04, 0x11
        /*010a*/ 	.short	(.L_90 - .L_89)
	.align		4
.L_89:
        /*010c*/ 	.word	index@(_ZN3cub18CUB_300001_SM_10006detail6reduce28DeviceReduceSingleTileKernelINS2_10policy_hubIdyN4cuda3std3__44plusIdEEE10Policy1000EN6thrust24THRUST_300001_SM_1000_NS10device_ptrIdEEPdyS9_dd6squareEEvT0_T1_T2_T3_T4_T6_)
        /*0110*/ 	.word	0x00000000


	//----- nvinfo : EIATTR_REGCOUNT
	.align		4
.L_90:
        /*0114*/ 	.byte	0x04, 0x2f
        /*0116*/ 	.short	(.L_92 - .L_91)
	.align		4
.L_91:
        /*0118*/ 	.word	index@(_ZN3cub18CUB_300001_SM_10006detail6reduce18DeviceReduceKernelINS2_10policy_hubIdyN4cuda3std3__44plusIdEEE10Policy1000EN6thrust24THRUST_300001_SM_1000_NS10device_ptrIdEEyS9_d6squareEEvT0_PT3_T1_NS0_13GridEvenShareISK_EET2_T4_)
        /*011c*/ 	.word	0x0000001d


	//----- nvinfo : EIATTR_FRAME_SIZE
	.align		4
.L_92:
        /*0120*/ 	.byte	0x04, 0x11
        /*0122*/ 	.short	(.L_94 - .L_93)
	.align		4
.L_93:
        /*0124*/ 	.word	index@(_ZN3cub18CUB_300001_SM_10006detail6reduce18DeviceReduceKernelINS2_10policy_hubIdyN4cuda3std3__44plusIdEEE10Policy1000EN6thrust24THRUST_300001_SM_1000_NS10device_ptrIdEEyS9_d6squareEEvT0_PT3_T1_NS0_13GridEvenShareISK_EET2_T4_)
        /*0128*/ 	.word	0x00000000


	//----- nvinfo : EIATTR_REGCOUNT
	.align		4
.L_94:
        /*012c*/ 	.byte	0x04, 0x2f
        /*012e*/ 	.short	(.L_96 - .L_95)
	.align		4
.L_95:
        /*0130*/ 	.word	index@(_ZN3cub18CUB_300001_SM_10006detail6reduce28DeviceReduceSingleTileKernelINS2_10policy_hubIdyN4cuda3std3__44plusIdEEE10Policy1000EPdSC_iS9_ddNS7_10__identityEEEvT0_T1_T2_T3_T4_T6_)
        /*0134*/ 	.word	0x00000030


	//----- nvinfo : EIATTR_FRAME_SIZE
	.align		4
.L_96:
        /*0138*/ 	.byte	0x04, 0x11
        /*013a*/ 	.short	(.L_98 - .L_97)
	.align		4
.L_97:
        /*013c*/ 	.word	index@(_ZN3cub18CUB_300001_SM_10006detail6reduce28DeviceReduceSingleTileKernelINS2_10policy_hubIdyN4cuda3std3__44plusIdEEE10Policy1000EPdSC_iS9_ddNS7_10__identityEEEvT0_T1_T2_T3_T4_T6_)
        /*0140*/ 	.word	0x00000000


	//----- nvinfo : EIATTR_MIN_STACK_SIZE
	.align		4
.L_98:
        /*0144*/ 	.byte	0x04, 0x12
        /*0146*/ 	.short	(.L_100 - .L_99)
	.align		4
.L_99:
        /*0148*/ 	.word	index@(_ZN3cub18CUB_300001_SM_10006detail6reduce28DeviceReduceSingleTileKernelINS2_10policy_hubIdyN4cuda3std3__44plusIdEEE10Policy1000EPdSC_iS9_ddNS7_10__identityEEEvT0_T1_T2_T3_T4_T6_)
        /*014c*/ 	.word	0x00000000


	//----- nvinfo : EIATTR_MIN_STACK_SIZE
	.align		4
.L_100:
        /*0150*/ 	.byte	0x04, 0x12
        /*0152*/ 	.short	(.L_102 - .L_101)
	.align		4
.L_101:
        /*0154*/ 	.word	index@(_ZN3cub18CUB_300001_SM_10006detail6reduce18DeviceReduceKernelINS2_10policy_hubIdyN4cuda3std3__44plusIdEEE10Policy1000EN6thrust24THRUST_300001_SM_1000_NS10device_ptrIdEEyS9_d6squareEEvT0_PT3_T1_NS0_13GridEvenShareISK_EET2_T4_)
        /*0158*/ 	.word	0x00000000


	//----- nvinfo : EIATTR_MIN_STACK_SIZE
	.align		4
.L_102:
        /*015c*/ 	.byte	0x04, 0x12
        /*015e*/ 	.short	(.L_104 - .L_103)
	.align		4
.L_103:
        /*0160*/ 	.word	index@(_ZN3cub18CUB_300001_SM_10006detail6reduce28DeviceReduceSingleTileKernelINS2_10policy_hubIdyN4cuda3std3__44plusIdEEE10Policy1000EN6thrust24THRUST_300001_SM_1000_NS10device_ptrIdEEPdyS9_dd6squareEEvT0_T1_T2_T3_T4_T6_)
        /*0164*/ 	.word	0x00000000


	//----- nvinfo : EIATTR_MIN_STACK_SIZE
	.align		4
.L_104:
        /*0168*/ 	.byte	0x04, 0x12
        /*016a*/ 	.short	(.L_106 - .L_105)
	.align		4
.L_105:
        /*016c*/ 	.word	index@(_ZN3cub18CUB_300001_SM_10006detail6reduce28DeviceReduceSingleTileKernelINS2_10policy_hubIdjN4cuda3std3__44plusIdEEE10Policy1000EPdSC_iS9_ddNS7_10__identityEEEvT0_T1_T2_T3_T4_T6_)
        /*0170*/ 	.word	0x00000000


	//----- nvinfo : EIATTR_MIN_STACK_SIZE
	.align		4
.L_106:
        /*0174*/ 	.byte	0x04, 0x12
        /*0176*/ 	.short	(.L_108 - .L_107)
	.align		4
.L_107:
        /*0178*/ 	.word	index@(_ZN3cub18CUB_300001_SM_10006detail6reduce18DeviceReduceKernelINS2_10policy_hubIdjN4cuda3std3__44plusIdEEE10Policy1000EN6thrust24THRUST_300001_SM_1000_NS10device_ptrIdEEjS9_d6squareEEvT0_PT3_T1_NS0_13GridEvenShareISK_EET2_T4_)
        /*017c*/ 	.word	0x00000000


	//----- nvinfo : EIATTR_MIN_STACK_SIZE
	.align		4
.L_108:
        /*0180*/ 	.byte	0x04, 0x12
        /*0182*/ 	.short	(.L_110 - .L_109)
	.align		4
.L_109:
        /*0184*/ 	.word	index@(_ZN3cub18CUB_300001_SM_10006detail6reduce28DeviceReduceSingleTileKernelINS2_10policy_hubIdjN4cuda3std3__44plusIdEEE10Policy1000EN6thrust24THRUST_300001_SM_1000_NS10device_ptrIdEEPdjS9_dd6squareEEvT0_T1_T2_T3_T4_T6_)
        /*0188*/ 	.word	0x00000000


	//----- nvinfo : EIATTR_MIN_STACK_SIZE
	.align		4
.L_110:
        /*018c*/ 	.byte	0x04, 0x12
        /*018e*/ 	.short	(.L_112 - .L_111)
	.align		4
.L_111:
        /*0190*/ 	.word	index@(_ZN3cub18CUB_300001_SM_10006detail11EmptyKernelIvEEvv)
        /*0194*/ 	.word	0x00000000


	//----- nvinfo : EIATTR_MIN_STACK_SIZE
	.align		4
.L_112:
        /*0198*/ 	.byte	0x04, 0x12
        /*019a*/ 	.short	(.L_114 - .L_113)
	.align		4
.L_113:
        /*019c*/ 	.word	index@(_Z6jacobiPdS_S_S_ii)
        /*01a0*/ 	.word	0x00000048


	//----- nvinfo : EIATTR_MIN_STACK_SIZE
	.align		4
.L_114:
        /*01a4*/ 	.byte	0x04, 0x12
        /*01a6*/ 	.short	(.L_116 - .L_115)
	.align		4
.L_115:
        /*01a8*/ 	.word	index@(_Z10restrict_jPdS_iiii)
        /*01ac*/ 	.word	0x00000000


	//----- nvinfo : EIATTR_MIN_STACK_SIZE
	.align		4
.L_116:
        /*01b0*/ 	.byte	0x04, 0x12
        /*01b2*/ 	.short	(.L_118 - .L_117)
	.align		4
.L_117:
        /*01b4*/ 	.word	index@(_Z16prolongate_errorPdS_iiii)
        /*01b8*/ 	.word	0x00000000


	//----- nvinfo : EIATTR_MIN_STACK_SIZE
	.align		4
.L_118:
        /*01bc*/ 	.byte	0x04, 0x12
        /*01be*/ 	.short	(.L_120 - .L_119)
	.align		4
.L_119:
        /*01c0*/ 	.word	index@(_Z14restrict_residPdS_iiii)
        /*01c4*/ 	.word	0x00000000


	//----- nvinfo : EIATTR_MIN_STACK_SIZE
	.align		4
.L_120:
        /*01c8*/ 	.byte	0x04, 0x12
        /*01ca*/ 	.short	(.L_122 - .L_121)
	.align		4
.L_121:
        /*01cc*/ 	.word	index@(_Z17compute_lin_residPdS_S_S_ii)
        /*01d0*/ 	.word	0x00000040


	//----- nvinfo : EIATTR_MIN_STACK_SIZE
	.align		4
.L_122:
        /*01d4*/ 	.byte	0x04, 0x12
        /*01d6*/ 	.short	(.L_124 - .L_123)
	.align		4
.L_123:
        /*01d8*/ 	.word	index@(_Z15initialize_zeroPdii)
        /*01dc*/ 	.word	0x00000000
.L_124:


//--------------------- .nv.compat                --------------------------
	.section	.nv.compat,"",@"SHT_CUDA_COMPAT_INFO"
	.align	4
        /*0000*/ 	.byte	0x02, 0x09, 0x00, 0x00, 0x02, 0x02, 0x01, 0x00, 0x02, 0x05, 0x05, 0x00, 0x03, 0x07, 0x01, 0x01
        /*0010*/ 	.byte	0x02, 0x03, 0x00, 0x00, 0x02, 0x06, 0x01, 0x00, 0x04, 0x0b, 0x08, 0x00, 0x01, 0x00, 0x00, 0x00
        /*0020*/ 	.byte	0x00, 0x00, 0x00, 0x00


//--------------------- .nv.info._ZN3cub18CUB_300001_SM_10006detail6reduce28DeviceReduceSingleTileKernelINS2_10policy_hubIdyN4cuda3std3__44plusIdEEE10Policy1000EPdSC_iS9_ddNS7_10__identityEEEvT0_T1_T2_T3_T4_T6_ --------------------------
	.section	.nv.info._ZN3cub18CUB_300001_SM_10006detail6reduce28DeviceReduceSingleTileKernelINS2_10policy_hubIdyN4cuda3std3__44plusIdEEE10Policy1000EPdSC_iS9_ddNS7_10__identityEEEvT0_T1_T2_T3_T4_T6_,"",@"SHT_CUDA_INFO"
	.sectionflags	@""
	.align	4


	//----- nvinfo : EIATTR_CUDA_API_VERSION
	.align		4
        /*0000*/ 	.byte	0x04, 0x37
        /*0002*/ 	.short	(.L_126 - .L_125)
.L_125:
        /*0004*/ 	.word	0x00000082


	//----- nvinfo : EIATTR_KPARAM_INFO
	.align		4
.L_126:
        /*0008*/ 	.byte	0x04, 0x17
        /*000a*/ 	.short	(.L_128 - .L_127)
.L_127:
        /*000c*/ 	.word	0x00000000
        /*0010*/ 	.short	0x0005
        /*0012*/ 	.short	0x0020
        /*0014*/ 	.byte	0x00, 0xf0, 0x05, 0x00


	//----- nvinfo : EIATTR_KPARAM_INFO
	.align		4
.L_128:
        /*0018*/ 	.byte	0x04, 0x17
        /*001a*/ 	.short	(.L_130 - .L_129)
.L_129:
        /*001c*/ 	.word	0x00000000
        /*0020*/ 	.short	0x0004
        /*0022*/ 	.short	0x0018
        /*0024*/ 	.byte	0x00, 0xf0, 0x21, 0x00


	//----- nvinfo : EIATTR_KPARAM_INFO
	.align		4
.L_130:
        /*0028*/ 	.byte	0x04, 0x17
        /*002a*/ 	.short	(.L_132 - .L_131)
.L_131:
        /*002c*/ 	.word	0x00000000
        /*0030*/ 	.short	0x0003
        /*0032*/ 	.short	0x0014
        /*0034*/ 	.byte	0x00, 0xf0, 0x05, 0x00


	//----- nvinfo : EIATTR_KPARAM_INFO
	.align		4
.L_132:
        /*0038*/ 	.byte	0x04, 0x17
        /*003a*/ 	.short	(.L_134 - .L_133)
.L_133:
        /*003c*/ 	.word	0x00000000
        /*0040*/ 	.short	0x0002
        /*0042*/ 	.short	0x0010
        /*0044*/ 	.byte	0x00, 0xf0, 0x11, 0x00


	//----- nvinfo : EIATTR_KPARAM_INFO
	.align		4
.L_134:
        /*0048*/ 	.byte	0x04, 0x17
        /*004a*/ 	.short	(.L_136 - .L_135)
.L_135:
        /*004c*/ 	.word	0x00000000
        /*0050*/ 	.short	0x0001
        /*0052*/ 	.short	0x0008
        /*0054*/ 	.byte	0x00, 0xf5, 0x21, 0x00


	//----- nvinfo : EIATTR_KPARAM_INFO
	.align		4
.L_136:
        /*0058*/ 	.byte	0x04, 0x17
        /*005a*/ 	.short	(.L_138 - .L_137)
.L_137:
        /*005c*/ 	.word	0x00000000
        /*0060*/ 	.short	0x0000
        /*0062*/ 	.short	0x0000
        /*0064*/ 	.byte	0x00, 0xf5, 0x21, 0x00


	//----- nvinfo : EIATTR_SPARSE_MMA_MASK
	.align		4
.L_138:
        /*0068*/ 	.byte	0x03, 0x50
        /*006a*/ 	.short	0x0000


	//----- nvinfo : EIATTR_MAXREG_COUNT
	.align		4
        /*006c*/ 	.byte	0x03, 0x1b
        /*006e*/ 	.short	0x0080


	//----- nvinfo : EIATTR_NUM_BARRIERS
	.align		4
        /*0070*/ 	.byte	0x02, 0x4c
        /*0072*/ 	.byte	0x01
	.zero		1


	//----- nvinfo : EIATTR_MERCURY_ISA_VERSION
	.align		4
        /*0074*/ 	.byte	0x03, 0x5f
        /*0076*/ 	.short	0x0101


	//----- nvinfo : EIATTR_COOP_GROUP_MASK_REGIDS
	.align		4
        /*0078*/ 	.byte	0x04, 0x29
        /*007a*/ 	.short	(.L_140 - .L_139)


	//   ....[0]....
.L_139:
        /*007c*/ 	.word	0xffffffff


	//   ....[1]....
        /*0080*/ 	.word	0xffffffff


	//   ....[2]....
        /*0084*/ 	.word	0xffffffff


	//   ....[3]....
        /*0088*/ 	.word	0xffffffff


	//   ....[4]....
        /*008c*/ 	.word	0xffffffff


	//   ....[5]....
        /*0090*/ 	.word	0xffffffff


	//   ....[6]....
        /*0094*/ 	.word	0xffffffff


	//   ....[7]....
        /*0098*/ 	.word	0xffffffff


	//   ....[8]....
        /*009c*/ 	.word	0xffffffff


	//   ....[9]....
        /*00a0*/ 	.word	0xffffffff


	//   ....[10]....
        /*00a4*/ 	.word	0xffffffff


	//   ....[11]....
        /*00a8*/ 	.word	0xffffffff


	//   ....[12]....
        /*00ac*/ 	.word	0xffffffff


	//   ....[13]....
        /*00b0*/ 	.word	0xffffffff


	//   ....[14]....
        /*00b4*/ 	.word	0xffffffff


	//   ....[15]....
        /*00b8*/ 	.word	0xffffffff


	//   ....[16]....
        /*00bc*/ 	.word	0xffffffff


	//   ....[17]....
        /*00c0*/ 	.word	0xffffffff


	//   ....[18]....
        /*00c4*/ 	.word	0xffffffff


	//   ....[19]....
        /*00c8*/ 	.word	0xffffffff


	//   ....[20]....
        /*00cc*/ 	.word	0xffffffff


	//   ....[21]....
        /*00d0*/ 	.word	0xffffffff


	//   ....[22]....
        /*00d4*/ 	.word	0xffffffff


	//   ....[23]....
        /*00d8*/ 	.word	0xffffffff


	//   ....[24]....
        /*00dc*/ 	.word	0xffffffff


	//   ....[25]....
        /*00e0*/ 	.word	0xffffffff


	//   ....[26]....
        /*00e4*/ 	.word	0xffffffff


	//   ....[27]....
        /*00e8*/ 	.word	0xffffffff


	//   ....[28]....
        /*00ec*/ 	.word	0xffffffff


	//   ....[29]....
        /*00f0*/ 	.word	0xffffffff


	//----- nvinfo : EIATTR_COOP_GROUP_INSTR_OFFSETS
	.align		4
.L_140:
        /*00f4*/ 	.byte	0x04, 0x28
        /*00f6*/ 	.short	(.L_142 - .L_141)


	//   ....[0]....
.L_141:
        /*00f8*/ 	.word	0x00000960


	//   ....[1]....
        /*00fc*/ 	.word	0x00000970


	//   ....[2]....
        /*0100*/ 	.word	0x000009e0


	//   ....[3]....
        /*0104*/ 	.word	0x00000a10


	//   ....[4]....
        /*0108*/ 	.word	0x00000a70


	//   ....[5]....
        /*010c*/ 	.word	0x00000a80


	//   ....[6]....
        /*0110*/ 	.word	0x00000ae0


	//   ....[7]....
        /*0114*/ 	.word	0x00000af0


	//   ....[8]....
        /*0118*/ 	.word	0x00000b40


	//   ....[9]....
        /*011c*/ 	.word	0x00000b60


	//   ....[10]....
        /*0120*/ 	.word	0x00000e10


	//   ....[11]....
        /*0124*/ 	.word	0x00000e20


	//   ....[12]....
        /*0128*/ 	.word	0x00000eb0


	//   ....[13]....
        /*012c*/ 	.word	0x00000ed0


	//   ....[14]....
        /*0130*/ 	.word	0x00000f20


	//   ....[15]....
        /*0134*/ 	.word	0x00000f40


	//   ....[16]....
        /*0138*/ 	.word	0x00000f90


	//   ....[17]....
        /*013c*/ 	.word	0x00000fb0


	//   ....[18]....
        /*0140*/ 	.word	0x00001000


	//   ....[19]....
        /*0144*/ 	.word	0x00001030


	//   ....[20]....
        /*0148*/ 	.word	0x000020b0


	//   ....[21]....
        /*014c*/ 	.word	0x000020c0


	//   ....[22]....
        /*0150*/ 	.word	0x00002130


	//   ....[23]....
        /*0154*/ 	.word	0x00002140


	//   ....[24]....
        /*0158*/ 	.word	0x000021a0


	//   ....[25]....
        /*015c*/ 	.word	0x000021b0


	//   ....[26]....
        /*0160*/ 	.word	0x00002200


	//   ....[27]....
        /*0164*/ 	.word	0x00002220


	//   ....[28]....
        /*0168*/ 	.word	0x00002280


	//   ....[29]....
        /*016c*/ 	.word	0x000022b0


	//----- nvinfo : EIATTR_VRC_CTA_INIT_COUNT
	.align		4
.L_142:
        /*0170*/ 	.byte	0x02, 0x4a
	.zero		1
	.zero		1


	//----- nvinfo : EIATTR_EXIT_INSTR_OFFSETS
	.align		4
        /*0174*/ 	.byte	0x04, 0x1c
        /*0176*/ 	.short	(.L_144 - .L_143)


	//   ....[0]....
.L_143:
        /*0178*/ 	.word	0x00000080


	//   ....[1]....
        /*017c*/ 	.word	0x000000c0


	//   ....[2]....
        /*0180*/ 	.word	0x00002510


	//   ....[3]....
        /*0184*/ 	.word	0x00002560


	//----- nvinfo : EIATTR_MAX_THREADS
	.align		4
.L_144:
        /*0188*/ 	.byte	0x04, 0x05
        /*018a*/ 	.short	(.L_146 - .L_145)
.L_145:
        /*018c*/ 	.word	0x00000200
        /*0190*/ 	.word	0x00000001
        /*0194*/ 	.word	0x00000001


	//----- nvinfo : EIATTR_CRS_STACK_SIZE
	.align		4
.L_146:
        /*0198*/ 	.byte	0x04, 0x1e
        /*019a*/ 	.short	(.L_148 - .L_147)
.L_147:
        /*019c*/ 	.word	0x00000000


	//----- nvinfo : EIATTR_CBANK_PARAM_SIZE
	.align		4
.L_148:
        /*01a0*/ 	.byte	0x03, 0x19
        /*01a2*/ 	.short	0x0021


	//----- nvinfo : EIATTR_PARAM_CBANK
	.align		4
        /*01a4*/ 	.byte	0x04, 0x0a
        /*01a6*/ 	.short	(.L_150 - .L_149)
	.align		4
.L_149:
        /*01a8*/ 	.word	index@(.nv.constant0._ZN3cub18CUB_300001_SM_10006detail6reduce28DeviceReduceSingleTileKernelINS2_10policy_hubIdyN4cuda3std3__44plusIdEEE10Policy1000EPdSC_iS9_ddNS7_10__identityEEEvT0_T1_T2_T3_T4_T6_)
        /*01ac*/ 	.short	0x0380
        /*01ae*/ 	.short	0x0021


	//----- nvinfo : EIATTR_SW_WAR
	.align		4
.L_150:
        /*01b0*/ 	.byte	0x04, 0x36
        /*01b2*/ 	.short	(.L_152 - .L_151)
.L_151:
        /*01b4*/ 	.word	0x00000008
.L_152:


//--------------------- .nv.info._ZN3cub18CUB_300001_SM_10006detail6reduce18DeviceReduceKernelINS2_10policy_hubIdyN4cuda3std3__44plusIdEEE10Policy1000EN6thrust24THRUST_300001_SM_1000_NS10device_ptrIdEEyS9_d6squareEEvT0_PT3_T1_NS0_13GridEvenShareISK_EET2_T4_ --------------------------
	.section	.nv.info._ZN3cub18CUB_300001_SM_10006detail6reduce18DeviceReduceKernelINS2_10policy_hubIdyN4cuda3std3__44plusIdEEE10Policy1000EN6thrust24THRUST_300001_SM_1000_NS10device_ptrIdEEyS9_d6squareEEvT0_PT3_T1_NS0_13GridEvenShareISK_EET2_T4_,"",@"SHT_CUDA_INFO"
	.sectionflags	@""
	.align	4


	//----- nvinfo : EIATTR_CUDA_API_VERSION
	.align		4
        /*0000*/ 	.byte	0x04, 0x37
        /*0002*/ 	.short	(.L_154 - .L_153)
.L_153:
        /*0004*/ 	.word	0x00000082


	//----- nvinfo : EIATTR_KPARAM_INFO
	.align		4
.L_154:
        /*0008*/ 	.byte	0x04, 0x17
        /*000a*/ 	.short	(.L_156 - .L_155)
.L_155:
        /*000c*/ 	.word	0x00000000
        /*0010*/ 	.short	0x0005
        /*0012*/ 	.short	0x0061
        /*0014*/ 	.byte	0x00, 0xf0, 0x05, 0x00


	//----- nvinfo : EIATTR_KPARAM_INFO
	.align		4
.L_156:
        /*0018*/ 	.byte	0x04, 0x17
        /*001a*/ 	.short	(.L_158 - .L_157)
.L_157:
        /*001c*/ 	.word	0x00000000
        /*0020*/ 	.short	0x0004
        /*0022*/ 	.short	0x0060
        /*0024*/ 	.byte	0x00, 0xf0, 0x05, 0x00


	//----- nvinfo : EIATTR_KPARAM_INFO
	.align		4
.L_158:
        /*0028*/ 	.byte	0x04, 0x17
        /*002a*/ 	.short	(.L_160 - .L_159)
.L_159:
        /*002c*/ 	.word	0x00000000
        /*0030*/ 	.short	0x0003
        /*0032*/ 	.short	0x0018
        /*0034*/ 	.byte	0x00, 0xf0, 0x21, 0x01


	//----- nvinfo : EIATTR_KPARAM_INFO
	.align		4
.L_160:
        /*0038*/ 	.byte	0x04, 0x17
        /*003a*/ 	.short	(.L_162 - .L_161)
.L_161:
        /*003c*/ 	.word	0x00000000
        /*0040*/ 	.short	0x0002
        /*0042*/ 	.short	0x0010
        /*0044*/ 	.byte	0x00, 0xf0, 0x21, 0x00


	//----- nvinfo : EIATTR_KPARAM_INFO
	.align		4
.L_162:
        /*0048*/ 	.byte	0x04, 0x17
        /*004a*/ 	.short	(.L_164 - .L_163)
.L_163:
        /*004c*/ 	.word	0x00000000
        /*0050*/ 	.short	0x0001
        /*0052*/ 	.short	0x0008
        /*0054*/ 	.byte	0x00, 0xf5, 0x21, 0x00


	//----- nvinfo : EIATTR_KPARAM_INFO
	.align		4
.L_164:
        /*0058*/ 	.byte	0x04, 0x17
        /*005a*/ 	.short	(.L_166 - .L_165)
.L_165:
        /*005c*/ 	.word	0x00000000
        /*0060*/ 	.short	0x0000
        /*0062*/ 	.short	0x0000
        /*0064*/ 	.byte	0x00, 0xf0, 0x21, 0x00


	//----- nvinfo : EIATTR_SPARSE_MMA_MASK
	.align		4
.L_166:
        /*0068*/ 	.byte	0x03, 0x50
        /*006a*/ 	.short	0x0000


	//----- nvinfo : EIATTR_MAXREG_COUNT
	.align		4
        /*006c*/ 	.byte	0x03, 0x1b
        /*006e*/ 	.short	0x0080


	//----- nvinfo : EIATTR_NUM_BARRIERS
	.align		4
        /*0070*/ 	.byte	0x02, 0x4c
        /*0072*/ 	.byte	0x01
	.zero		1


	//----- nvinfo : EIATTR_MERCURY_ISA_VERSION
	.align		4
        /*0074*/ 	.byte	0x03, 0x5f
        /*0076*/ 	.short	0x0101


	//----- nvinfo : EIATTR_COOP_GROUP_MASK_REGIDS
	.align		4
        /*0078*/ 	.byte	0x04, 0x29
        /*007a*/ 	.short	(.L_168 - .L_167)


	//   ....[0]....
.L_167:
        /*007c*/ 	.word	0xffffffff


	//   ....[1]....
        /*0080*/ 	.word	0xffffffff


	//   ....[2]....
        /*0084*/ 	.word	0xffffffff


	//   ....[3]....
        /*0088*/ 	.word	0xffffffff


	//   ....[4]....
        /*008c*/ 	.word	0xffffffff


	//   ....[5]....
        /*0090*/ 	.word	0xffffffff


	//   ....[6]....
        /*0094*/ 	.word	0xffffffff


	//   ....[7]....
        /*0098*/ 	.word	0xffffffff


	//   ....[8]....
        /*009c*/ 	.word	0xffffffff


	//   ....[9]....
        /*00a0*/ 	.word	0xffffffff


	//   ....[10]....
        /*00a4*/ 	.word	0xffffffff


	//   ....[11]....
        /*00a8*/ 	.word	0xffffffff


	//   ....[12]....
        /*00ac*/ 	.word	0xffffffff


	//   ....[13]....
        /*00b0*/ 	.word	0xffffffff


	//   ....[14]....
        /*00b4*/ 	.word	0xffffffff


	//   ....[15]....
        /*00b8*/ 	.word	0xffffffff


	//   ....[16]....
        /*00bc*/ 	.word	0xffffffff


	//   ....[17]....
        /*00c0*/ 	.word	0xffffffff


	//   ....[18]....
        /*00c4*/ 	.word	0xffffffff


	//   ....[19]....
        /*00c8*/ 	.word	0xffffffff


	//   ....[20]....
        /*00cc*/ 	.word	0xffffffff


	//   ....[21]....
        /*00d0*/ 	.word	0xffffffff


	//   ....[22]....
        /*00d4*/ 	.word	0xffffffff


	//   ....[23]....
        /*00d8*/ 	.word	0xffffffff


	//   ....[24]....
        /*00dc*/ 	.word	0xffffffff


	//   ....[25]....
        /*00e0*/ 	.word	0xffffffff


	//   ....[26]....
        /*00e4*/ 	.word	0xffffffff


	//   ....[27]....
        /*00e8*/ 	.word	0xffffffff


	//   ....[28]....
        /*00ec*/ 	.word	0xffffffff


	//   ....[29]....
        /*00f0*/ 	.word	0xffffffff


	//----- nvinfo : EIATTR_COOP_GROUP_INSTR_OFFSETS
	.align		4
.L_168:
        /*00f4*/ 	.byte	0x04, 0x28
        /*00f6*/ 	.short	(.L_170 - .L_169)


	//   ....[0]....
.L_169:
        /*00f8*/ 	.word	0x000009b0


	//   ....[1]....
        /*00fc*/ 	.word	0x000009c0


	//   ....[2]....
        /*0100*/ 	.word	0x00000a30


	//   ....[3]....
        /*0104*/ 	.word	0x00000a50


	//   ....[4]....
        /*0108*/ 	.word	0x00000ac0


	//   ....[5]....
        /*010c*/ 	.word	0x00000ad0


	//   ....[6]....
        /*0110*/ 	.word	0x00000b20


	//   ....[7]....
        /*0114*/ 	.word	0x00000b40


	//   ....[8]....
        /*0118*/ 	.word	0x00000bb0


	//   ....[9]....
        /*011c*/ 	.word	0x00000bc0


	//   ....[10]....
        /*0120*/ 	.word	0x00000e60


	//   ....[11]....
        /*0124*/ 	.word	0x00000e70


	//   ....[12]....
        /*0128*/ 	.word	0x00000ef0


	//   ....[13]....
        /*012c*/ 	.word	0x00000f10


	//   ....[14]....
        /*0130*/ 	.word	0x00000f60


	//   ....[15]....
        /*0134*/ 	.word	0x00000f90


	//   ....[16]....
        /*0138*/ 	.word	0x00000fe0


	//   ....[17]....
        /*013c*/ 	.word	0x00001000


	//   ....[18]....
        /*0140*/ 	.word	0x00001070


	//   ....[19]....
        /*0144*/ 	.word	0x000010a0


	//   ....[20]....
        /*0148*/ 	.word	0x00002320


	//   ....[21]....
        /*014c*/ 	.word	0x00002330


	//   ....[22]....
        /*0150*/ 	.word	0x000023a0


	//   ....[23]....
        /*0154*/ 	.word	0x000023c0


	//   ....[24]....
        /*0158*/ 	.word	0x00002430


	//   ....[25]....
        /*015c*/ 	.word	0x00002440


	//   ....[26]....
        /*0160*/ 	.word	0x00002490


	//   ....[27]....
        /*0164*/ 	.word	0x000024b0


	//   ....[28]....
        /*0168*/ 	.word	0x00002520


	//   ....[29]....
        /*016c*/ 	.word	0x00002530


	//----- nvinfo : EIATTR_VRC_CTA_INIT_COUNT
	.align		4
.L_170:
        /*0170*/ 	.byte	0x02, 0x4a
	.zero		1
	.zero		1


	//----- nvinfo : EIATTR_EXIT_INSTR_OFFSETS
	.align		4
        /*0174*/ 	.byte	0x04, 0x1c
        /*0176*/ 	.short	(.L_172 - .L_171)


	//   ....[0]....
.L_171:
        /*0178*/ 	.word	0x00002760


	//   ....[1]....
        /*017c*/ 	.word	0x000027c0


	//----- nvinfo : EIATTR_MAX_THREADS
	.align		4
.L_172:
        /*0180*/ 	.byte	0x04, 0x05
        /*0182*/ 	.short	(.L_174 - .L_173)
.L_173:
        /*0184*/ 	.word	0x00000200
        /*0188*/ 	.word	0x00000001
        /*018c*/ 	.word	0x00000001


	//----- nvinfo : EIATTR_CRS_STACK_SIZE
	.align		4
.L_174:
        /*0190*/ 	.byte	0x04, 0x1e
        /*0192*/ 	.short	(.L_176 - .L_175)
.L_175:
        /*0194*/ 	.word	0x00000000


	//----- nvinfo : EIATTR_CBANK_PARAM_SIZE
	.align		4
.L_176:
        /*0198*/ 	.byte	0x03, 0x19
        /*019a*/ 	.short	0x0062


	//----- nvinfo : EIATTR_PARAM_CBANK
	.align		4
        /*019c*/ 	.byte	0x04, 0x0a
        /*019e*/ 	.short	(.L_178 - .L_177)
	.align		4
.L_177:
        /*01a0*/ 	.word	index@(.nv.constant0._ZN3cub18CUB_300001_SM_10006detail6reduce18DeviceReduceKernelINS2_10policy_hubIdyN4cuda3std3__44plusIdEEE10Policy1000EN6thrust24THRUST_300001_SM_1000_NS10device_ptrIdEEyS9_d6squareEEvT0_PT3_T1_NS0_13GridEvenShareISK_EET2_T4_)
        /*01a4*/ 	.short	0x0380
        /*01a6*/ 	.short	0x0062


	//----- nvinfo : EIATTR_SW_WAR
	.align		4
.L_178:
        /*01a8*/ 	.byte	0x04, 0x36
        /*01aa*/ 	.short	(.L_180 - .L_179)
.L_179:
        /*01ac*/ 	.word	0x00000008
.L_180:


//--------------------- .nv.info._ZN3cub18CUB_300001_SM_10006detail6reduce28DeviceReduceSingleTileKernelINS2_10policy_hubIdyN4cuda3std3__44plusIdEEE10Policy1000EN6thrust24THRUST_300001_SM_1000_NS10device_ptrIdEEPdyS9_dd6squareEEvT0_T1_T2_T3_T4_T6_ --------------------------
	.section	.nv.info._ZN3cub18CUB_300001_SM_10006detail6reduce28DeviceReduceSingleTileKernelINS2_10policy_hubIdyN4cuda3std3__44plusIdEEE10Policy1000EN6thrust24THRUST_300001_SM_1000_NS10device_ptrIdEEPdyS9_dd6squareEEvT0_T1_T2_T3_T4_T6_,"",@"SHT_CUDA_INFO"
	.sectionflags	@""
	.align	4


	//----- nvinfo : EIATTR_CUDA_API_VERSION
	.align		4
        /*0000*/ 	.byte	0x04, 0x37
        /*0002*/ 	.short	(.L_182 - .L_181)
.L_181:
        /*0004*/ 	.word	0x00000082


	//----- nvinfo : EIATTR_KPARAM_INFO
	.align		4
.L_182:
        /*0008*/ 	.byte	0x04, 0x17
        /*000a*/ 	.short	(.L_184 - .L_183)
.L_183:
        /*000c*/ 	.word	0x00000000
        /*0010*/ 	.short	0x0005
        /*0012*/ 	.short	0x0028
        /*0014*/ 	.byte	0x00, 0xf0, 0x05, 0x00


	//----- nvinfo : EIATTR_KPARAM_INFO
	.align		4
.L_184:
        /*0018*/ 	.byte	0x04, 0x17
        /*001a*/ 	.short	(.L_186 - .L_185)
.L_185:
        /*001c*/ 	.word	0x00000000
        /*0020*/ 	.short	0x0004
        /*0022*/ 	.short	0x0020
        /*0024*/ 	.byte	0x00, 0xf0, 0x21, 0x00


	//----- nvinfo : EIATTR_KPARAM_INFO
	.align		4
.L_186:
        /*0028*/ 	.byte	0x04, 0x17
        /*002a*/ 	.short	(.L_188 - .L_187)
.L_187:
        /*002c*/ 	.word	0x00000000
        /*0030*/ 	.short	0x0003
        /*0032*/ 	.short	0x0018
        /*0034*/ 	.byte	0x00, 0xf0, 0x05, 0x00


	//----- nvinfo : EIATTR_KPARAM_INFO
	.align		4
.L_188:
        /*0038*/ 	.byte	0x04, 0x17
        /*003a*/ 	.short	(.L_190 - .L_189)
.L_189:
        /*003c*/ 	.word	0x00000000
        /*0040*/ 	.short	0x0002
        /*0042*/ 	.short	0x0010
        /*0044*/ 	.byte	0x00, 0xf0, 0x21, 0x00


	//----- nvinfo : EIATTR_KPARAM_INFO
	.align		4
.L_190:
        /*0048*/ 	.byte	0x04, 0x17
        /*004a*/ 	.short	(.L_192 - .L_191)
.L_191:
        /*004c*/ 	.word	0x00000000
        /*0050*/ 	.short	0x0001
        /*0052*/ 	.short	0x0008
        /*0054*/ 	.byte	0x00, 0xf5, 0x21, 0x00


	//----- nvinfo : EIATTR_KPARAM_INFO
	.align		4
.L_192:
        /*0058*/ 	.byte	0x04, 0x17
        /*005a*/ 	.short	(.L_194 - .L_193)
.L_193:
        /*005c*/ 	.word	0x00000000
        /*0060*/ 	.short	0x0000
        /*0062*/ 	.short	0x0000
        /*0064*/ 	.byte	0x00, 0xf0, 0x21, 0x00


	//----- nvinfo : EIATTR_SPARSE_MMA_MASK
	.align		4
.L_194:
        /*0068*/ 	.byte	0x03, 0x50
        /*006a*/ 	.short	0x0000


	//----- nvinfo : EIATTR_MAXREG_COUNT
	.align		4
        /*006c*/ 	.byte	0x03, 0x1b
        /*006e*/ 	.short	0x0080


	//----- nvinfo : EIATTR_NUM_BARRIERS
	.align		4
        /*0070*/ 	.byte	0x02, 0x4c
        /*0072*/ 	.byte	0x01
	.zero		1


	//----- nvinfo : EIATTR_MERCURY_ISA_VERSION
	.align		4
        /*0074*/ 	.byte	0x03, 0x5f
        /*0076*/ 	.short	0x0101


	//----- nvinfo : EIATTR_COOP_GROUP_MASK_REGIDS
	.align		4
        /*0078*/ 	.byte	0x04, 0x29
        /*007a*/ 	.short	(.L_196 - .L_195)


	//   ....[0]....
.L_195:
        /*007c*/ 	.word	0xffffffff


	//   ....[1]....
        /*0080*/ 	.word	0xffffffff


	//   ....[2]....
        /*0084*/ 	.word	0xffffffff


	//   ....[3]....
        /*0088*/ 	.word	0xffffffff


	//   ....[4]....
        /*008c*/ 	.word	0xffffffff


	//   ....[5]....
        /*0090*/ 	.word	0xffffffff


	//   ....[6]....
        /*0094*/ 	.word	0xffffffff


	//   ....[7]....
        /*0098*/ 	.word	0xffffffff


	//   ....[8]....
        /*009c*/ 	.word	0xffffffff


	//   ....[9]....
        /*00a0*/ 	.word	0xffffffff


	//   ....[10]....
        /*00a4*/ 	.word	0xffffffff


	//   ....[11]....
        /*00a8*/ 	.word	0xffffffff


	//   ....[12]....
        /*00ac*/ 	.word	0xffffffff


	//   ....[13]....
        /*00b0*/ 	.word	0xffffffff


	//   ....[14]....
        /*00b4*/ 	.word	0xffffffff


	//   ....[15]....
        /*00b8*/ 	.word	0xffffffff


	//   ....[16]....
        /*00bc*/ 	.word	0xffffffff


	//   ....[17]....
        /*00c0*/ 	.word	0xffffffff


	//   ....[18]....
        /*00c4*/ 	.word	0xffffffff


	//   ....[19]....
        /*00c8*/ 	.word	0xffffffff


	//   ....[20]....
        /*00cc*/ 	.word	0xffffffff


	//   ....[21]....
        /*00d0*/ 	.word	0xffffffff


	//   ....[22]....
        /*00d4*/ 	.word	0xffffffff


	//   ....[23]....
        /*00d8*/ 	.word	0xffffffff


	//   ....[24]....
        /*00dc*/ 	.word	0xffffffff


	//   ....[25]....
        /*00e0*/ 	.word	0xffffffff


	//   ....[26]....
        /*00e4*/ 	.word	0xffffffff


	//   ....[27]....
        /*00e8*/ 	.word	0xffffffff


	//   ....[28]....
        /*00ec*/ 	.word	0xffffffff


	//   ....[29]....
        /*00f0*/ 	.word	0xffffffff


	//----- nvinfo : EIATTR_COOP_GROUP_INSTR_OFFSETS
	.align		4
.L_196:
        /*00f4*/ 	.byte	0x04, 0x28
        /*00f6*/ 	.short	(.L_198 - .L_197)


	//   ....[0]....
.L_197:
        /*00f8*/ 	.word	0x00000920


	//   ....[1]....
        /*00fc*/ 	.word	0x00000930


	//   ....[2]....
        /*0100*/ 	.word	0x000009a0


	//   ....[3]....
        /*0104*/ 	.word	0x000009b0


	//   ....[4]....
        /*0108*/ 	.word	0x00000a10


	//   ....[5]....
        /*010c*/ 	.word	0x00000a20


	//   ....[6]....
        /*0110*/ 	.word	0x00000a70


	//   ....[7]....
        /*0114*/ 	.word	0x00000a90


	//   ....[8]....
        /*0118*/ 	.word	0x00000af0


	//   ....[9]....
        /*011c*/ 	.word	0x00000b20


	//   ....[10]....
        /*0120*/ 	.word	0x00000dd0


	//   ....[11]....
        /*0124*/ 	.word	0x00000de0


	//   ....[12]....
        /*0128*/ 	.word	0x00000e70


	//   ....[13]....
        /*012c*/ 	.word	0x00000e80


	//   ....[14]....
        /*0130*/ 	.word	0x00000ee0


	//   ....[15]....
        /*0134*/ 	.word	0x00000ef0


	//   ....[16]....
        /*0138*/ 	.word	0x00000f40


	//   ....[17]....
        /*013c*/ 	.word	0x00000f60


	//   ....[18]....
        /*0140*/ 	.word	0x00000fd0


	//   ....[19]....
        /*0144*/ 	.word	0x00001000


	//   ....[20]....
        /*0148*/ 	.word	0x000021a0


	//   ....[21]....
        /*014c*/ 	.word	0x000021b0


	//   ....[22]....
        /*0150*/ 	.word	0x00002220


	//   ....[23]....
        /*0154*/ 	.word	0x00002230


	//   ....[24]....
        /*0158*/ 	.word	0x00002290


	//   ....[25]....
        /*015c*/ 	.word	0x000022a0


	//   ....[26]....
        /*0160*/ 	.word	0x000022f0


	//   ....[27]....
        /*0164*/ 	.word	0x00002310


	//   ....[28]....
        /*0168*/ 	.word	0x00002370


	//   ....[29]....
        /*016c*/ 	.word	0x000023a0


	//----- nvinfo : EIATTR_VRC_CTA_INIT_COUNT
	.align		4
.L_198:
        /*0170*/ 	.byte	0x02, 0x4a
	.zero		1
	.zero		1


	//----- nvinfo : EIATTR_EXIT_INSTR_OFFSETS
	.align		4
        /*0174*/ 	.byte	0x04, 0x1c
        /*0176*/ 	.short	(.L_200 - .L_199)


	//   ....[0]....
.L_199:
        /*0178*/ 	.word	0x000000a0


	//   ....[1]....
        /*017c*/ 	.word	0x000000e0


	//   ....[2]....
        /*0180*/ 	.word	0x00002600


	//   ....[3]....
        /*0184*/ 	.word	0x00002650


	//----- nvinfo : EIATTR_MAX_THREADS
	.align		4
.L_200:
        /*0188*/ 	.byte	0x04, 0x05
        /*018a*/ 	.short	(.L_202 - .L_201)
.L_201:
        /*018c*/ 	.word	0x00000200
        /*0190*/ 	.word	0x00000001
        /*0194*/ 	.word	0x00000001


	//----- nvinfo : EIATTR_CRS_STACK_SIZE
	.align		4
.L_202:
        /*0198*/ 	.byte	0x04, 0x1e
        /*019a*/ 	.short	(.L_204 - .L_203)
.L_203:
        /*019c*/ 	.word	0x00000000


	//----- nvinfo : EIATTR_CBANK_PARAM_SIZE
	.align		4
.L_204:
        /*01a0*/ 	.byte	0x03, 0x19
        /*01a2*/ 	.short	0x0029


	//----- nvinfo : EIATTR_PARAM_CBANK
	.align		4
        /*01a4*/ 	.byte	0x04, 0x0a
        /*01a6*/ 	.short	(.L_206 - .L_205)
	.align		4
.L_205:
        /*01a8*/ 	.word	index@(.nv.constant0._ZN3cub18CUB_300001_SM_10006detail6reduce28DeviceReduceSingleTileKernelINS2_10policy_hubIdyN4cuda3std3__44plusIdEEE10Policy1000EN6thrust24THRUST_300001_SM_1000_NS10device_ptrIdEEPdyS9_dd6squareEEvT0_T1_T2_T3_T4_T6_)
        /*01ac*/ 	.short	0x0380
        /*01ae*/ 	.short	0x0029


	//----- nvinfo : EIATTR_SW_WAR
	.align		4
.L_206:
        /*01b0*/ 	.byte	0x04, 0x36
        /*01b2*/ 	.short	(.L_208 - .L_207)
.L_207:
        /*01b4*/ 	.word	0x00000008
.L_208:


//--------------------- .nv.info._ZN3cub18CUB_300001_SM_10006detail6reduce28DeviceReduceSingleTileKernelINS2_10policy_hubIdjN4cuda3std3__44plusIdEEE10Policy1000EPdSC_iS9_ddNS7_10__identityEEEvT0_T1_T2_T3_T4_T6_ --------------------------
	.section	.nv.info._ZN3cub18CUB_300001_SM_10006detail6reduce28DeviceReduceSingleTileKernelINS2_10policy_hubIdjN4cuda3std3__44plusIdEEE10Policy1000EPdSC_iS9_ddNS7_10__identityEEEvT0_T1_T2_T3_T4_T6_,"",@"SHT_CUDA_INFO"
	.sectionflags	@""
	.align	4


	//----- nvinfo : EIATTR_CUDA_API_VERSION
	.align		4
        /*0000*/ 	.byte	0x04, 0x37
        /*0002*/ 	.short	(.L_210 - .L_209)
.L_209:
        /*0004*/ 	.word	0x00000082


	//----- nvinfo : EIATTR_KPARAM_INFO
	.align		4
.L_210:
        /*0008*/ 	.byte	0x04, 0x17
        /*000a*/ 	.short	(.L_212 - .L_211)
.L_211:
        /*000c*/ 	.word	0x00000000
        /*0010*/ 	.short	0x0005
        /*0012*/ 	.short	0x0020
        /*0014*/ 	.byte	0x00, 0xf0, 0x05, 0x00


	//----- nvinfo : EIATTR_KPARAM_INFO
	.align		4
.L_212:
        /*0018*/ 	.byte	0x04, 0x17
        /*001a*/ 	.short	(.L_214 - .L_213)
.L_213:
        /*001c*/ 	.word	0x00000000
        /*0020*/ 	.short	0x0004
        /*0022*/ 	.short	0x0018
        /*0024*/ 	.byte	0x00, 0xf0, 0x21, 0x00


	//----- nvinfo : EIATTR_KPARAM_INFO
	.align		4
.L_214:
        /*0028*/ 	.byte	0x04, 0x17
        /*002a*/ 	.short	(.L_216 - .L_215)
.L_215:
        /*002c*/ 	.word	0x00000000
        /*0030*/ 	.short	0x0003
        /*0032*/ 	.short	0x0014
        /*0034*/ 	.byte	0x00, 0xf0, 0x05, 0x00


	//----- nvinfo : EIATTR_KPARAM_INFO
	.align		4
.L_216:
        /*0038*/ 	.byte	0x04, 0x17
        /*003a*/ 	.short	(.L_218 - .L_217)
.L_217:
        /*003c*/ 	.word	0x00000000
        /*0040*/ 	.short	0x0002
        /*0042*/ 	.short	0x0010
        /*0044*/ 	.byte	0x00, 0xf0, 0x11, 0x00


	//----- nvinfo : EIATTR_KPARAM_INFO
	.align		4
.L_218:
        /*0048*/ 	.byte	0x04, 0x17
        /*004a*/ 	.short	(.L_220 - .L_219)
.L_219:
        /*004c*/ 	.word	0x00000000
        /*0050*/ 	.short	0x0001
        /*0052*/ 	.short	0x0008
        /*0054*/ 	.byte	0x00, 0xf5, 0x21, 0x00


	//----- nvinfo : EIATTR_KPARAM_INFO
	.align		4
.L_220:
        /*0058*/ 	.byte	0x04, 0x17
        /*005a*/ 	.short	(.L_222 - .L_221)
.L_221:
        /*005c*/ 	.word	0x00000000
        /*0060*/ 	.short	0x0000
        /*0062*/ 	.short	0x0000
        /*0064*/ 	.byte	0x00, 0xf5, 0x21, 0x00


	//----- nvinfo : EIATTR_SPARSE_MMA_MASK
	.align		4
.L_222:
        /*0068*/ 	.byte	0x03, 0x50
        /*006a*/ 	.short	0x0000


	//----- nvinfo : EIATTR_MAXREG_COUNT
	.align		4
        /*006c*/ 	.byte	0x03, 0x1b
        /*006e*/ 	.short	0x0060


	//----- nvinfo : EIATTR_NUM_BARRIERS
	.align		4
        /*0070*/ 	.byte	0x02, 0x4c
        /*0072*/ 	.byte	0x01
	.zero		1


	//----- nvinfo : EIATTR_MERCURY_ISA_VERSION
	.align		4
        /*0074*/ 	.byte	0x03, 0x5f
        /*0076*/ 	.short	0x0101


	//----- nvinfo : EIATTR_COOP_GROUP_MASK_REGIDS
	.align		4
        /*0078*/ 	.byte	0x04, 0x29
        /*007a*/ 	.short	(.L_224 - .L_223)


	//   ....[0]....
.L_223:
        /*007c*/ 	.word	0xffffffff


	//   ....[1]....
        /*0080*/ 	.word	0xffffffff


	//   ....[2]....
        /*0084*/ 	.word	0xffffffff


	//   ....[3]....
        /*0088*/ 	.word	0xffffffff


	//   ....[4]....
        /*008c*/ 	.word	0xffffffff


	//   ....[5]....
        /*0090*/ 	.word	0xffffffff


	//   ....[6]....
        /*0094*/ 	.word	0xffffffff


	//   ....[7]....
        /*0098*/ 	.word	0xffffffff


	//   ....[8]....
        /*009c*/ 	.word	0xffffffff


	//   ....[9]....
        /*00a0*/ 	.word	0xffffffff


	//   ....[10]....
        /*00a4*/ 	.word	0xffffffff


	//   ....[11]....
        /*00a8*/ 	.word	0xffffffff


	//   ....[12]....
        /*00ac*/ 	.word	0xffffffff


	//   ....[13]....
        /*00b0*/ 	.word	0xffffffff


	//   ....[14]....
        /*00b4*/ 	.word	0xffffffff


	//   ....[15]....
        /*00b8*/ 	.word	0xffffffff


	//   ....[16]....
        /*00bc*/ 	.word	0xffffffff


	//   ....[17]....
        /*00c0*/ 	.word	0xffffffff


	//   ....[18]....
        /*00c4*/ 	.word	0xffffffff


	//   ....[19]....
        /*00c8*/ 	.word	0xffffffff


	//   ....[20]....
        /*00cc*/ 	.word	0xffffffff


	//   ....[21]....
        /*00d0*/ 	.word	0xffffffff


	//   ....[22]....
        /*00d4*/ 	.word	0xffffffff


	//   ....[23]....
        /*00d8*/ 	.word	0xffffffff


	//   ....[24]....
        /*00dc*/ 	.word	0xffffffff


	//   ....[25]....
        /*00e0*/ 	.word	0xffffffff


	//   ....[26]....
        /*00e4*/ 	.word	0xffffffff


	//   ....[27]....
        /*00e8*/ 	.word	0xffffffff


	//   ....[28]....
        /*00ec*/ 	.word	0xffffffff


	//   ....[29]....
        /*00f0*/ 	.word	0xffffffff


	//----- nvinfo : EIATTR_COOP_GROUP_INSTR_OFFSETS
	.align		4
.L_224:
        /*00f4*/ 	.byte	0x04, 0x28
        /*00f6*/ 	.short	(.L_226 - .L_225)


	//   ....[0]....
.L_225:
        /*00f8*/ 	.word	0x00000980


	//   ....[1]....
        /*00fc*/ 	.word	0x00000990


	//   ....[2]....
        /*0100*/ 	.word	0x00000a00


	//   ....[3]....
        /*0104*/ 	.word	0x00000a30


	//   ....[4]....
        /*0108*/ 	.word	0x00000aa0


	//   ....[5]....
        /*010c*/ 	.word	0x00000ab0


	//   ....[6]....
        /*0110*/ 	.word	0x00000b00


	//   ....[7]....
        /*0114*/ 	.word	0x00000b10


	//   ....[8]....
        /*0118*/ 	.word	0x00000b60


	//   ....[9]....
        /*011c*/ 	.word	0x00000b80


	//   ....[10]....
        /*0120*/ 	.word	0x00000e90


	//   ....[11]....
        /*0124*/ 	.word	0x00000ea0


	//   ....[12]....
        /*0128*/ 	.word	0x00000f30


	//   ....[13]....
        /*012c*/ 	.word	0x00000f50


	//   ....[14]....
        /*0130*/ 	.word	0x00000fa0


	//   ....[15]....
        /*0134*/ 	.word	0x00000fc0


	//   ....[16]....
        /*0138*/ 	.word	0x00001010


	//   ....[17]....
        /*013c*/ 	.word	0x00001040


	//   ....[18]....
        /*0140*/ 	.word	0x000010a0


	//   ....[19]....
        /*0144*/ 	.word	0x000010d0


	//   ....[20]....
        /*0148*/ 	.word	0x000022b0


	//   ....[21]....
        /*014c*/ 	.word	0x000022c0


	//   ....[22]....
        /*0150*/ 	.word	0x00002330


	//   ....[23]....
        /*0154*/ 	.word	0x00002340


	//   ....[24]....
        /*0158*/ 	.word	0x000023a0


	//   ....[25]....
        /*015c*/ 	.word	0x000023d0


	//   ....[26]....
        /*0160*/ 	.word	0x00002450


	//   ....[27]....
        /*0164*/ 	.word	0x00002460


	//   ....[28]....
        /*0168*/ 	.word	0x000024b0


	//   ....[29]....
        /*016c*/ 	.word	0x000024c0


	//----- nvinfo : EIATTR_VRC_CTA_INIT_COUNT
	.align		4
.L_226:
        /*0170*/ 	.byte	0x02, 0x4a
	.zero		1
	.zero		1


	//----- nvinfo : EIATTR_EXIT_INSTR_OFFSETS
	.align		4
        /*0174*/ 	.byte	0x04, 0x1c
        /*0176*/ 	.short	(.L_228 - .L_227)


	//   ....[0]....
.L_227:
        /*0178*/ 	.word	0x00000080


	//   ....[1]....
        /*017c*/ 	.word	0x000000c0


	//   ....[2]....
        /*0180*/ 	.word	0x00002750


	//   ....[3]....
        /*0184*/ 	.word	0x000027a0


	//----- nvinfo : EIATTR_MAX_THREADS
	.align		4
.L_228:
        /*0188*/ 	.byte	0x04, 0x05
        /*018a*/ 	.short	(.L_230 - .L_229)
.L_229:
        /*018c*/ 	.word	0x00000280
        /*0190*/ 	.word	0x00000001
        /*0194*/ 	.word	0x00000001


	//----- nvinfo : EIATTR_CRS_STACK_SIZE
	.align		4
.L_230:
        /*0198*/ 	.byte	0x04, 0x1e
        /*019a*/ 	.short	(.L_232 - .L_231)
.L_231:
        /*019c*/ 	.word	0x00000000


	//----- nvinfo : EIATTR_CBANK_PARAM_SIZE
	.align		4
.L_232:
        /*01a0*/ 	.byte	0x03, 0x19
        /*01a2*/ 	.short	0x0021


	//----- nvinfo : EIATTR_PARAM_CBANK
	.align		4
        /*01a4*/ 	.byte	0x04, 0x0a
        /*01a6*/ 	.short	(.L_234 - .L_233)
	.align		4
.L_233:
        /*01a8*/ 	.word	index@(.nv.constant0._ZN3cub18CUB_300001_SM_10006detail6reduce28DeviceReduceSingleTileKernelINS2_10policy_hubIdjN4cuda3std3__44plusIdEEE10Policy1000EPdSC_iS9_ddNS7_10__identityEEEvT0_T1_T2_T3_T4_T6_)
        /*01ac*/ 	.short	0x0380
        /*01ae*/ 	.short	0x0021


	//----- nvinfo : EIATTR_SW_WAR
	.align		4
.L_234:
        /*01b0*/ 	.byte	0x04, 0x36
        /*01b2*/ 	.short	(.L_236 - .L_235)
.L_235:
        /*01b4*/ 	.word	0x00000008
.L_236:


//--------------------- .nv.info._ZN3cub18CUB_300001_SM_10006detail6reduce18DeviceReduceKernelINS2_10policy_hubIdjN4cuda3std3__44plusIdEEE10Policy1000EN6thrust24THRUST_300001_SM_1000_NS10device_ptrIdEEjS9_d6squareEEvT0_PT3_T1_NS0_13GridEvenShareISK_EET2_T4_ --------------------------
	.section	.nv.info._ZN3cub18CUB_300001_SM_10006detail6reduce18DeviceReduceKernelINS2_10policy_hubIdjN4cuda3std3__44plusIdEEE10Policy1000EN6thrust24THRUST_300001_SM_1000_NS10device_ptrIdEEjS9_d6squareEEvT0_PT3_T1_NS0_13GridEvenShareISK_EET2_T4_,"",@"SHT_CUDA_INFO"
	.sectionflags	@""
	.align	4


	//----- nvinfo : EIATTR_CUDA_API_VERSION
	.align		4
        /*0000*/ 	.byte	0x04, 0x37
        /*0002*/ 	.short	(.L_238 - .L_237)
.L_237:
        /*0004*/ 	.word	0x00000082


	//----- nvinfo : EIATTR_KPARAM_INFO
	.align		4
.L_238:
        /*0008*/ 	.byte	0x04, 0x17
        /*000a*/ 	.short	(.L_240 - .L_239)
.L_239:
        /*000c*/ 	.word	0x00000000
        /*0010*/ 	.short	0x0005
        /*0012*/ 	.short	0x003d
        /*0014*/ 	.byte	0x00, 0xf0, 0x05, 0x00


	//----- nvinfo : EIATTR_KPARAM_INFO
	.align		4
.L_240:
        /*0018*/ 	.byte	0x04, 0x17
        /*001a*/ 	.short	(.L_242 - .L_241)
.L_241:
        /*001c*/ 	.word	0x00000000
        /*0020*/ 	.short	0x0004
        /*0022*/ 	.short	0x003c
        /*0024*/ 	.byte	0x00, 0xf0, 0x05, 0x00


	//----- nvinfo : EIATTR_KPARAM_INFO
	.align		4
.L_242:
        /*0028*/ 	.byte	0x04, 0x17
        /*002a*/ 	.short	(.L_244 - .L_243)
.L_243:
        /*002c*/ 	.word	0x00000000
        /*0030*/ 	.short	0x0003
        /*0032*/ 	.short	0x0014
        /*0034*/ 	.byte	0x00, 0xf0, 0xa1, 0x00


	//----- nvinfo : EIATTR_KPARAM_INFO
	.align		4
.L_244:
        /*0038*/ 	.byte	0x04, 0x17
        /*003a*/ 	.short	(.L_246 - .L_245)
.L_245:
        /*003c*/ 	.word	0x00000000
        /*0040*/ 	.short	0x0002
        /*0042*/ 	.short	0x0010
        /*0044*/ 	.byte	0x00, 0xf0, 0x11, 0x00


	//----- nvinfo : EIATTR_KPARAM_INFO
	.align		4
.L_246:
        /*0048*/ 	.byte	0x04, 0x17
        /*004a*/ 	.short	(.L_248 - .L_247)
.L_247:
        /*004c*/ 	.word	0x00000000
        /*0050*/ 	.short	0x0001
        /*0052*/ 	.short	0x0008
        /*0054*/ 	.byte	0x00, 0xf5, 0x21, 0x00


	//----- nvinfo : EIATTR_KPARAM_INFO
	.align		4
.L_248:
        /*0058*/ 	.byte	0x04, 0x17
        /*005a*/ 	.short	(.L_250 - .L_249)
.L_249:
        /*005c*/ 	.word	0x00000000
        /*0060*/ 	.short	0x0000
        /*0062*/ 	.short	0x0000
        /*0064*/ 	.byte	0x00, 0xf0, 0x21, 0x00


	//----- nvinfo : EIATTR_SPARSE_MMA_MASK
	.align		4
.L_250:
        /*0068*/ 	.byte	0x03, 0x50
        /*006a*/ 	.short	0x0000


	//----- nvinfo : EIATTR_MAXREG_COUNT
	.align		4
        /*006c*/ 	.byte	0x03, 0x1b
        /*006e*/ 	.short	0x0060


	//----- nvinfo : EIATTR_NUM_BARRIERS
	.align		4
        /*0070*/ 	.byte	0x02, 0x4c
        /*0072*/ 	.byte	0x01
	.zero		1


	//----- nvinfo : EIATTR_MERCURY_ISA_VERSION
	.align		4
        /*0074*/ 	.byte	0x03, 0x5f
        /*0076*/ 	.short	0x0101


	//----- nvinfo : EIATTR_COOP_GROUP_MASK_REGIDS
	.align		4
        /*0078*/ 	.byte	0x04, 0x29
        /*007a*/ 	.short	(.L_252 - .L_251)


	//   ....[0]....
.L_251:
        /*007c*/ 	.word	0xffffffff


	//   ....[1]....
        /*0080*/ 	.word	0xffffffff


	//   ....[2]....
        /*0084*/ 	.word	0xffffffff


	//   ....[3]....
        /*0088*/ 	.word	0xffffffff


	//   ....[4]....
        /*008c*/ 	.word	0xffffffff


	//   ....[5]....
        /*0090*/ 	.word	0xffffffff


	//   ....[6]....
        /*0094*/ 	.word	0xffffffff


	//   ....[7]....
        /*0098*/ 	.word	0xffffffff


	//   ....[8]....
        /*009c*/ 	.word	0xffffffff


	//   ....[9]....
        /*00a0*/ 	.word	0xffffffff


	//   ....[10]....
        /*00a4*/ 	.word	0xffffffff


	//   ....[11]....
        /*00a8*/ 	.word	0xffffffff


	//   ....[12]....
        /*00ac*/ 	.word	0xffffffff


	//   ....[13]....
        /*00b0*/ 	.word	0xffffffff


	//   ....[14]....
        /*00b4*/ 	.word	0xffffffff


	//   ....[15]....
        /*00b8*/ 	.word	0xffffffff


	//   ....[16]....
        /*00bc*/ 	.word	0xffffffff


	//   ....[17]....
        /*00c0*/ 	.word	0xffffffff


	//   ....[18]....
        /*00c4*/ 	.word	0xffffffff


	//   ....[19]....
        /*00c8*/ 	.word	0xffffffff


	//   ....[20]....
        /*00cc*/ 	.word	0xffffffff


	//   ....[21]....
        /*00d0*/ 	.word	0xffffffff


	//   ....[22]....
        /*00d4*/ 	.word	0xffffffff


	//   ....[23]....
        /*00d8*/ 	.word	0xffffffff


	//   ....[24]....
        /*00dc*/ 	.word	0xffffffff


	//   ....[25]....
        /*00e0*/ 	.word	0xffffffff


	//   ....[26]....
        /*00e4*/ 	.word	0xffffffff


	//   ....[27]....
        /*00e8*/ 	.word	0xffffffff


	//   ....[28]....
        /*00ec*/ 	.word	0xffffffff


	//   ....[29]....
        /*00f0*/ 	.word	0xffffffff


	//----- nvinfo : EIATTR_COOP_GROUP_INSTR_OFFSETS
	.align		4
.L_252:
        /*00f4*/ 	.byte	0x04, 0x28
        /*00f6*/ 	.short	(.L_254 - .L_253)


	//   ....[0]....
.L_253:
        /*00f8*/ 	.word	0x00000c10


	//   ....[1]....
        /*00fc*/ 	.word	0x00000c20


	//   ....[2]....
        /*0100*/ 	.word	0x00000c90


	//   ....[3]....
        /*0104*/ 	.word	0x00000ca0


	//   ....[4]....
        /*0108*/ 	.word	0x00000d00


	//   ....[5]....
        /*010c*/ 	.word	0x00000d10


	//   ....[6]....
        /*0110*/ 	.word	0x00000d60


	//   ....[7]....
        /*0114*/ 	.word	0x00000d80


	//   ....[8]....
        /*0118*/ 	.word	0x00000de0


	//   ....[9]....
        /*011c*/ 	.word	0x00000e10


	//   ....[10]....
        /*0120*/ 	.word	0x00001120


	//   ....[11]....
        /*0124*/ 	.word	0x00001130


	//   ....[12]....
        /*0128*/ 	.word	0x000011a0


	//   ....[13]....
        /*012c*/ 	.word	0x000011c0


	//   ....[14]....
        /*0130*/ 	.word	0x00001210


	//   ....[15]....
        /*0134*/ 	.word	0x00001230


	//   ....[16]....
        /*0138*/ 	.word	0x00001290


	//   ....[17]....
        /*013c*/ 	.word	0x000012b0


	//   ....[18]....
        /*0140*/ 	.word	0x00001330


	//   ....[19]....
        /*0144*/ 	.word	0x00001360


	//   ....[20]....
        /*0148*/ 	.word	0x000028e0


	//   ....[21]....
        /*014c*/ 	.word	0x000028f0


	//   ....[22]....
        /*0150*/ 	.word	0x00002970


	//   ....[23]....
        /*0154*/ 	.word	0x00002980


	//   ....[24]....
        /*0158*/ 	.word	0x00002a00


	//   ....[25]....
        /*015c*/ 	.word	0x00002a10


	//   ....[26]....
        /*0160*/ 	.word	0x00002a60


	//   ....[27]....
        /*0164*/ 	.word	0x00002a80


	//   ....[28]....
        /*0168*/ 	.word	0x00002af0


	//   ....[29]....
        /*016c*/ 	.word	0x00002b00


	//----- nvinfo : EIATTR_VRC_CTA_INIT_COUNT
	.align		4
.L_254:
        /*0170*/ 	.byte	0x02, 0x4a
	.zero		1
	.zero		1


	//----- nvinfo : EIATTR_EXIT_INSTR_OFFSETS
	.align		4
        /*0174*/ 	.byte	0x04, 0x1c
        /*0176*/ 	.short	(.L_256 - .L_255)


	//   ....[0]....
.L_255:
        /*0178*/ 	.word	0x00002db0


	//   ....[1]....
        /*017c*/ 	.word	0x00002df0


	//----- nvinfo : EIATTR_MAX_THREADS
	.align		4
.L_256:
        /*0180*/ 	.byte	0x04, 0x05
        /*0182*/ 	.short	(.L_258 - .L_257)
.L_257:
        /*0184*/ 	.word	0x00000280
        /*0188*/ 	.word	0x00000001
        /*018c*/ 	.word	0x00000001


	//----- nvinfo : EIATTR_CRS_STACK_SIZE
	.align		4
.L_258:
        /*0190*/ 	.byte	0x04, 0x1e
        /*0192*/ 	.short	(.L_260 - .L_259)
.L_259:
        /*0194*/ 	.word	0x00000000


	//----- nvinfo : EIATTR_CBANK_PARAM_SIZE
	.align		4
.L_260:
        /*0198*/ 	.byte	0x03, 0x19
        /*019a*/ 	.short	0x003e


	//----- nvinfo : EIATTR_PARAM_CBANK
	.align		4
        /*019c*/ 	.byte	0x04, 0x0a
        /*019e*/ 	.short	(.L_262 - .L_261)
	.align		4
.L_261:
        /*01a0*/ 	.word	index@(.nv.constant0._ZN3cub18CUB_300001_SM_10006detail6reduce18DeviceReduceKernelINS2_10policy_hubIdjN4cuda3std3__44plusIdEEE10Policy1000EN6thrust24THRUST_300001_SM_1000_NS10device_ptrIdEEjS9_d6squareEEvT0_PT3_T1_NS0_13GridEvenShareISK_EET2_T4_)
        /*01a4*/ 	.short	0x0380
        /*01a6*/ 	.short	0x003e


	//----- nvinfo : EIATTR_SW_WAR
	.align		4
.L_262:
        /*01a8*/ 	.byte	0x04, 0x36
        /*01aa*/ 	.short	(.L_264 - .L_263)
.L_263:
        /*01ac*/ 	.word	0x00000008
.L_264:


//--------------------- .nv.info._ZN3cub18CUB_300001_SM_10006detail6reduce28DeviceReduceSingleTileKernelINS2_10policy_hubIdjN4cuda3std3__44plusIdEEE10Policy1000EN6thrust24THRUST_300001_SM_1000_NS10device_ptrIdEEPdjS9_dd6squareEEvT0_T1_T2_T3_T4_T6_ --------------------------
	.section	.nv.info._ZN3cub18CUB_300001_SM_10006detail6reduce28DeviceReduceSingleTileKernelINS2_10policy_hubIdjN4cuda3std3__44plusIdEEE10Policy1000EN6thrust24THRUST_300001_SM_1000_NS10device_ptrIdEEPdjS9_dd6squareEEvT0_T1_T2_T3_T4_T6_,"",@"SHT_CUDA_INFO"
	.sectionflags	@""
	.align	4


	//----- nvinfo : EIATTR_CUDA_API_VERSION
	.align		4
        /*0000*/ 	.byte	0x04, 0x37
        /*0002*/ 	.short	(.L_266 - .L_265)
.L_265:
        /*0004*/ 	.word	0x00000082


	//----- nvinfo : EIATTR_KPARAM_INFO
	.align		4
.L_266:
        /*0008*/ 	.byte	0x04, 0x17
        /*000a*/ 	.short	(.L_268 - .L_267)
.L_267:
        /*000c*/ 	.word	0x00000000
        /*0010*/ 	.short	0x0005
        /*0012*/ 	.short	0x0020
        /*0014*/ 	.byte	0x00, 0xf0, 0x05, 0x00


	//----- nvinfo : EIATTR_KPARAM_INFO
	.align		4
.L_268:
        /*0018*/ 	.byte	0x04, 0x17
        /*001a*/ 	.short	(.L_270 - .L_269)
.L_269:
        /*001c*/ 	.word	0x00000000
        /*0020*/ 	.short	0x0004
        /*0022*/ 	.short	0x0018
        /*0024*/ 	.byte	0x00, 0xf0, 0x21, 0x00


	//----- nvinfo : EIATTR_KPARAM_INFO
	.align		4
.L_270:
        /*0028*/ 	.byte	0x04, 0x17
        /*002a*/ 	.short	(.L_272 - .L_271)
.L_271:
        /*002c*/ 	.word	0x00000000
        /*0030*/ 	.short	0x0003
        /*0032*/ 	.short	0x0014
        /*0034*/ 	.byte	0x00, 0xf0, 0x05, 0x00


	//----- nvinfo : EIATTR_KPARAM_INFO
	.align		4
.L_272:
        /*0038*/ 	.byte	0x04, 0x17
        /*003a*/ 	.short	(.L_274 - .L_273)
.L_273:
        /*003c*/ 	.word	0x00000000
        /*0040*/ 	.short	0x0002
        /*0042*/ 	.short	0x0010
        /*0044*/ 	.byte	0x00, 0xf0, 0x11, 0x00


	//----- nvinfo : EIATTR_KPARAM_INFO
	.align		4
.L_274:
        /*0048*/ 	.byte	0x04, 0x17
        /*004a*/ 	.short	(.L_276 - .L_275)
.L_275:
        /*004c*/ 	.word	0x00000000
        /*0050*/ 	.short	0x0001
        /*0052*/ 	.short	0x0008
        /*0054*/ 	.byte	0x00, 0xf5, 0x21, 0x00


	//----- nvinfo : EIATTR_KPARAM_INFO
	.align		4
.L_276:
        /*0058*/ 	.byte	0x04, 0x17
        /*005a*/ 	.short	(.L_278 - .L_277)
.L_277:
        /*005c*/ 	.word	0x00000000
        /*0060*/ 	.short	0x0000
        /*0062*/ 	.short	0x0000
        /*0064*/ 	.byte	0x00, 0xf0, 0x21, 0x00


	//----- nvinfo : EIATTR_SPARSE_MMA_MASK
	.align		4
.L_278:
        /*0068*/ 	.byte	0x03, 0x50
        /*006a*/ 	.short	0x0000


	//----- nvinfo : EIATTR_MAXREG_COUNT
	.align		4
        /*006c*/ 	.byte	0x03, 0x1b
        /*006e*/ 	.short	0x0060


	//----- nvinfo : EIATTR_NUM_BARRIERS
	.align		4
        /*0070*/ 	.byte	0x02, 0x4c
        /*0072*/ 	.byte	0x01
	.zero		1


	//----- nvinfo : EIATTR_MERCURY_ISA_VERSION
	.align		4
        /*0074*/ 	.byte	0x03, 0x5f
        /*0076*/ 	.short	0x0101


	//----- nvinfo : EIATTR_COOP_GROUP_MASK_REGIDS
	.align		4
        /*0078*/ 	.byte	0x04, 0x29
        /*007a*/ 	.short	(.L_280 - .L_279)


	//   ....[0]....
.L_279:
        /*007c*/ 	.word	0xffffffff


	//   ....[1]....
        /*0080*/ 	.word	0xffffffff


	//   ....[2]....
        /*0084*/ 	.word	0xffffffff


	//   ....[3]....
        /*0088*/ 	.word	0xffffffff


	//   ....[4]....
        /*008c*/ 	.word	0xffffffff


	//   ....[5]....
        /*0090*/ 	.word	0xffffffff


	//   ....[6]....
        /*0094*/ 	.word	0xffffffff


	//   ....[7]....
        /*0098*/ 	.word	0xffffffff


	//   ....[8]....
        /*009c*/ 	.word	0xffffffff


	//   ....[9]....
        /*00a0*/ 	.word	0xffffffff


	//   ....[10]....
        /*00a4*/ 	.word	0xffffffff


	//   ....[11]....
        /*00a8*/ 	.word	0xffffffff


	//   ....[12]....
        /*00ac*/ 	.word	0xffffffff


	//   ....[13]....
        /*00b0*/ 	.word	0xffffffff


	//   ....[14]....
        /*00b4*/ 	.word	0xffffffff


	//   ....[15]....
        /*00b8*/ 	.word	0xffffffff


	//   ....[16]....
        /*00bc*/ 	.word	0xffffffff


	//   ....[17]....
        /*00c0*/ 	.word	0xffffffff


	//   ....[18]....
        /*00c4*/ 	.word	0xffffffff


	//   ....[19]....
        /*00c8*/ 	.word	0xffffffff


	//   ....[20]....
        /*00cc*/ 	.word	0xffffffff


	//   ....[21]....
        /*00d0*/ 	.word	0xffffffff


	//   ....[22]....
        /*00d4*/ 	.word	0xffffffff


	//   ....[23]....
        /*00d8*/ 	.word	0xffffffff


	//   ....[24]....
        /*00dc*/ 	.word	0xffffffff


	//   ....[25]....
        /*00e0*/ 	.word	0xffffffff


	//   ....[26]....
        /*00e4*/ 	.word	0xffffffff


	//   ....[27]....
        /*00e8*/ 	.word	0xffffffff


	//   ....[28]....
        /*00ec*/ 	.word	0xffffffff


	//   ....[29]....
        /*00f0*/ 	.word	0xffffffff


	//----- nvinfo : EIATTR_COOP_GROUP_INSTR_OFFSETS
	.align		4
.L_280:
        /*00f4*/ 	.byte	0x04, 0x28
        /*00f6*/ 	.short	(.L_282 - .L_281)


	//   ....[0]....
.L_281:
        /*00f8*/ 	.word	0x00000940


	//   ....[1]....
        /*00fc*/ 	.word	0x00000950


	//   ....[2]....
        /*0100*/ 	.word	0x000009c0


	//   ....[3]....
        /*0104*/ 	.word	0x000009f0


	//   ....[4]....
        /*0108*/ 	.word	0x00000a60


	//   ....[5]....
        /*010c*/ 	.word	0x00000a70


	//   ....[6]....
        /*0110*/ 	.word	0x00000ac0


	//   ....[7]....
        /*0114*/ 	.word	0x00000ae0


	//   ....[8]....
        /*0118*/ 	.word	0x00000b40


	//   ....[9]....
        /*011c*/ 	.word	0x00000b50


	//   ....[10]....
        /*0120*/ 	.word	0x00000e50


	//   ....[11]....
        /*0124*/ 	.word	0x00000e60


	//   ....[12]....
        /*0128*/ 	.word	0x00000ee0


	//   ....[13]....
        /*012c*/ 	.word	0x00000f00


	//   ....[14]....
        /*0130*/ 	.word	0x00000f50


	//   ....[15]....
        /*0134*/ 	.word	0x00000f70


	//   ....[16]....
        /*0138*/ 	.word	0x00000fe0


	//   ....[17]....
        /*013c*/ 	.word	0x00000ff0


	//   ....[18]....
        /*0140*/ 	.word	0x00001040


	//   ....[19]....
        /*0144*/ 	.word	0x00001070


	//   ....[20]....
        /*0148*/ 	.word	0x00002470


	//   ....[21]....
        /*014c*/ 	.word	0x00002480


	//   ....[22]....
        /*0150*/ 	.word	0x000024f0


	//   ....[23]....
        /*0154*/ 	.word	0x00002500


	//   ....[24]....
        /*0158*/ 	.word	0x00002560


	//   ....[25]....
        /*015c*/ 	.word	0x00002570


	//   ....[26]....
        /*0160*/ 	.word	0x000025c0


	//   ....[27]....
        /*0164*/ 	.word	0x000025f0


	//   ....[28]....
        /*0168*/ 	.word	0x00002670


	//   ....[29]....
        /*016c*/ 	.word	0x00002680


	//----- nvinfo : EIATTR_VRC_CTA_INIT_COUNT
	.align		4
.L_282:
        /*0170*/ 	.byte	0x02, 0x4a
	.zero		1
	.zero		1


	//----- nvinfo : EIATTR_EXIT_INSTR_OFFSETS
	.align		4
        /*0174*/ 	.byte	0x04, 0x1c
        /*0176*/ 	.short	(.L_284 - .L_283)


	//   ....[0]....
.L_283:
        /*0178*/ 	.word	0x00000080


	//   ....[1]....
        /*017c*/ 	.word	0x000000c0


	//   ....[2]....
        /*0180*/ 	.word	0x00002910


	//   ....[3]....
        /*0184*/ 	.word	0x00002960


	//----- nvinfo : EIATTR_MAX_THREADS
	.align		4
.L_284:
        /*0188*/ 	.byte	0x04, 0x05
        /*018a*/ 	.short	(.L_286 - .L_285)
.L_285:
        /*018c*/ 	.word	0x00000280
        /*0190*/ 	.word	0x00000001
        /*0194*/ 	.word	0x00000001


	//----- nvinfo : EIATTR_CRS_STACK_SIZE
	.align		4
.L_286:
        /*0198*/ 	.byte	0x04, 0x1e
        /*019a*/ 	.short	(.L_288 - .L_287)
.L_287:
        /*019c*/ 	.word	0x00000000


	//----- nvinfo : EIATTR_CBANK_PARAM_SIZE
	.align		4
.L_288:
        /*01a0*/ 	.byte	0x03, 0x19
        /*01a2*/ 	.short	0x0021


	//----- nvinfo : EIATTR_PARAM_CBANK
	.align		4
        /*01a4*/ 	.byte	0x04, 0x0a
        /*01a6*/ 	.short	(.L_290 - .L_289)
	.align		4
.L_289:
        /*01a8*/ 	.word	index@(.nv.constant0._ZN3cub18CUB_300001_SM_10006detail6reduce28DeviceReduceSingleTileKernelINS2_10policy_hubIdjN4cuda3std3__44plusIdEEE10Policy1000EN6thrust24THRUST_300001_SM_1000_NS10device_ptrIdEEPdjS9_dd6squareEEvT0_T1_T2_T3_T4_T6_)
        /*01ac*/ 	.short	0x0380
        /*01ae*/ 	.short	0x0021


	//----- nvinfo : EIATTR_SW_WAR
	.align		4
.L_290:
        /*01b0*/ 	.byte	0x04, 0x36
        /*01b2*/ 	.short	(.L_292 - .L_291)
.L_291:
        /*01b4*/ 	.word	0x00000008
.L_292:


//--------------------- .nv.info._ZN3cub18CUB_300001_SM_10006detail11EmptyKernelIvEEvv --------------------------
	.section	.nv.info._ZN3cub18CUB_300001_SM_10006detail11EmptyKernelIvEEvv,"",@"SHT_CUDA_INFO"
	.sectionflags	@""
	.align	4


	//----- nvinfo : EIATTR_CUDA_API_VERSION
	.align		4
        /*0000*/ 	.byte	0x04, 0x37
        /*0002*/ 	.short	(.L_294 - .L_293)
.L_293:
        /*0004*/ 	.word	0x00000082


	//----- nvinfo : EIATTR_SPARSE_MMA_MASK
	.align		4
.L_294:
        /*0008*/ 	.byte	0x03, 0x50
        /*000a*/ 	.short	0x0000


	//----- nvinfo : EIATTR_MAXREG_COUNT
	.align		4
        /*000c*/ 	.byte	0x03, 0x1b
        /*000e*/ 	.short	0x00ff


	//----- nvinfo : EIATTR_MERCURY_ISA_VERSION
	.align		4
        /*0010*/ 	.byte	0x03, 0x5f
        /*0012*/ 	.short	0x0101


	//----- nvinfo : EIATTR_VRC_CTA_INIT_COUNT
	.align		4
        /*0014*/ 	.byte	0x02, 0x4a
	.zero		1
	.zero		1


	//----- nvinfo : EIATTR_EXIT_INSTR_OFFSETS
	.align		4
        /*0018*/ 	.byte	0x04, 0x1c
        /*001a*/ 	.short	(.L_296 - .L_295)


	//   ....[0]....
.L_295:
        /*001c*/ 	.word	0x00000010


	//----- nvinfo : EIATTR_SW_WAR
	.align		4
.L_296:
        /*0020*/ 	.byte	0x04, 0x36
        /*0022*/ 	.short	(.L_298 - .L_297)
.L_297:
        /*0024*/ 	.word	0x00000008
.L_298:


//--------------------- .nv.info._Z6jacobiPdS_S_S_ii --------------------------
	.section	.nv.info._Z6jacobiPdS_S_S_ii,"",@"SHT_CUDA_INFO"
	.sectionflags	@""
	.align	4


	//----- nvinfo : EIATTR_CUDA_API_VERSION
	.align		4
        /*0000*/ 	.byte	0x04, 0x37
        /*0002*/ 	.short	(.L_300 - .L_299)
.L_299:
        /*0004*/ 	.word	0x00000082


	//----- nvinfo : EIATTR_KPARAM_INFO
	.align		4
.L_300:
        /*0008*/ 	.byte	0x04, 0x17
        /*000a*/ 	.short	(.L_302 - .L_301)
.L_301:
        /*000c*/ 	.word	0x00000000
        /*0010*/ 	.short	0x0005
        /*0012*/ 	.short	0x0024
        /*0014*/ 	.byte	0x00, 0xf0, 0x11, 0x00


	//----- nvinfo : EIATTR_KPARAM_INFO
	.align		4
.L_302:
        /*0018*/ 	.byte	0x04, 0x17
        /*001a*/ 	.short	(.L_304 - .L_303)
.L_303:
        /*001c*/ 	.word	0x00000000
        /*0020*/ 	.short	0x0004
        /*0022*/ 	.short	0x0020
        /*0024*/ 	.byte	0x00, 0xf0, 0x11, 0x00


	//----- nvinfo : EIATTR_KPARAM_INFO
	.align		4
.L_304:
        /*0028*/ 	.byte	0x04, 0x17
        /*002a*/ 	.short	(.L_306 - .L_305)
.L_305:
        /*002c*/ 	.word	0x00000000
        /*0030*/ 	.short	0x0003
        /*0032*/ 	.short	0x0018
        /*0034*/ 	.byte	0x00, 0xf5, 0x21, 0x00


	//----- nvinfo : EIATTR_KPARAM_INFO
	.align		4
.L_306:
        /*0038*/ 	.byte	0x04, 0x17
        /*003a*/ 	.short	(.L_308 - .L_307)
.L_307:
        /*003c*/ 	.word	0x00000000
        /*0040*/ 	.short	0x0002
        /*0042*/ 	.short	0x0010
        /*0044*/ 	.byte	0x00, 0xf5, 0x21, 0x00


	//----- nvinfo : EIATTR_KPARAM_INFO
	.align		4
.L_308:
        /*0048*/ 	.byte	0x04, 0x17
        /*004a*/ 	.short	(.L_310 - .L_309)
.L_309:
        /*004c*/ 	.word	0x00000000
        /*0050*/ 	.short	0x0001
        /*0052*/ 	.short	0x0008
        /*0054*/ 	.byte	0x00, 0xf5, 0x21, 0x00


	//----- nvinfo : EIATTR_KPARAM_INFO
	.align		4
.L_310:
        /*0058*/ 	.byte	0x04, 0x17
        /*005a*/ 	.short	(.L_312 - .L_311)
.L_311:
        /*005c*/ 	.word	0x00000000
        /*0060*/ 	.short	0x0000
        /*0062*/ 	.short	0x0000
        /*0064*/ 	.byte	0x00, 0xf5, 0x21, 0x00


	//----- nvinfo : EIATTR_SPARSE_MMA_MASK
	.align		4
.L_312:
        /*0068*/ 	.byte	0x03, 0x50
        /*006a*/ 	.short	0x0000


	//----- nvinfo : EIATTR_MAXREG_COUNT
	.align		4
        /*006c*/ 	.byte	0x03, 0x1b
        /*006e*/ 	.short	0x00ff


	//----- nvinfo : EIATTR_EXTERNS
	.align		4
        /*0070*/ 	.byte	0x04, 0x0f
        /*0072*/ 	.short	(.L_314 - .L_313)


	//   ....[0]....
	.align		4
.L_313:
        /*0074*/ 	.word	index@(vprintf)


	//----- nvinfo : EIATTR_MERCURY_ISA_VERSION
	.align		4
.L_314:
        /*0078*/ 	.byte	0x03, 0x5f
        /*007a*/ 	.short	0x0101


	//----- nvinfo : EIATTR_VRC_CTA_INIT_COUNT
	.align		4
        /*007c*/ 	.byte	0x02, 0x4a
	.zero		1
	.zero		1


	//----- nvinfo : EIATTR_SYSCALL_OFFSETS
	.align		4
        /*0080*/ 	.byte	0x04, 0x46
        /*0082*/ 	.short	(.L_316 - .L_315)


	//   ....[0]....
.L_315:
        /*0084*/ 	.word	0x00000710


	//----- nvinfo : EIATTR_EXIT_INSTR_OFFSETS
	.align		4
.L_316:
        /*0088*/ 	.byte	0x04, 0x1c
        /*008a*/ 	.short	(.L_318 - .L_317)


	//   ....[0]....
.L_317:
        /*008c*/ 	.word	0x00000110


	//   ....[1]....
        /*0090*/ 	.word	0x000005e0


	//   ....[2]....
        /*0094*/ 	.word	0x00000720


	//----- nvinfo : EIATTR_CRS_STACK_SIZE
	.align		4
.L_318:
        /*0098*/ 	.byte	0x04, 0x1e
        /*009a*/ 	.short	(.L_320 - .L_319)
.L_319:
        /*009c*/ 	.word	0x00000000


	//----- nvinfo : EIATTR_CBANK_PARAM_SIZE
	.align		4
.L_320:
        /*00a0*/ 	.byte	0x03, 0x19
        /*00a2*/ 	.short	0x0028


	//----- nvinfo : EIATTR_PARAM_CBANK
	.align		4
        /*00a4*/ 	.byte	0x04, 0x0a
        /*00a6*/ 	.short	(.L_322 - .L_321)
	.align		4
.L_321:
        /*00a8*/ 	.word	index@(.nv.constant0._Z6jacobiPdS_S_S_ii)
        /*00ac*/ 	.short	0x0380
        /*00ae*/ 	.short	0x0028


	//----- nvinfo : EIATTR_SW_WAR
	.align		4
.L_322:
        /*00b0*/ 	.byte	0x04, 0x36
        /*00b2*/ 	.short	(.L_324 - .L_323)
.L_323:
        /*00b4*/ 	.word	0x00000008
.L_324:


//--------------------- .nv.info._Z10restrict_jPdS_iiii --------------------------
	.section	.nv.info._Z10restrict_jPdS_iiii,"",@"SHT_CUDA_INFO"
	.sectionflags	@""
	.align	4


	//----- nvinfo : EIATTR_CUDA_API_VERSION
	.align		4
        /*0000*/ 	.byte	0x04, 0x37
        /*0002*/ 	.short	(.L_326 - .L_325)
.L_325:
        /*0004*/ 	.word	0x00000082


	//----- nvinfo : EIATTR_KPARAM_INFO
	.align		4
.L_326:
        /*0008*/ 	.byte	0x04, 0x17
        /*000a*/ 	.short	(.L_328 - .L_327)
.L_327:
        /*000c*/ 	.word	0x00000000
        /*0010*/ 	.short	0x0005
        /*0012*/ 	.short	0x001c
        /*0014*/ 	.byte	0x00, 0xf0, 0x11, 0x00


	//----- nvinfo : EIATTR_KPARAM_INFO
	.align		4
.L_328:
        /*0018*/ 	.byte	0x04, 0x17
        /*001a*/ 	.short	(.L_330 - .L_329)
.L_329:
        /*001c*/ 	.word	0x00000000
        /*0020*/ 	.short	0x0004
        /*0022*/ 	.short	0x0018
        /*0024*/ 	.byte	0x00, 0xf0, 0x11, 0x00


	//----- nvinfo : EIATTR_KPARAM_INFO
	.align		4
.L_330:
        /*0028*/ 	.byte	0x04, 0x17
        /*002a*/ 	.short	(.L_332 - .L_331)
.L_331:
        /*002c*/ 	.word	0x00000000
        /*0030*/ 	.short	0x0003
        /*0032*/ 	.short	0x0014
        /*0034*/ 	.byte	0x00, 0xf0, 0x11, 0x00


	//----- nvinfo : EIATTR_KPARAM_INFO
	.align		4
.L_332:
        /*0038*/ 	.byte	0x04, 0x17
        /*003a*/ 	.short	(.L_334 - .L_333)
.L_333:
        /*003c*/ 	.word	0x00000000
        /*0040*/ 	.short	0x0002
        /*0042*/ 	.short	0x0010
        /*0044*/ 	.byte	0x00, 0xf0, 0x11, 0x00


	//----- nvinfo : EIATTR_KPARAM_INFO
	.align		4
.L_334:
        /*0048*/ 	.byte	0x04, 0x17
        /*004a*/ 	.short	(.L_336 - .L_335)
.L_335:
        /*004c*/ 	.word	0x00000000
        /*0050*/ 	.short	0x0001
        /*0052*/ 	.short	0x0008
        /*0054*/ 	.byte	0x00, 0xf5, 0x21, 0x00


	//----- nvinfo : EIATTR_KPARAM_INFO
	.align		4
.L_336:
        /*0058*/ 	.byte	0x04, 0x17
        /*005a*/ 	.short	(.L_338 - .L_337)
.L_337:
        /*005c*/ 	.word	0x00000000
        /*0060*/ 	.short	0x0000
        /*0062*/ 	.short	0x0000
        /*0064*/ 	.byte	0x00, 0xf5, 0x21, 0x00


	//----- nvinfo : EIATTR_SPARSE_MMA_MASK
	.align		4
.L_338:
        /*0068*/ 	.byte	0x03, 0x50
        /*006a*/ 	.short	0x0000


	//----- nvinfo : EIATTR_MAXREG_COUNT
	.align		4
        /*006c*/ 	.byte	0x03, 0x1b
        /*006e*/ 	.short	0x00ff


	//----- nvinfo : EIATTR_MERCURY_ISA_VERSION
	.align		4
        /*0070*/ 	.byte	0x03, 0x5f
        /*0072*/ 	.short	0x0101


	//----- nvinfo : EIATTR_VRC_CTA_INIT_COUNT
	.align		4
        /*0074*/ 	.byte	0x02, 0x4a
	.zero		1
	.zero		1


	//----- nvinfo : EIATTR_EXIT_INSTR_OFFSETS
	.align		4
        /*0078*/ 	.byte	0x04, 0x1c
        /*007a*/ 	.short	(.L_340 - .L_339)


	//   ....[0]....
.L_339:
        /*007c*/ 	.word	0x000000e0


	//   ....[1]....
        /*0080*/ 	.word	0x00000410


	//----- nvinfo : EIATTR_CBANK_PARAM_SIZE
	.align		4
.L_340:
        /*0084*/ 	.byte	0x03, 0x19
        /*0086*/ 	.short	0x0020


	//----- nvinfo : EIATTR_PARAM_CBANK
	.align		4
        /*0088*/ 	.byte	0x04, 0x0a
        /*008a*/ 	.short	(.L_342 - .L_341)
	.align		4
.L_341:
        /*008c*/ 	.word	index@(.nv.constant0._Z10restrict_jPdS_iiii)
        /*0090*/ 	.short	0x0380
        /*0092*/ 	.short	0x0020


	//----- nvinfo : EIATTR_SW_WAR
	.align		4
.L_342:
        /*0094*/ 	.byte	0x04, 0x36
        /*0096*/ 	.short	(.L_344 - .L_343)
.L_343:
        /*0098*/ 	.word	0x00000008
.L_344:


//--------------------- .nv.info._Z16prolongate_errorPdS_iiii --------------------------
	.section	.nv.info._Z16prolongate_errorPdS_iiii,"",@"SHT_CUDA_INFO"
	.sectionflags	@""
	.align	4


	//----- nvinfo : EIATTR_CUDA_API_VERSION
	.align		4
        /*0000*/ 	.byte	0x04, 0x37
        /*0002*/ 	.short	(.L_346 - .L_345)
.L_345:
        /*0004*/ 	.word	0x00000082


	//----- nvinfo : EIATTR_KPARAM_INFO
	.align		4
.L_346:
        /*0008*/ 	.byte	0x04, 0x17
        /*000a*/ 	.short	(.L_348 - .L_347)
.L_347:
        /*000c*/ 	.word	0x00000000
        /*0010*/ 	.short	0x0005
        /*0012*/ 	.short	0x001c
        /*0014*/ 	.byte	0x00, 0xf0, 0x11, 0x00


	//----- nvinfo : EIATTR_KPARAM_INFO
	.align		4
.L_348:
        /*0018*/ 	.byte	0x04, 0x17
        /*001a*/ 	.short	(.L_350 - .L_349)
.L_349:
        /*001c*/ 	.word	0x00000000
        /*0020*/ 	.short	0x0004
        /*0022*/ 	.short	0x0018
        /*0024*/ 	.byte	0x00, 0xf0, 0x11, 0x00


	//----- nvinfo : EIATTR_KPARAM_INFO
	.align		4
.L_350:
        /*0028*/ 	.byte	0x04, 0x17
        /*002a*/ 	.short	(.L_352 - .L_351)
.L_351:
        /*002c*/ 	.word	0x00000000
        /*0030*/ 	.short	0x0003
        /*0032*/ 	.short	0x0014
        /*0034*/ 	.byte	0x00, 0xf0, 0x11, 0x00


	//----- nvinfo : EIATTR_KPARAM_INFO
	.align		4
.L_352:
        /*0038*/ 	.byte	0x04, 0x17
        /*003a*/ 	.short	(.L_354 - .L_353)
.L_353:
        /*003c*/ 	.word	0x00000000
        /*0040*/ 	.short	0x0002
        /*0042*/ 	.short	0x0010
        /*0044*/ 	.byte	0x00, 0xf0, 0x11, 0x00


	//----- nvinfo : EIATTR_KPARAM_INFO
	.align		4
.L_354:
        /*0048*/ 	.byte	0x04, 0x17
        /*004a*/ 	.short	(.L_356 - .L_355)
.L_355:
        /*004c*/ 	.word	0x00000000
        /*0050*/ 	.short	0x0001
        /*0052*/ 	.short	0x0008
        /*0054*/ 	.byte	0x00, 0xf5, 0x21, 0x00


	//----- nvinfo : EIATTR_KPARAM_INFO
	.align		4
.L_356:
        /*0058*/ 	.byte	0x04, 0x17
        /*005a*/ 	.short	(.L_358 - .L_357)
.L_357:
        /*005c*/ 	.word	0x00000000
        /*0060*/ 	.short	0x0000
        /*0062*/ 	.short	0x0000
        /*0064*/ 	.byte	0x00, 0xf5, 0x21, 0x00


	//----- nvinfo : EIATTR_SPARSE_MMA_MASK
	.align		4
.L_358:
        /*0068*/ 	.byte	0x03, 0x50
        /*006a*/ 	.short	0x0000


	//----- nvinfo : EIATTR_MAXREG_COUNT
	.align		4
        /*006c*/ 	.byte	0x03, 0x1b
        /*006e*/ 	.short	0x00ff


	//----- nvinfo : EIATTR_MERCURY_ISA_VERSION
	.align		4
        /*0070*/ 	.byte	0x03, 0x5f
        /*0072*/ 	.short	0x0101


	//----- nvinfo : EIATTR_VRC_CTA_INIT_COUNT
	.align		4
        /*0074*/ 	.byte	0x02, 0x4a
	.zero		1
	.zero		1


	//----- nvinfo : EIATTR_EXIT_INSTR_OFFSETS
	.align		4
        /*0078*/ 	.byte	0x04, 0x1c
        /*007a*/ 	.short	(.L_360 - .L_359)


	//   ....[0]....
.L_359:
        /*007c*/ 	.word	0x000000c0


	//   ....[1]....
        /*0080*/ 	.word	0x00000360


	//----- nvinfo : EIATTR_CBANK_PARAM_SIZE
	.align		4
.L_360:
        /*0084*/ 	.byte	0x03, 0x19
        /*0086*/ 	.short	0x0020


	//----- nvinfo : EIATTR_PARAM_CBANK
	.align		4
        /*0088*/ 	.byte	0x04, 0x0a
        /*008a*/ 	.short	(.L_362 - .L_361)
	.align		4
.L_361:
        /*008c*/ 	.word	index@(.nv.constant0._Z16prolongate_errorPdS_iiii)
        /*0090*/ 	.short	0x0380
        /*0092*/ 	.short	0x0020


	//----- nvinfo : EIATTR_SW_WAR
	.align		4
.L_362:
        /*0094*/ 	.byte	0x04, 0x36
        /*0096*/ 	.short	(.L_364 - .L_363)
.L_363:
        /*0098*/ 	.word	0x00000008
.L_364:


//--------------------- .nv.info._Z14restrict_residPdS_iiii --------------------------
	.section	.nv.info._Z14restrict_residPdS_iiii,"",@"SHT_CUDA_INFO"
	.sectionflags	@""
	.align	4


	//----- nvinfo : EIATTR_CUDA_API_VERSION
	.align		4
        /*0000*/ 	.byte	0x04, 0x37
        /*0002*/ 	.short	(.L_366 - .L_365)
.L_365:
        /*0004*/ 	.word	0x00000082


	//----- nvinfo : EIATTR_KPARAM_INFO
	.align		4
.L_366:
        /*0008*/ 	.byte	0x04, 0x17
        /*000a*/ 	.short	(.L_368 - .L_367)
.L_367:
        /*000c*/ 	.word	0x00000000
        /*0010*/ 	.short	0x0005
        /*0012*/ 	.short	0x001c
        /*0014*/ 	.byte	0x00, 0xf0, 0x11, 0x00


	//----- nvinfo : EIATTR_KPARAM_INFO
	.align		4
.L_368:
        /*0018*/ 	.byte	0x04, 0x17
        /*001a*/ 	.short	(.L_370 - .L_369)
.L_369:
        /*001c*/ 	.word	0x00000000
        /*0020*/ 	.short	0x0004
        /*0022*/ 	.short	0x0018
        /*0024*/ 	.byte	0x00, 0xf0, 0x11, 0x00


	//----- nvinfo : EIATTR_KPARAM_INFO
	.align		4
.L_370:
        /*0028*/ 	.byte	0x04, 0x17
        /*002a*/ 	.short	(.L_372 - .L_371)
.L_371:
        /*002c*/ 	.word	0x00000000
        /*0030*/ 	.short	0x0003
        /*0032*/ 	.short	0x0014
        /*0034*/ 	.byte	0x00, 0xf0, 0x11, 0x00


	//----- nvinfo : EIATTR_KPARAM_INFO
	.align		4
.L_372:
        /*0038*/ 	.byte	0x04, 0x17
        /*003a*/ 	.short	(.L_374 - .L_373)
.L_373:
        /*003c*/ 	.word	0x00000000
        /*0040*/ 	.short	0x0002
        /*0042*/ 	.short	0x0010
        /*0044*/ 	.byte	0x00, 0xf0, 0x11, 0x00


	//----- nvinfo : EIATTR_KPARAM_INFO
	.align		4
.L_374:
        /*0048*/ 	.byte	0x04, 0x17
        /*004a*/ 	.short	(.L_376 - .L_375)
.L_375:
        /*004c*/ 	.word	0x00000000
        /*0050*/ 	.short	0x0001
        /*0052*/ 	.short	0x0008
        /*0054*/ 	.byte	0x00, 0xf5, 0x21, 0x00


	//----- nvinfo : EIATTR_KPARAM_INFO
	.align		4
.L_376:
        /*0058*/ 	.byte	0x04, 0x17
        /*005a*/ 	.short	(.L_378 - .L_377)
.L_377:
        /*005c*/ 	.word	0x00000000
        /*0060*/ 	.short	0x0000
        /*0062*/ 	.short	0x0000
        /*0064*/ 	.byte	0x00, 0xf5, 0x21, 0x00


	//----- nvinfo : EIATTR_SPARSE_MMA_MASK
	.align		4
.L_378:
        /*0068*/ 	.byte	0x03, 0x50
        /*006a*/ 	.short	0x0000


	//----- nvinfo : EIATTR_MAXREG_COUNT
	.align		4
        /*006c*/ 	.byte	0x03, 0x1b
        /*006e*/ 	.short	0x00ff


	//----- nvinfo : EIATTR_MERCURY_ISA_VERSION
	.align		4
        /*0070*/ 	.byte	0x03, 0x5f
        /*0072*/ 	.short	0x0101


	//----- nvinfo : EIATTR_VRC_CTA_INIT_COUNT
	.align		4
        /*0074*/ 	.byte	0x02, 0x4a
	.zero		1
	.zero		1


	//----- nvinfo : EIATTR_EXIT_INSTR_OFFSETS
	.align		4
        /*0078*/ 	.byte	0x04, 0x1c
        /*007a*/ 	.short	(.L_380 - .L_379)


	//   ....[0]....
.L_379:
        /*007c*/ 	.word	0x000000c0


	//   ....[1]....
        /*0080*/ 	.word	0x000002c0


	//----- nvinfo : EIATTR_CBANK_PARAM_SIZE
	.align		4
.L_380:
        /*0084*/ 	.byte	0x03, 0x19
        /*0086*/ 	.short	0x0020


	//----- nvinfo : EIATTR_PARAM_CBANK
	.align		4
        /*0088*/ 	.byte	0x04, 0x0a
        /*008a*/ 	.short	(.L_382 - .L_381)
	.align		4
.L_381:
        /*008c*/ 	.word	index@(.nv.constant0._Z14restrict_residPdS_iiii)
        /*0090*/ 	.short	0x0380
        /*0092*/ 	.short	0x0020


	//----- nvinfo : EIATTR_SW_WAR
	.align		4
.L_382:
        /*0094*/ 	.byte	0x04, 0x36
        /*0096*/ 	.short	(.L_384 - .L_383)
.L_383:
        /*0098*/ 	.word	0x00000008
.L_384:


//--------------------- .nv.info._Z17compute_lin_residPdS_S_S_ii --------------------------
	.section	.nv.info._Z17compute_lin_residPdS_S_S_ii,"",@"SHT_CUDA_INFO"
	.sectionflags	@""
	.align	4


	//----- nvinfo : EIATTR_CUDA_API_VERSION
	.align		4
        /*0000*/ 	.byte	0x04, 0x37
        /*0002*/ 	.short	(.L_386 - .L_385)
.L_385:
        /*0004*/ 	.word	0x00000082


	//----- nvinfo : EIATTR_KPARAM_INFO
	.align		4
.L_386:
        /*0008*/ 	.byte	0x04, 0x17
        /*000a*/ 	.short	(.L_388 - .L_387)
.L_387:
        /*000c*/ 	.word	0x00000000
        /*0010*/ 	.short	0x0005
        /*0012*/ 	.short	0x0024
        /*0014*/ 	.byte	0x00, 0xf0, 0x11, 0x00


	//----- nvinfo : EIATTR_KPARAM_INFO
	.align		4
.L_388:
        /*0018*/ 	.byte	0x04, 0x17
        /*001a*/ 	.short	(.L_390 - .L_389)
.L_389:
        /*001c*/ 	.word	0x00000000
        /*0020*/ 	.short	0x0004
        /*0022*/ 	.short	0x0020
        /*0024*/ 	.byte	0x00, 0xf0, 0x11, 0x00


	//----- nvinfo : EIATTR_KPARAM_INFO
	.align		4
.L_390:
        /*0028*/ 	.byte	0x04, 0x17
        /*002a*/ 	.short	(.L_392 - .L_391)
.L_391:
        /*002c*/ 	.word	0x00000000
        /*0030*/ 	.short	0x0003
        /*0032*/ 	.short	0x0018
        /*0034*/ 	.byte	0x00, 0xf5, 0x21, 0x00


	//----- nvinfo : EIATTR_KPARAM_INFO
	.align		4
.L_392:
        /*0038*/ 	.byte	0x04, 0x17
        /*003a*/ 	.short	(.L_394 - .L_393)
.L_393:
        /*003c*/ 	.word	0x00000000
        /*0040*/ 	.short	0x0002
        /*0042*/ 	.short	0x0010
        /*0044*/ 	.byte	0x00, 0xf5, 0x21, 0x00


	//----- nvinfo : EIATTR_KPARAM_INFO
	.align		4
.L_394:
        /*0048*/ 	.byte	0x04, 0x17
        /*004a*/ 	.short	(.L_396 - .L_395)
.L_395:
        /*004c*/ 	.word	0x00000000
        /*0050*/ 	.short	0x0001
        /*0052*/ 	.short	0x0008
        /*0054*/ 	.byte	0x00, 0xf5, 0x21, 0x00


	//----- nvinfo : EIATTR_KPARAM_INFO
	.align		4
.L_396:
        /*0058*/ 	.byte	0x04, 0x17
        /*005a*/ 	.short	(.L_398 - .L_397)
.L_397:
        /*005c*/ 	.word	0x00000000
        /*0060*/ 	.short	0x0000
        /*0062*/ 	.short	0x0000
        /*0064*/ 	.byte	0x00, 0xf5, 0x21, 0x00


	//----- nvinfo : EIATTR_SPARSE_MMA_MASK
	.align		4
.L_398:
        /*0068*/ 	.byte	0x03, 0x50
        /*006a*/ 	.short	0x0000


	//----- nvinfo : EIATTR_MAXREG_COUNT
	.align		4
        /*006c*/ 	.byte	0x03, 0x1b
        /*006e*/ 	.short	0x00ff


	//----- nvinfo : EIATTR_EXTERNS
	.align		4
        /*0070*/ 	.byte	0x04, 0x0f
        /*0072*/ 	.short	(.L_400 - .L_399)


	//   ....[0]....
	.align		4
.L_399:
        /*0074*/ 	.word	index@(vprintf)


	//----- nvinfo : EIATTR_MERCURY_ISA_VERSION
	.align		4
.L_400:
        /*0078*/ 	.byte	0x03, 0x5f
        /*007a*/ 	.short	0x0101


	//----- nvinfo : EIATTR_VRC_CTA_INIT_COUNT
	.align		4
        /*007c*/ 	.byte	0x02, 0x4a
	.zero		1
	.zero		1


	//----- nvinfo : EIATTR_SYSCALL_OFFSETS
	.align		4
        /*0080*/ 	.byte	0x04, 0x46
        /*0082*/ 	.short	(.L_402 - .L_401)


	//   ....[0]....
.L_401:
        /*0084*/ 	.word	0x000004b0


	//----- nvinfo : EIATTR_EXIT_INSTR_OFFSETS
	.align		4
.L_402:
        /*0088*/ 	.byte	0x04, 0x1c
        /*008a*/ 	.short	(.L_404 - .L_403)


	//   ....[0]....
.L_403:
        /*008c*/ 	.word	0x00000110


	//   ....[1]....
        /*0090*/ 	.word	0x00000590


	//----- nvinfo : EIATTR_CRS_STACK_SIZE
	.align		4
.L_404:
        /*0094*/ 	.byte	0x04, 0x1e
        /*0096*/ 	.short	(.L_406 - .L_405)
.L_405:
        /*0098*/ 	.word	0x00000000


	//----- nvinfo : EIATTR_CBANK_PARAM_SIZE
	.align		4
.L_406:
        /*009c*/ 	.byte	0x03, 0x19
        /*009e*/ 	.short	0x0028


	//----- nvinfo : EIATTR_PARAM_CBANK
	.align		4
        /*00a0*/ 	.byte	0x04, 0x0a
        /*00a2*/ 	.short	(.L_408 - .L_407)
	.align		4
.L_407:
        /*00a4*/ 	.word	index@(.nv.constant0._Z17compute_lin_residPdS_S_S_ii)
        /*00a8*/ 	.short	0x0380
        /*00aa*/ 	.short	0x0028


	//----- nvinfo : EIATTR_SW_WAR
	.align		4
.L_408:
        /*00ac*/ 	.byte	0x04, 0x36
        /*00ae*/ 	.short	(.L_410 - .L_409)
.L_409:
        /*00b0*/ 	.word	0x00000008
.L_410:


//--------------------- .nv.info._Z15initialize_zeroPdii --------------------------
	.section	.nv.info._Z15initialize_zeroPdii,"",@"SHT_CUDA_INFO"
	.sectionflags	@""
	.align	4


	//----- nvinfo : EIATTR_CUDA_API_VERSION
	.align		4
        /*0000*/ 	.byte	0x04, 0x37
        /*0002*/ 	.short	(.L_412 - .L_411)
.L_411:
        /*0004*/ 	.word	0x00000082


	//----- nvinfo : EIATTR_KPARAM_INFO
	.align		4
.L_412:
        /*0008*/ 	.byte	0x04, 0x17
        /*000a*/ 	.short	(.L_414 - .L_413)
.L_413:
        /*000c*/ 	.word	0x00000000
        /*0010*/ 	.short	0x0002
        /*0012*/ 	.short	0x000c
        /*0014*/ 	.byte	0x00, 0xf0, 0x11, 0x00


	//----- nvinfo : EIATTR_KPARAM_INFO
	.align		4
.L_414:
        /*0018*/ 	.byte	0x04, 0x17
        /*001a*/ 	.short	(.L_416 - .L_415)
.L_415:
        /*001c*/ 	.word	0x00000000
        /*0020*/ 	.short	0x0001
        /*0022*/ 	.short	0x0008
        /*0024*/ 	.byte	0x00, 0xf0, 0x11, 0x00


	//----- nvinfo : EIATTR_KPARAM_INFO
	.align		4
.L_416:
        /*0028*/ 	.byte	0x04, 0x17
        /*002a*/ 	.short	(.L_418 - .L_417)
.L_417:
        /*002c*/ 	.word	0x00000000
        /*0030*/ 	.short	0x0000
        /*0032*/ 	.short	0x0000
        /*0034*/ 	.byte	0x00, 0xf5, 0x21, 0x00


	//----- nvinfo : EIATTR_SPARSE_MMA_MASK
	.align		4
.L_418:
        /*0038*/ 	.byte	0x03, 0x50
        /*003a*/ 	.short	0x0000


	//----- nvinfo : EIATTR_MAXREG_COUNT
	.align		4
        /*003c*/ 	.byte	0x03, 0x1b
        /*003e*/ 	.short	0x00ff


	//----- nvinfo : EIATTR_MERCURY_ISA_VERSION
	.align		4
        /*0040*/ 	.byte	0x03, 0x5f
        /*0042*/ 	.short	0x0101


	//----- nvinfo : EIATTR_VRC_CTA_INIT_COUNT
	.align		4
        /*0044*/ 	.byte	0x02, 0x4a
	.zero		1
	.zero		1


	//----- nvinfo : EIATTR_EXIT_INSTR_OFFSETS
	.align		4
        /*0048*/ 	.byte	0x04, 0x1c
        /*004a*/ 	.short	(.L_420 - .L_419)


	//   ....[0]....
.L_419:
        /*004c*/ 	.word	0x000000d0


	//   ....[1]....
        /*0050*/ 	.word	0x00000120


	//----- nvinfo : EIATTR_CBANK_PARAM_SIZE
	.align		4
.L_420:
        /*0054*/ 	.byte	0x03, 0x19
        /*0056*/ 	.short	0x0010


	//----- nvinfo : EIATTR_PARAM_CBANK
	.align		4
        /*0058*/ 	.byte	0x04, 0x0a
        /*005a*/ 	.short	(.L_422 - .L_421)
	.align		4
.L_421:
        /*005c*/ 	.word	index@(.nv.constant0._Z15initialize_zeroPdii)
        /*0060*/ 	.short	0x0380
        /*0062*/ 	.short	0x0010


	//----- nvinfo : EIATTR_SW_WAR
	.align		4
.L_422:
        /*0064*/ 	.byte	0x04, 0x36
        /*0066*/ 	.short	(.L_424 - .L_423)
.L_423:
        /*0068*/ 	.word	0x00000008
.L_424:


//--------------------- .nv.callgraph             --------------------------
	.section	.nv.callgraph,"",@"SHT_CUDA_CALLGRAPH"
	.align	4
	.sectionentsize	8
	.align		4
        /*0000*/ 	.word	0x00000000
	.align		4
        /*0004*/ 	.word	0xffffffff
	.align		4
        /*0008*/ 	.word	index@(_Z6jacobiPdS_S_S_ii)
	.align		4
        /*000c*/ 	.word	index@(vprintf)
	.align		4
        /*0010*/ 	.word	index@(_Z17compute_lin_residPdS_S_S_ii)
	.align		4
        /*0014*/ 	.word	index@(vprintf)
	.align		4
        /*0018*/ 	.word	0x00000000
	.align		4
        /*001c*/ 	.word	0xfffffffe
	.align		4
        /*0020*/ 	.word	0x00000000
	.align		4
        /*0024*/ 	.word	0xfffffffd
	.align		4
        /*0028*/ 	.word	0x00000000
	.align		4
        /*002c*/ 	.word	0xfffffffc


//--------------------- .nv.constant4             --------------------------
	.section	.nv.constant4,"a",@progbits
	.align	8
	.align		8
.nv.constant4:
        /*0000*/ 	.dword	_ZN34_INTERNAL_7a4f5092_4_k_cu_0b490d534cuda3std3__45__cpo5beginE
	.align		8
        /*0008*/ 	.dword	_ZN34_INTERNAL_7a4f5092_4_k_cu_0b490d534cuda3std3__45__cpo3endE
	.align		8
        /*0010*/ 	.dword	_ZN34_INTERNAL_7a4f5092_4_k_cu_0b490d534cuda3std3__45__cpo6cbeginE
	.align		8
        /*0018*/ 	.dword	_ZN34_INTERNAL_7a4f5092_4_k_cu_0b490d534cuda3std3__45__cpo4cendE
	.align		8
        /*0020*/ 	.dword	_ZN34_INTERNAL_7a4f5092_4_k_cu_0b490d534cuda3std3__45__cpo6rbeginE
	.align		8
        /*0028*/ 	.dword	_ZN34_INTERNAL_7a4f5092_4_k_cu_0b490d534cuda3std3__45__cpo4rendE
	.align		8
        /*0030*/ 	.dword	_ZN34_INTERNAL_7a4f5092_4_k_cu_0b490d534cuda3std3__45__cpo7crbeginE
	.align		8
        /*0038*/ 	.dword	_ZN34_INTERNAL_7a4f5092_4_k_cu_0b490d534cuda3std3__45__cpo5crendE
	.align		8
        /*0040*/ 	.dword	_ZN34_INTERNAL_7a4f5092_4_k_cu_0b490d534cuda3std3__436_GLOBAL__N__7a4f5092_4_k_cu_0b490d536ignoreE
	.align		8
        /*0048*/ 	.dword	_ZN34_INTERNAL_7a4f5092_4_k_cu_0b490d534cuda3std3__419piecewise_constructE
	.align		8
        /*0050*/ 	.dword	_ZN34_INTERNAL_7a4f5092_4_k_cu_0b490d534cuda3std3__48in_placeE
	.align		8
        /*0058*/ 	.dword	_ZN34_INTERNAL_7a4f5092_4_k_cu_0b490d534cuda3std3__420unreachable_sentinelE
	.align		8
        /*0060*/ 	.dword	_ZN34_INTERNAL_7a4f5092_4_k_cu_0b490d534cuda3std3__47nulloptE
	.align		8
        /*0068*/ 	.dword	_ZN34_INTERNAL_7a4f5092_4_k_cu_0b490d534cuda3std3__48unexpectE
	.align		8
        /*0070*/ 	.dword	_ZN34_INTERNAL_7a4f5092_4_k_cu_0b490d534cuda3std6ranges3__45__cpo4swapE
	.align		8
        /*0078*/ 	.dword	_ZN34_INTERNAL_7a4f5092_4_k_cu_0b490d534cuda3std6ranges3__45__cpo9iter_moveE
	.align		8
        /*0080*/ 	.dword	_ZN34_INTERNAL_7a4f5092_4_k_cu_0b490d534cuda3std6ranges3__45__cpo5beginE
	.align		8
        /*0088*/ 	.dword	_ZN34_INTERNAL_7a4f5092_4_k_cu_0b490d534cuda3std6ranges3__45__cpo3endE
	.align		8
        /*0090*/ 	.dword	_ZN34_INTERNAL_7a4f5092_4_k_cu_0b490d534cuda3std6ranges3__45__cpo6cbeginE
	.align		8
        /*0098*/ 	.dword	_ZN34_INTERNAL_7a4f5092_4_k_cu_0b490d534cuda3std6ranges3__45__cpo4cendE
	.align		8
        /*00a0*/ 	.dword	_ZN34_INTERNAL_7a4f5092_4_k_cu_0b490d534cuda3std6ranges3__45__cpo7advanceE
	.align		8
        /*00a8*/ 	.dword	_ZN34_INTERNAL_7a4f5092_4_k_cu_0b490d534cuda3std6ranges3__45__cpo9iter_swapE
	.align		8
        /*00b0*/ 	.dword	_ZN34_INTERNAL_7a4f5092_4_k_cu_0b490d534cuda3std6ranges3__45__cpo4nextE
	.align		8
        /*00b8*/ 	.dword	_ZN34_INTERNAL_7a4f5092_4_k_cu_0b490d534cuda3std6ranges3__45__cpo4prevE
	.align		8
        /*00c0*/ 	.dword	_ZN34_INTERNAL_7a4f5092_4_k_cu_0b490d534cuda3std6ranges3__45__cpo4dataE
	.align		8
        /*00c8*/ 	.dword	_ZN34_INTERNAL_7a4f5092_4_k_cu_0b490d534cuda3std6ranges3__45__cpo5cdataE
	.align		8
        /*00d0*/ 	.dword	_ZN34_INTERNAL_7a4f5092_4_k_cu_0b490d534cuda3std6ranges3__45__cpo4sizeE
	.align		8
        /*00d8*/ 	.dword	_ZN34_INTERNAL_7a4f5092_4_k_cu_0b490d534cuda3std6ranges3__45__cpo5ssizeE
	.align		8
        /*00e0*/ 	.dword	_ZN34_INTERNAL_7a4f5092_4_k_cu_0b490d534cuda3std6ranges3__45__cpo8distanceE
	.align		8
        /*00e8*/ 	.dword	_ZN34_INTERNAL_7a4f5092_4_k_cu_0b490d536thrust24THRUST_300001_SM_1000_NS8cuda_cub3parE
	.align		8
        /*00f0*/ 	.dword	_ZN34_INTERNAL_7a4f5092_4_k_cu_0b490d536thrust24THRUST_300001_SM_1000_NS8cuda_cub10par_nosyncE
	.align		8
        /*00f8*/ 	.dword	_ZN34_INTERNAL_7a4f5092_4_k_cu_0b490d536thrust24THRUST_300001_SM_1000_NS6system6detail10sequential3seqE
	.align		8
        /*0100*/ 	.dword	_ZN34_INTERNAL_7a4f5092_4_k_cu_0b490d536thrust24THRUST_300001_SM_1000_NS12placeholders2_1E
	.align		8
        /*0108*/ 	.dword	_ZN34_INTERNAL_7a4f5092_4_k_cu_0b490d536thrust24THRUST_300001_SM_1000_NS12placeholders2_2E
	.align		8
        /*0110*/ 	.dword	_ZN34_INTERNAL_7a4f5092_4_k_cu_0b490d536thrust24THRUST_300001_SM_1000_NS12placeholders2_3E
	.align		8
        /*0118*/ 	.dword	_ZN34_INTERNAL_7a4f5092_4_k_cu_0b490d536thrust24THRUST_300001_SM_1000_NS12placeholders2_4E
	.align		8
        /*0120*/ 	.dword	_ZN34_INTERNAL_7a4f5092_4_k_cu_0b490d536thrust24THRUST_300001_SM_1000_NS12placeholders2_5E
	.align		8
        /*0128*/ 	.dword	_ZN34_INTERNAL_7a4f5092_4_k_cu_0b490d536thrust24THRUST_300001_SM_1000_NS12placeholders2_6E
	.align		8
        /*0130*/ 	.dword	_ZN34_INTERNAL_7a4f5092_4_k_cu_0b490d536thrust24THRUST_300001_SM_1000_NS12placeholders2_7E
	.align		8
        /*0138*/ 	.dword	_ZN34_INTERNAL_7a4f5092_4_k_cu_0b490d536thrust24THRUST_300001_SM_1000_NS12placeholders2_8E
	.align		8
        /*0140*/ 	.dword	_ZN34_INTERNAL_7a4f5092_4_k_cu_0b490d536thrust24THRUST_300001_SM_1000_NS12placeholders2_9E
	.align		8
        /*0148*/ 	.dword	_ZN34_INTERNAL_7a4f5092_4_k_cu_0b490d536thrust24THRUST_300001_SM_1000_NS12placeholders3_10E
	.align		8
        /*0150*/ 	.dword	_ZN34_INTERNAL_7a4f5092_4_k_cu_0b490d536thrust24THRUST_300001_SM_1000_NS3seqE
	.align		8
        /*0158*/ 	.dword	$str
	.align		8
        /*0160*/ 	.dword	$str$1
	.align		8
        /*0168*/ 	.dword	vprintf


//--------------------- .text._ZN3cub18CUB_300001_SM_10006detail6reduce28DeviceReduceSingleTileKernelINS2_10policy_hubIdyN4cuda3std3__44plusIdEEE10Policy1000EPdSC_iS9_ddNS7_10__identityEEEvT0_T1_T2_T3_T4_T6_ --------------------------
	.section	.text._ZN3cub18CUB_300001_SM_10006detail6reduce28DeviceReduceSingleTileKernelINS2_10policy_hubIdyN4cuda3std3__44plusIdEEE10Policy1000EPdSC_iS9_ddNS7_10__identityEEEvT0_T1_T2_T3_T4_T6_,"ax",@progbits
	.align	128
        .global         _ZN3cub18CUB_300001_SM_10006detail6reduce28DeviceReduceSingleTileKernelINS2_10policy_hubIdyN4cuda3std3__44plusIdEEE10Policy1000EPdSC_iS9_ddNS7_10__identityEEEvT0_T1_T2_T3_T4_T6_
        .type           _ZN3cub18CUB_300001_SM_10006detail6reduce28DeviceReduceSingleTileKernelINS2_10policy_hubIdyN4cuda3std3__44plusIdEEE10Policy1000EPdSC_iS9_ddNS7_10__identityEEEvT0_T1_T2_T3_T4_T6_,@function
        .size           _ZN3cub18CUB_300001_SM_10006detail6reduce28DeviceReduceSingleTileKernelINS2_10policy_hubIdyN4cuda3std3__44plusIdEEE10Policy1000EPdSC_iS9_ddNS7_10__identityEEEvT0_T1_T2_T3_T4_T6_,(.L_x_209 - _ZN3cub18CUB_300001_SM_10006detail6reduce28DeviceReduceSingleTileKernelINS2_10policy_hubIdyN4cuda3std3__44plusIdEEE10Policy1000EPdSC_iS9_ddNS7_10__identityEEEvT0_T1_T2_T3_T4_T6_)
        .other          _ZN3cub18CUB_300001_SM_10006detail6reduce28DeviceReduceSingleTileKernelINS2_10policy_hubIdyN4cuda3std3__44plusIdEEE10Policy1000EPdSC_iS9_ddNS7_10__identityEEEvT0_T1_T2_T3_T4_T6_,@"STO_CUDA_ENTRY STV_DEFAULT"
_ZN3cub18CUB_300001_SM_10006detail6reduce28DeviceReduceSingleTileKernelINS2_10policy_hubIdyN4cuda3std3__44plusIdEEE10Policy1000EPdSC_iS9_ddNS7_10__identityEEEvT0_T1_T2_T3_T4_T6_:
.text._ZN3cub18CUB_300001_SM_10006detail6reduce28DeviceReduceSingleTileKernelINS2_10policy_hubIdyN4cuda3std3__44plusIdEEE10Policy1000EPdSC_iS9_ddNS7_10__identityEEEvT0_T1_T2_T3_T4_T6_:
[----:B------:R-:W-:Y:S01]  /*0000*/  LDC R1, c[0x0][0x37c] ;  /* 0x0000df00ff017b82 */ /* 0x000fe20000000800 */
[----:B------:R-:W0:Y:S01]  /*0010*/  LDCU UR4, c[0x0][0x390] ;  /* 0x00007200ff0477ac */ /* 0x000e220008000800 */
[----:B------:R-:W1:Y:S01]  /*0020*/  LDCU.64 UR6, c[0x0][0x358] ;  /* 0x00006b00ff0677ac */ /* 0x000e620008000a00 */
[----:B0-----:R-:W-:-:S05]  /*0030*/  IMAD.U32 R4, RZ, RZ, UR4 ;  /* 0x00000004ff047e24 */ /* 0x001fca000f8e00ff */
[----:B------:R-:W-:-:S13]  /*0040*/  ISETP.NE.AND P0, PT, R4, RZ, PT ;  /* 0x000000ff0400720c */ /* 0x000fda0003f05270 */
[----:B-1----:R-:W-:Y:S05]  /*0050*/  @P0 BRA `(.L_x_0) ;  /* 0x00000000001c0947 */ /* 0x002fea0003800000 */
[----:B------:R-:W0:Y:S02]  /*0060*/  S2R R0, SR_TID.X ;  /* 0x0000000000007919 */ /* 0x000e240000002100 */
[----:B0-----:R-:W-:-:S13]  /*0070*/  ISETP.NE.AND P0, PT, R0, RZ, PT ;  /* 0x000000ff0000720c */ /* 0x001fda0003f05270 */
[----:B------:R-:W-:Y:S05]  /*0080*/  @P0 EXIT ;  /* 0x000000000000094d */ /* 0x000fea0003800000 */
[----:B------:R-:W0:Y:S08]  /*0090*/  LDC.64 R2, c[0x0][0x388] ;  /* 0x0000e200ff027b82 */ /* 0x000e300000000a00 */
[----:B------:R-:W0:Y:S02]  /*00a0*/  LDC.64 R4, c[0x0][0x398] ;  /* 0x0000e600ff047b82 */ /* 0x000e240000000a00 */
[----:B0-----:R-:W-:Y:S01]  /*00b0*/  STG.E.64 desc[UR6][R2.64], R4 ;  /* 0x0000000402007986 */ /* 0x001fe2000c101b06 */
[----:B------:R-:W-:Y:S05]  /*00c0*/  EXIT ;  /* 0x000000000000794d */ /* 0x000fea0003800000 */
.L_x_0:
[----:B------:R-:W-:Y:S01]  /*00d0*/  ISETP.GT.AND P0, PT, R4, 0xdff, PT ;  /* 0x00000dff0400780c */ /* 0x000fe20003f04270 */
[----:B------:R-:W-:-:S12]  /*00e0*/  BSSY.RECONVERGENT B0, `(.L_x_1) ;  /* 0x0000242000007945 */ /* 0x000fd80003800200 */
[----:B------:R-:W-:Y:S05]  /*00f0*/  @P0 BRA `(.L_x_2) ;  /* 0x0000001400180947 */ /* 0x000fea0003800000 */
[----:B------:R-:W0:Y:S01]  /*0100*/  S2R R5, SR_TID.X ;  /* 0x0000000000057919 */ /* 0x000e220000002100 */
[----:B------:R-:W-:Y:S01]  /*0110*/  BSSY.RECONVERGENT B1, `(.L_x_3) ;  /* 0x0000009000017945 */ /* 0x000fe20003800200 */
[----:B------:R-:W-:Y:S02]  /*0120*/  CS2R R2, SRZ ;  /* 0x0000000000027805 */ /* 0x000fe4000001ff00 */
[----:B0-----:R-:W-:Y:S01]  /*0130*/  ISETP.GE.AND P0, PT, R5, R4, PT ;  /* 0x000000040500720c */ /* 0x001fe20003f06270 */
[----:B------:R-:W-:-:S12]  /*0140*/  IMAD.MOV.U32 R7, RZ, RZ, R5 ;  /* 0x000000ffff077224 */ /* 0x000fd800078e0005 */
[----:B------:R-:W-:Y:S05]  /*0150*/  @P0 BRA `(.L_x_4) ;  /* 0x0000000000100947 */ /* 0x000fea0003800000 */
[----:B------:R-:W0:Y:S02]  /*0160*/  LDC.64 R2, c[0x0][0x380] ;  /* 0x0000e000ff027b82 */ /* 0x000e240000000a00 */
[----:B0-----:R-:W-:-:S06]  /*0170*/  IMAD.WIDE.U32 R2, R5, 0x8, R2 ;  /* 0x0000000805027825 */ /* 0x001fcc00078e0002 */
[----:B------:R-:W5:Y:S01]  /*0180*/  LDG.E.64.CONSTANT R2, desc[UR6][R2.64] ;  /* 0x0000000602027981 */ /* 0x000f62000c1e9b00 */
[----:B------:R-:W-:-:S07]  /*0190*/  VIADD R7, R5, 0x200 ;  /* 0x0000020005077836 */ /* 0x000fce0000000000 */
.L_x_4:
[----:B------:R-:W-:Y:S05]  /*01a0*/  BSYNC.RECONVERGENT B1 ;  /* 0x0000000000017941 */ /* 0x000fea0003800200 */
.L_x_3:
[----:B------:R-:W-:Y:S01]  /*01b0*/  ISETP.GE.AND P0, PT, R7, R4, PT ;  /* 0x000000040700720c */ /* 0x000fe20003f06270 */
[----:B------:R-:W-:-:S12]  /*01c0*/  BSSY.RECONVERGENT B1, `(.L_x_5) ;  /* 0x0000076000017945 */ /* 0x000fd80003800200 */
[----:B------:R-:W-:Y:S05]  /*01d0*/  @P0 BRA `(.L_x_6) ;  /* 0x0000000400d00947 */ /* 0x000fea0003800000 */
[----:B------:R-:W-:Y:S01]  /*01e0*/  LOP3.LUT R9, RZ, R7, RZ, 0x33, !PT ;  /* 0x00000007ff097212 */ /* 0x000fe200078e33ff */
[----:B------:R-:W-:Y:S04]  /*01f0*/  BSSY.RECONVERGENT B2, `(.L_x_7) ;  /* 0x0000017000027945 */ /* 0x000fe80003800200 */
[----:B------:R-:W-:-:S05]  /*0200*/  IMAD.IADD R0, R9, 0x1, R4 ;  /* 0x0000000109007824 */ /* 0x000fca00078e0204 */
[C---:B------:R-:W-:Y:S02]  /*0210*/  LOP3.LUT R6, R0.reuse, 0x600, RZ, 0xc0, !PT ;  /* 0x0000060000067812 */ /* 0x040fe400078ec0ff */
[----:B------:R-:W-:Y:S02]  /*0220*/  ISETP.GE.U32.AND P0, PT, R0, 0x600, PT ;  /* 0x000006000000780c */ /* 0x000fe40003f06070 */
[----:B------:R-:W-:-:S13]  /*0230*/  ISETP.NE.AND P1, PT, R6, 0x600, PT ;  /* 0x000006000600780c */ /* 0x000fda0003f25270 */
[----:B------:R-:W-:Y:S05]  /*0240*/  @!P1 BRA `(.L_x_8) ;  /* 0x0000000000449947 */ /* 0x000fea0003800000 */
[----:B------:R-:W0:Y:S01]  /*0250*/  LDC.64 R8, c[0x0][0x380] ;  /* 0x0000e000ff087b82 */ /* 0x000e220000000a00 */
[----:B------:R-:W-:-:S04]  /*0260*/  LEA.HI R0, R0, 0x1, RZ, 0x17 ;  /* 0x0000000100007811 */ /* 0x000fc800078fb8ff */
[----:B------:R-:W-:-:S05]  /*0270*/  LOP3.LUT R0, R0, 0x3, RZ, 0xc0, !PT ;  /* 0x0000000300007812 */ /* 0x000fca00078ec0ff */
[----:B------:R-:W-:Y:S02]  /*0280*/  IMAD.MOV R0, RZ, RZ, -R0 ;  /* 0x000000ffff007224 */ /* 0x000fe400078e0a00 */
[----:B0-----:R-:W-:-:S04]  /*0290*/  IMAD.WIDE.U32 R8, R7, 0x8, R8 ;  /* 0x0000000807087825 */ /* 0x001fc800078e0008 */
[----:B------:R-:W-:Y:S02]  /*02a0*/  IMAD.MOV.U32 R6, RZ, RZ, R8 ;  /* 0x000000ffff067224 */ /* 0x000fe400078e0008 */
[----:B------:R-:W-:-:S07]  /*02b0*/  IMAD.MOV.U32 R11, RZ, RZ, R9 ;  /* 0x000000ffff0b7224 */ /* 0x000fce00078e0009 */
.L_x_9:
[----:B------:R-:W-:Y:S02]  /*02c0*/  IMAD.MOV.U32 R8, RZ, RZ, R6 ;  /* 0x000000ffff087224 */ /* 0x000fe400078e0006 */
[----:B------:R-:W-:-:S06]  /*02d0*/  IMAD.MOV.U32 R9, RZ, RZ, R11 ;  /* 0x000000ffff097224 */ /* 0x000fcc00078e000b */
[----:B------:R-:W2:Y:S01]  /*02e0*/  LDG.E.64.CONSTANT R8, desc[UR6][R8.64] ;  /* 0x0000000608087981 */ /* 0x000ea2000c1e9b00 */
[----:B------:R-:W-:Y:S01]  /*02f0*/  VIADD R0, R0, 0x1 ;  /* 0x0000000100007836 */ /* 0x000fe20000000000 */
[----:B------:R-:W-:Y:S01]  /*0300*/  IADD3 R6, P2, PT, R6, 0x1000, RZ ;  /* 0x0000100006067810 */ /* 0x000fe20007f5e0ff */
[----:B------:R-:W-:-:S03]  /*0310*/  VIADD R7, R7, 0x200 ;  /* 0x0000020007077836 */ /* 0x000fc60000000000 */
[----:B------:R-:W-:Y:S01]  /*0320*/  ISETP.NE.AND P1, PT, R0, RZ, PT ;  /* 0x000000ff0000720c */ /* 0x000fe20003f25270 */
[----:B------:R-:W-:Y:S01]  /*0330*/  IMAD.X R11, RZ, RZ, R11, P2 ;  /* 0x000000ffff0b7224 */ /* 0x000fe200010e060b */
[----:B--2--5:R-:W-:-:S11]  /*0340*/  DADD R2, R8, R2 ;  /* 0x0000000008027229 */ /* 0x024fd60000000002 */
[----:B------:R-:W-:Y:S05]  /*0350*/  @P1 BRA `(.L_x_9) ;  /* 0xfffffffc00d81947 */ /* 0x000fea000383ffff */
.L_x_8:
[----:B------:R-:W-:Y:S05]  /*0360*/  BSYNC.RECONVERGENT B2 ;  /* 0x0000000000027941 */ /* 0x000fea0003800200 */
.L_x_7:
[----:B------:R-:W-:Y:S05]  /*0370*/  @!P0 BRA `(.L_x_6) ;  /* 0x0000000400688947 */ /* 0x000fea0003800000 */
[----:B------:R-:W-:Y:S01]  /*0380*/  IMAD.IADD R0, R4, 0x1, -R7 ;  /* 0x0000000104007824 */ /* 0x000fe200078e0a07 */
[----:B------:R-:W-:Y:S01]  /*0390*/  BSSY.RECONVERGENT B2, `(.L_x_10) ;  /* 0x0000031000027945 */ /* 0x000fe20003800200 */
[----:B------:R-:W-:-:S03]  /*03a0*/  PLOP3.LUT P0, PT, PT, PT, PT, 0x80, 0x8 ;  /* 0x000000000008781c */ /* 0x000fc60003f0f070 */
[----:B------:R-:W-:-:S13]  /*03b0*/  ISETP.GT.AND P1, PT, R0, 0x1800, PT ;  /* 0x000018000000780c */ /* 0x000fda0003f24270 */
[----:B------:R-:W-:Y:S05]  /*03c0*/  @!P1 BRA `(.L_x_11) ;  /* 0x0000000000b49947 */ /* 0x000fea0003800000 */
[----:B------:R-:W-:Y:S01]  /*03d0*/  PLOP3.LUT P0, PT, PT, PT, PT, 0x8, 0x80 ;  /* 0x000000000080781c */ /* 0x000fe20003f0e170 */
[----:B------:R-:W-:-:S12]  /*03e0*/  VIADD R0, R4, 0xffffe800 ;  /* 0xffffe80004007836 */ /* 0x000fd80000000000 */
.L_x_12:
[----:B------:R-:W0:Y:S02]  /*03f0*/  LDC.64 R32, c[0x0][0x380] ;  /* 0x0000e000ff207b82 */ /* 0x000e240000000a00 */
[----:B0-----:R-:W-:-:S05]  /*0400*/  IMAD.WIDE R14, R7, 0x8, R32 ;  /* 0x00000008070e7825 */ /* 0x001fca00078e0220 */
[----:B------:R-:W2:Y:S04]  /*0410*/  LDG.E.64.CONSTANT R8, desc[UR6][R14.64] ;  /* 0x000000060e087981 */ /* 0x000ea8000c1e9b00 */
[----:B------:R-:W3:Y:S04]  /*0420*/  LDG.E.64.CONSTANT R10, desc[UR6][R14.64+0x1000] ;  /* 0x001000060e0a7981 */ /* 0x000ee8000c1e9b00 */
[----:B------:R-:W4:Y:S01]  /*0430*/  LDG.E.64.CONSTANT R12, desc[UR6][R14.64+0x2000] ;  /* 0x002000060e0c7981 */ /* 0x000f22000c1e9b00 */
[----:B------:R-:W-:-:S03]  /*0440*/  VIADD R41, R7, 0x800 ;  /* 0x0000080007297836 */ /* 0x000fc60000000000 */
[----:B------:R-:W4:Y:S01]  /*0450*/  LDG.E.64.CONSTANT R30, desc[UR6][R14.64+0x3000] ;  /* 0x003000060e1e7981 */ /* 0x000f22000c1e9b00 */
[----:B------:R-:W-:-:S05]  /*0460*/  IMAD.WIDE R40, R41, 0x8, R32 ;  /* 0x0000000829287825 */ /* 0x000fca00078e0220 */
[----:B------:R-:W4:Y:S04]  /*0470*/  LDG.E.64.CONSTANT R28, desc[UR6][R40.64] ;  /* 0x00000006281c7981 */ /* 0x000f28000c1e9b00 */
[----:B------:R-:W4:Y:S04]  /*0480*/  LDG.E.64.CONSTANT R26, desc[UR6][R40.64+0x1000] ;  /* 0x00100006281a7981 */ /* 0x000f28000c1e9b00 */
        /* <DEDUP_REMOVED lines=12> */
[----:B------:R-:W4:Y:S04]  /*0550*/  LDG.E.64.CONSTANT R34, desc[UR6][R44.64+0x2000] ;  /* 0x002000062c227981 */ /* 0x000f28000c1e9b00 */
[----:B------:R-:W4:Y:S01]  /*0560*/  LDG.E.64.CONSTANT R32, desc[UR6][R44.64+0x3000] ;  /* 0x003000062c207981 */ /* 0x000f22000c1e9b00 */
[----:B------:R-:W-:-:S05]  /*0570*/  VIADD R7, R7, 0x2000 ;  /* 0x0000200007077836 */ /* 0x000fca0000000000 */
[----:B------:R-:W-:Y:S01]  /*0580*/  ISETP.GE.AND P1, PT, R7, R0, PT ;  /* 0x000000000700720c */ /* 0x000fe20003f26270 */
[----:B--2--5:R-:W-:-:S08]  /*0590*/  DADD R8, R8, R2 ;  /* 0x0000000008087229 */ /* 0x024fd00000000002 */
[----:B---3--:R-:W-:-:S08]  /*05a0*/  DADD R8, R8, R10 ;  /* 0x0000000008087229 */ /* 0x008fd0000000000a */
[----:B----4-:R-:W-:-:S08]  /*05b0*/  DADD R8, R8, R12 ;  /* 0x0000000008087229 */ /* 0x010fd0000000000c */
[----:B------:R-:W-:-:S08]  /*05c0*/  DADD R8, R8, R30 ;  /* 0x0000000008087229 */ /* 0x000fd0000000001e */
        /* <DEDUP_REMOVED lines=11> */
[----:B------:R-:W-:Y:S01]  /*0680*/  DADD R2, R8, R32 ;  /* 0x0000000008027229 */ /* 0x000fe20000000020 */
[----:B------:R-:W-:Y:S10]  /*0690*/  @!P1 BRA `(.L_x_12) ;  /* 0xfffffffc00549947 */ /* 0x000ff4000383ffff */
.L_x_11:
[----:B------:R-:W-:Y:S05]  /*06a0*/  BSYNC.RECONVERGENT B2 ;  /* 0x0000000000027941 */ /* 0x000fea0003800200 */
.L_x_10:
[----:B------:R-:W-:Y:S01]  /*06b0*/  IMAD.IADD R0, R4, 0x1, -R7 ;  /* 0x0000000104007824 */ /* 0x000fe200078e0a07 */
[----:B------:R-:W-:Y:S04]  /*06c0*/  BSSY.RECONVERGENT B2, `(.L_x_13) ;  /* 0x0000019000027945 */ /* 0x000fe80003800200 */
[----:B------:R-:W-:-:S13]  /*06d0*/  ISETP.GT.AND P1, PT, R0, 0x800, PT ;  /* 0x000008000000780c */ /* 0x000fda0003f24270 */
[----:B------:R-:W-:Y:S05]  /*06e0*/  @!P1 BRA `(.L_x_14) ;  /* 0x0000000000589947 */ /* 0x000fea0003800000 */
        /* <DEDUP_REMOVED lines=12> */
[----:B------:R-:W-:Y:S01]  /*07b0*/  PLOP3.LUT P0, PT, PT, PT, PT, 0x8, 0x80 ;  /* 0x000000000080781c */ /* 0x000fe20003f0e170 */
[----:B------:R-:W-:Y:S01]  /*07c0*/  VIADD R7, R7, 0x1000 ;  /* 0x0000100007077836 */ /* 0x000fe20000000000 */
[----:B--2--5:R-:W-:-:S08]  /*07d0*/  DADD R10, R2, R10 ;  /* 0x00000000020a7229 */ /* 0x024fd0000000000a */
[----:B---3--:R-:W-:-:S08]  /*07e0*/  DADD R10, R10, R12 ;  /* 0x000000000a0a7229 */ /* 0x008fd0000000000c */
[----:B----4-:R-:W-:-:S08]  /*07f0*/  DADD R10, R10, R14 ;  /* 0x000000000a0a7229 */ /* 0x010fd0000000000e */
[----:B------:R-:W-:-:S08]  /*0800*/  DADD R10, R10, R16 ;  /* 0x000000000a0a7229 */ /* 0x000fd00000000010 */
[----:B------:R-:W-:-:S08]  /*0810*/  DADD R10, R10, R20 ;  /* 0x000000000a0a7229 */ /* 0x000fd00000000014 */
[----:B------:R-:W-:-:S08]  /*0820*/  DADD R10, R10, R22 ;  /* 0x000000000a0a7229 */ /* 0x000fd00000000016 */
[----:B------:R-:W-:-:S08]  /*0830*/  DADD R10, R10, R24 ;  /* 0x000000000a0a7229 */ /* 0x000fd00000000018 */
[----:B------:R-:W-:-:S11]  /*0840*/  DADD R2, R10, R26 ;  /* 0x000000000a027229 */ /* 0x000fd6000000001a */
.L_x_14:
[----:B------:R-:W-:Y:S05]  /*0850*/  BSYNC.RECONVERGENT B2 ;  /* 0x0000000000027941 */ /* 0x000fea0003800200 */
.L_x_13:
[----:B------:R-:W-:-:S13]  /*0860*/  ISETP.LT.OR P0, PT, R7, R4, P0 ;  /* 0x000000040700720c */ /* 0x000fda0000701670 */
[----:B------:R-:W-:Y:S05]  /*0870*/  @!P0 BRA `(.L_x_6) ;  /* 0x0000000000288947 */ /* 0x000fea0003800000 */
[----:B------:R-:W0:Y:S02]  /*0880*/  LDC.64 R8, c[0x0][0x380] ;  /* 0x0000e000ff087b82 */ /* 0x000e240000000a00 */
[----:B0-----:R-:W-:-:S05]  /*0890*/  IMAD.WIDE R6, R7, 0x8, R8 ;  /* 0x0000000807067825 */ /* 0x001fca00078e0208 */
[----:B------:R-:W2:Y:S04]  /*08a0*/  LDG.E.64.CONSTANT R8, desc[UR6][R6.64] ;  /* 0x0000000606087981 */ /* 0x000ea8000c1e9b00 */
[----:B------:R-:W3:Y:S04]  /*08b0*/  LDG.E.64.CONSTANT R10, desc[UR6][R6.64+0x1000] ;  /* 0x00100006060a7981 */ /* 0x000ee8000c1e9b00 */
[----:B------:R-:W4:Y:S04]  /*08c0*/  LDG.E.64.CONSTANT R12, desc[UR6][R6.64+0x2000] ;  /* 0x00200006060c7981 */ /* 0x000f28000c1e9b00 */
[----:B------:R-:W4:Y:S01]  /*08d0*/  LDG.E.64.CONSTANT R14, desc[UR6][R6.64+0x3000] ;  /* 0x00300006060e7981 */ /* 0x000f22000c1e9b00 */
[----:B--2--5:R-:W-:-:S08]  /*08e0*/  DADD R8, R2, R8 ;  /* 0x0000000002087229 */ /* 0x024fd00000000008 */
[----:B---3--:R-:W-:-:S08]  /*08f0*/  DADD R8, R8, R10 ;  /* 0x0000000008087229 */ /* 0x008fd0000000000a */
[----:B----4-:R-:W-:-:S08]  /*0900*/  DADD R8, R8, R12 ;  /* 0x0000000008087229 */ /* 0x010fd0000000000c */
[----:B------:R-:W-:-:S11]  /*0910*/  DADD R2, R8, R14 ;  /* 0x0000000008027229 */ /* 0x000fd6000000000e */
.L_x_6:
[----:B------:R-:W-:Y:S05]  /*0920*/  BSYNC.RECONVERGENT B1 ;  /* 0x0000000000017941 */ /* 0x000fea0003800200 */
.L_x_5:
[----:B------:R-:W-:-:S13]  /*0930*/  ISETP.GE.AND P0, PT, R4, 0x200, PT ;  /* 0x000002000400780c */ /* 0x000fda0003f06270 */
[----:B------:R-:W-:Y:S05]  /*0940*/  @!P0 BRA `(.L_x_15) ;  /* 0x0000000400148947 */ /* 0x000fea0003800000 */
[----:B------:R-:W0:Y:S01]  /*0950*/  S2R R12, SR_LANEID ;  /* 0x00000000000c7919 */ /* 0x000e220000000000 */
[----:B-----5:R-:W-:Y:S04]  /*0960*/  SHFL.DOWN PT, R6, R2, 0x1, 0x1f ;  /* 0x08201f0002067f89 */ /* 0x020fe800000e0000 */
[----:B------:R-:W1:Y:S02]  /*0970*/  SHFL.DOWN PT, R7, R3, 0x1, 0x1f ;  /* 0x08201f0003077f89 */ /* 0x000e6400000e0000 */
[----:B-1----:R-:W-:Y:S01]  /*0980*/  DADD R6, R6, R2 ;  /* 0x0000000006067229 */ /* 0x002fe20000000002 */
[C---:B0-----:R-:W-:Y:S02]  /*0990*/  ISETP.GT.AND P0, PT, R12.reuse, 0x1e, PT ;  /* 0x0000001e0c00780c */ /* 0x041fe40003f04270 */
[----:B------:R-:W-:-:S07]  /*09a0*/  ISETP.NE.AND P1, PT, R12, RZ, PT ;  /* 0x000000ff0c00720c */ /* 0x000fce0003f25270 */
[----:B------:R-:W-:Y:S02]  /*09b0*/  FSEL R8, R2, R6, P0 ;  /* 0x0000000602087208 */ /* 0x000fe40000000000 */
[----:B------:R-:W-:Y:S02]  /*09c0*/  FSEL R9, R3, R7, P0 ;  /* 0x0000000703097208 */ /* 0x000fe40000000000 */
[----:B------:R-:W-:Y:S01]  /*09d0*/  ISETP.GT.AND P0, PT, R12, 0x1d, PT ;  /* 0x0000001d0c00780c */ /* 0x000fe20003f04270 */
[----:B------:R-:W-:Y:S01]  /*09e0*/  SHFL.DOWN PT, R6, R8, 0x2, 0x1f ;  /* 0x08401f0008067f89 */ /* 0x000fe200000e0000 */
[----:B------:R-:W-:Y:S02]  /*09f0*/  @!P1 MOV R4, 0x400 ;  /* 0x0000040000049802 */ /* 0x000fe40000000f00 */
[----:B------:R-:W-:Y:S01]  /*0a00*/  @!P1 SHF.R.U32.HI R0, RZ, 0x2, R5 ;  /* 0x00000002ff009819 */ /* 0x000fe20000011605 */
[----:B------:R-:W0:Y:S03]  /*0a10*/  SHFL.DOWN PT, R7, R9, 0x2, 0x1f ;  /* 0x08401f0009077f89 */ /* 0x000e2600000e0000 */
[----:B------:R-:W-:Y:S01]  /*0a20*/  @!P1 LOP3.LUT R0, R0, 0xf8, RZ, 0xc0, !PT ;  /* 0x000000f800009812 */ /* 0x000fe200078ec0ff */
[----:B0-----:R-:W-:-:S10]  /*0a30*/  DADD R6, R6, R8 ;  /* 0x0000000006067229 */ /* 0x001fd40000000008 */
[----:B------:R-:W-:Y:S02]  /*0a40*/  FSEL R6, R8, R6, P0 ;  /* 0x0000000608067208 */ /* 0x000fe40000000000 */
[----:B------:R-:W-:Y:S02]  /*0a50*/  FSEL R7, R9, R7, P0 ;  /* 0x0000000709077208 */ /* 0x000fe40000000000 */
[----:B------:R-:W-:Y:S01]  /*0a60*/  ISETP.GT.AND P0, PT, R12, 0x1b, PT ;  /* 0x0000001b0c00780c */ /* 0x000fe20003f04270 */
[----:B------:R-:W-:Y:S04]  /*0a70*/  SHFL.DOWN PT, R2, R6, 0x4, 0x1f ;  /* 0x08801f0006027f89 */ /* 0x000fe800000e0000 */
[----:B------:R-:W0:Y:S01]  /*0a80*/  SHFL.DOWN PT, R3, R7, 0x4, 0x1f ;  /* 0x08801f0007037f89 */ /* 0x000e2200000e0000 */
[----:B------:R-:W1:Y:S01]  /*0a90*/  @!P1 S2R R9, SR_CgaCtaId ;  /* 0x0000000000099919 */ /* 0x000e620000008800 */
[----:B0-----:R-:W-:-:S10]  /*0aa0*/  DADD R2, R2, R6 ;  /* 0x0000000002027229 */ /* 0x001fd40000000006 */
[----:B------:R-:W-:Y:S02]  /*0ab0*/  FSEL R10, R6, R2, P0 ;  /* 0x00000002060a7208 */ /* 0x000fe40000000000 */
[----:B------:R-:W-:Y:S02]  /*0ac0*/  FSEL R11, R7, R3, P0 ;  /* 0x00000003070b7208 */ /* 0x000fe40000000000 */
[----:B------:R-:W-:Y:S01]  /*0ad0*/  ISETP.GT.AND P0, PT, R12, 0x17, PT ;  /* 0x000000170c00780c */ /* 0x000fe20003f04270 */
[----:B------:R-:W-:Y:S04]  /*0ae0*/  SHFL.DOWN PT, R2, R10, 0x8, 0x1f ;  /* 0x09001f000a027f89 */ /* 0x000fe800000e0000 */
[----:B------:R-:W0:Y:S02]  /*0af0*/  SHFL.DOWN PT, R3, R11, 0x8, 0x1f ;  /* 0x09001f000b037f89 */ /* 0x000e2400000e0000 */
[----:B0-----:R-:W-:-:S10]  /*0b00*/  DADD R2, R2, R10 ;  /* 0x0000000002027229 */ /* 0x001fd4000000000a */
[----:B------:R-:W-:Y:S02]  /*0b10*/  FSEL R6, R10, R2, P0 ;  /* 0x000000020a067208 */ /* 0x000fe40000000000 */
[----:B------:R-:W-:Y:S02]  /*0b20*/  FSEL R7, R11, R3, P0 ;  /* 0x000000030b077208 */ /* 0x000fe40000000000 */
[----:B-1----:R-:W-:Y:S01]  /*0b30*/  @!P1 LEA R11, R9, R4, 0x18 ;  /* 0x00000004090b9211 */ /* 0x002fe200078ec0ff */
[----:B------:R-:W-:Y:S01]  /*0b40*/  SHFL.DOWN PT, R2, R6, 0x10, 0x1f ;  /* 0x0a001f0006027f89 */ /* 0x000fe200000e0000 */
[----:B------:R-:W-:-:S03]  /*0b50*/  ISETP.NE.AND P0, PT, R5, RZ, PT ;  /* 0x000000ff0500720c */ /* 0x000fc60003f05270 */
[----:B------:R-:W0:Y:S01]  /*0b60*/  SHFL.DOWN PT, R3, R7, 0x10, 0x1f ;  /* 0x0a001f0007037f89 */ /* 0x000e2200000e0000 */
[----:B------:R-:W-:Y:S01]  /*0b70*/  @!P1 IMAD.IADD R11, R0, 0x1, R11 ;  /* 0x00000001000b9824 */ /* 0x000fe200078e020b */
[----:B0-----:R-:W-:-:S07]  /*0b80*/  DADD R8, R2, R6 ;  /* 0x0000000002087229 */ /* 0x001fce0000000006 */
[----:B------:R1:W-:Y:S01]  /*0b90*/  @!P1 STS.64 [R11+0x10], R8 ;  /* 0x000010080b009388 */ /* 0x0003e20000000a00 */
[----:B------:R-:W-:Y:S01]  /*0ba0*/  BAR.SYNC.DEFER_BLOCKING 0x0 ;  /* 0x0000000000007b1d */ /* 0x000fe20000010000 */
[----:B------:R-:W-:-:S04]  /*0bb0*/  ISETP.GT.AND P1, PT, R12, 0xf, PT ;  /* 0x0000000f0c00780c */ /* 0x000fc80003f24270 */
[----:B------:R-:W-:Y:S02]  /*0bc0*/  FSEL R2, R6, R8, P1 ;  /* 0x0000000806027208 */ /* 0x000fe40000800000 */
[----:B------:R-:W-:Y:S01]  /*0bd0*/  FSEL R3, R7, R9, P1 ;  /* 0x0000000907037208 */ /* 0x000fe20000800000 */
[----:B------:R-:W-:Y:S06]  /*0be0*/  @P0 BRA `(.L_x_16) ;  /* 0x0000001800440947 */ /* 0x000fec0003800000 */
[----:B------:R-:W0:Y:S01]  /*0bf0*/  S2UR UR5, SR_CgaCtaId ;  /* 0x00000000000579c3 */ /* 0x000e220000008800 */
[----:B------:R-:W-:Y:S02]  /*0c00*/  UMOV UR4, 0x400 ;  /* 0x0000040000047882 */ /* 0x000fe40000000000 */
[----:B0-----:R-:W-:-:S09]  /*0c10*/  ULEA UR4, UR5, UR4, 0x18 ;  /* 0x0000000405047291 */ /* 0x001fd2000f8ec0ff */
[----:B------:R-:W0:Y:S04]  /*0c20*/  LDS.64 R4, [UR4+0x18] ;  /* 0x00001804ff047984 */ /* 0x000e280008000a00 */
[----:B-1----:R-:W1:Y:S04]  /*0c30*/  LDS.128 R8, [UR4+0x20] ;  /* 0x00002004ff087984 */ /* 0x002e680008000c00 */
[----:B------:R-:W2:Y:S01]  /*0c40*/  LDS.128 R12, [UR4+0x30] ;  /* 0x00003004ff0c7984 */ /* 0x000ea20008000c00 */
[----:B0-----:R-:W-:-:S03]  /*0c50*/  DADD R2, R2, R4 ;  /* 0x0000000002027229 */ /* 0x001fc60000000004 */
[----:B------:R-:W0:Y:S05]  /*0c60*/  LDS.128 R4, [UR4+0x40] ;  /* 0x00004004ff047984 */ /* 0x000e2a0008000c00 */
[----:B-1----:R-:W-:-:S08]  /*0c70*/  DADD R2, R2, R8 ;  /* 0x0000000002027229 */ /* 0x002fd00000000008 */
[----:B------:R-:W-:Y:S01]  /*0c80*/  DADD R2, R2, R10 ;  /* 0x0000000002027229 */ /* 0x000fe2000000000a */
[----:B------:R-:W1:Y:S07]  /*0c90*/  LDS.128 R8, [UR4+0x50] ;  /* 0x00005004ff087984 */ /* 0x000e6e0008000c00 */
[----:B--2---:R-:W-:-:S08]  /*0ca0*/  DADD R2, R2, R12 ;  /* 0x0000000002027229 */ /* 0x004fd0000000000c */
[----:B------:R-:W-:Y:S01]  /*0cb0*/  DADD R2, R2, R14 ;  /* 0x0000000002027229 */ /* 0x000fe2000000000e */
[----:B------:R-:W2:Y:S07]  /*0cc0*/  LDS.128 R12, [UR4+0x60] ;  /* 0x00006004ff0c7984 */ /* 0x000eae0008000c00 */
[----:B0-----:R-:W-:-:S08]  /*0cd0*/  DADD R2, R2, R4 ;  /* 0x0000000002027229 */ /* 0x001fd00000000004 */
[----:B------:R-:W-:Y:S01]  /*0ce0*/  DADD R2, R2, R6 ;  /* 0x0000000002027229 */ /* 0x000fe20000000006 */
[----:B------:R-:W0:Y:S07]  /*0cf0*/  LDS.128 R4, [UR4+0x70] ;  /* 0x00007004ff047984 */ /* 0x000e2e0008000c00 */
[----:B-1----:R-:W-:-:S08]  /*0d00*/  DADD R2, R2, R8 ;  /* 0x0000000002027229 */ /* 0x002fd00000000008 */
[----:B------:R-:W-:Y:S01]  /*0d10*/  DADD R2, R2, R10 ;  /* 0x0000000002027229 */ /* 0x000fe2000000000a */
[----:B------:R-:W1:Y:S07]  /*0d20*/  LDS.128 R8, [UR4+0x80] ;  /* 0x00008004ff087984 */ /* 0x000e6e0008000c00 */
[----:B--2---:R-:W-:-:S08]  /*0d30*/  DADD R2, R2, R12 ;  /* 0x0000000002027229 */ /* 0x004fd0000000000c */
[----:B------:R-:W-:-:S08]  /*0d40*/  DADD R2, R2, R14 ;  /* 0x0000000002027229 */ /* 0x000fd0000000000e */
[----:B0-----:R-:W-:-:S08]  /*0d50*/  DADD R2, R2, R4 ;  /* 0x0000000002027229 */ /* 0x001fd00000000004 */
[----:B------:R-:W-:-:S08]  /*0d60*/  DADD R2, R2, R6 ;  /* 0x0000000002027229 */ /* 0x000fd00000000006 */
[----:B-1----:R-:W-:-:S08]  /*0d70*/  DADD R2, R2, R8 ;  /* 0x0000000002027229 */ /* 0x002fd00000000008 */
[----:B------:R-:W-:Y:S01]  /*0d80*/  DADD R2, R2, R10 ;  /* 0x0000000002027229 */ /* 0x000fe2000000000a */
[----:B------:R-:W-:Y:S10]  /*0d90*/  BRA `(.L_x_16) ;  /* 0x0000001400d87947 */ /* 0x000ff40003800000 */
.L_x_15:
[----:B------:R-:W-:Y:S01]  /*0da0*/  LOP3.LUT R0, R5, 0x3e0, RZ, 0xc0, !PT ;  /* 0x000003e005007812 */ /* 0x000fe200078ec0ff */
[----:B------:R-:W0:Y:S03]  /*0db0*/  S2R R10, SR_LANEID ;  /* 0x00000000000a7919 */ /* 0x000e260000000000 */
[----:B------:R-:W-:Y:S01]  /*0dc0*/  LOP3.LUT R9, RZ, R0, RZ, 0x33, !PT ;  /* 0x00000000ff097212 */ /* 0x000fe200078e33ff */
[----:B------:R-:W-:-:S04]  /*0dd0*/  VIADD R7, R0, 0x20 ;  /* 0x0000002000077836 */ /* 0x000fc80000000000 */
[----:B------:R-:W-:Y:S01]  /*0de0*/  IMAD.IADD R9, R9, 0x1, R4 ;  /* 0x0000000109097824 */ /* 0x000fe200078e0204 */
[----:B------:R-:W-:-:S04]  /*0df0*/  ISETP.GT.AND P0, PT, R7, R4, PT ;  /* 0x000000040700720c */ /* 0x000fc80003f04270 */
[----:B------:R-:W-:-:S05]  /*0e00*/  SEL R11, R9, 0x1f, P0 ;  /* 0x0000001f090b7807 */ /* 0x000fca0000000000 */
[----:B-----5:R-:W-:Y:S04]  /*0e10*/  SHFL.DOWN PT, R6, R2, 0x1, R11 ;  /* 0x0820000002067989 */ /* 0x020fe800000e000b */
[----:B------:R-:W1:Y:S01]  /*0e20*/  SHFL.DOWN PT, R7, R3, 0x1, R11 ;  /* 0x0820000003077989 */ /* 0x000e6200000e000b */
[C---:B0-----:R-:W-:Y:S01]  /*0e30*/  ISETP.GE.AND P0, PT, R10.reuse, R11, PT ;  /* 0x0000000b0a00720c */ /* 0x041fe20003f06270 */
[C---:B------:R-:W-:Y:S01]  /*0e40*/  VIADD R0, R10.reuse, 0x2 ;  /* 0x000000020a007836 */ /* 0x040fe20000000000 */
[----:B------:R-:W-:Y:S01]  /*0e50*/  ISETP.NE.AND P1, PT, R10, RZ, PT ;  /* 0x000000ff0a00720c */ /* 0x000fe20003f25270 */
[----:B-1----:R-:W-:-:S12]  /*0e60*/  DADD R6, R6, R2 ;  /* 0x0000000006067229 */ /* 0x002fd80000000002 */
[----:B------:R-:W0:Y:S01]  /*0e70*/  @!P1 S2R R12, SR_CgaCtaId ;  /* 0x00000000000c9919 */ /* 0x000e220000008800 */
[----:B------:R-:W-:Y:S02]  /*0e80*/  FSEL R8, R6, R2, !P0 ;  /* 0x0000000206087208 */ /* 0x000fe40004000000 */
[----:B------:R-:W-:Y:S02]  /*0e90*/  FSEL R9, R7, R3, !P0 ;  /* 0x0000000307097208 */ /* 0x000fe40004000000 */
[----:B------:R-:W-:Y:S01]  /*0ea0*/  ISETP.GT.AND P0, PT, R0, R11, PT ;  /* 0x0000000b0000720c */ /* 0x000fe20003f04270 */
[----:B------:R-:W-:Y:S01]  /*0eb0*/  SHFL.DOWN PT, R6, R8, 0x2, R11 ;  /* 0x0840000008067989 */ /* 0x000fe200000e000b */
[----:B------:R-:W-:-:S03]  /*0ec0*/  VIADD R0, R10, 0x4 ;  /* 0x000000040a007836 */ /* 0x000fc60000000000 */
[----:B------:R-:W1:Y:S02]  /*0ed0*/  SHFL.DOWN PT, R7, R9, 0x2, R11 ;  /* 0x0840000009077989 */ /* 0x000e6400000e000b */
[----:B-1----:R-:W-:-:S10]  /*0ee0*/  DADD R6, R6, R8 ;  /* 0x0000000006067229 */ /* 0x002fd40000000008 */
[----:B------:R-:W-:Y:S02]  /*0ef0*/  FSEL R6, R8, R6, P0 ;  /* 0x0000000608067208 */ /* 0x000fe40000000000 */
[----:B------:R-:W-:Y:S02]  /*0f00*/  FSEL R7, R9, R7, P0 ;  /* 0x0000000709077208 */ /* 0x000fe40000000000 */
        /* <DEDUP_REMOVED lines=16> */
[----:B------:R-:W-:Y:S02]  /*1010*/  @!P1 MOV R9, 0x400 ;  /* 0x0000040000099802 */ /* 0x000fe40000000f00 */
[----:B------:R-:W-:Y:S01]  /*1020*/  @!P1 SHF.R.U32.HI R8, RZ, 0x2, R5 ;  /* 0x00000002ff089819 */ /* 0x000fe20000011605 */
[----:B------:R-:W1:Y:S01]  /*1030*/  SHFL.DOWN PT, R3, R7, 0x10, R11 ;  /* 0x0a00000007037989 */ /* 0x000e6200000e000b */
[----:B0-----:R-:W-:-:S02]  /*1040*/  @!P1 LEA R9, R12, R9, 0x18 ;  /* 0x000000090c099211 */ /* 0x001fc400078ec0ff */
[----:B------:R-:W-:-:S05]  /*1050*/  @!P1 LOP3.LUT R8, R8, 0xf8, RZ, 0xc0, !PT ;  /* 0x000000f808089812 */ /* 0x000fca00078ec0ff */
[----:B------:R-:W-:Y:S01]  /*1060*/  @!P1 IMAD.IADD R9, R8, 0x1, R9 ;  /* 0x0000000108099824 */ /* 0x000fe200078e0209 */
[----:B-1----:R-:W-:-:S10]  /*1070*/  DADD R2, R2, R6 ;  /* 0x0000000002027229 */ /* 0x002fd40000000006 */
[----:B------:R-:W-:Y:S02]  /*1080*/  FSEL R2, R6, R2, P0 ;  /* 0x0000000206027208 */ /* 0x000fe40000000000 */
[----:B------:R-:W-:Y:S02]  /*1090*/  FSEL R3, R7, R3, P0 ;  /* 0x0000000307037208 */ /* 0x000fe40000000000 */
[----:B------:R-:W-:-:S03]  /*10a0*/  ISETP.NE.AND P0, PT, R5, RZ, PT ;  /* 0x000000ff0500720c */ /* 0x000fc60003f05270 */
[----:B------:R0:W-:Y:S01]  /*10b0*/  @!P1 STS.64 [R9+0x10], R2 ;  /* 0x0000100209009388 */ /* 0x0001e20000000a00 */
[----:B------:R-:W-:Y:S09]  /*10c0*/  BAR.SYNC.DEFER_BLOCKING 0x0 ;  /* 0x0000000000007b1d */ /* 0x000ff20000010000 */
[----:B------:R-:W-:Y:S05]  /*10d0*/  @P0 BRA `(.L_x_16) ;  /* 0x0000001400080947 */ /* 0x000fea0003800000 */
[----:B------:R-:W1:Y:S01]  /*10e0*/  S2UR UR5, SR_CgaCtaId ;  /* 0x00000000000579c3 */ /* 0x000e620000008800 */
[----:B------:R-:W-:Y:S01]  /*10f0*/  UMOV UR4, 0x400 ;  /* 0x0000040000047882 */ /* 0x000fe20000000000 */
[----:B------:R-:W-:Y:S01]  /*1100*/  ISETP.GT.AND P1, PT, R4, 0x20, PT ;  /* 0x000000200400780c */ /* 0x000fe20003f24270 */
[----:B-1----:R-:W-:-:S09]  /*1110*/  ULEA UR4, UR5, UR4, 0x18 ;  /* 0x0000000405047291 */ /* 0x002fd2000f8ec0ff */
[----:B------:R-:W1:Y:S04]  /*1120*/  LDS.64 R6, [UR4+0x18] ;  /* 0x00001804ff067984 */ /* 0x000e680008000a00 */
[----:B------:R-:W2:Y:S04]  /*1130*/  LDS.128 R12, [UR4+0x20] ;  /* 0x00002004ff0c7984 */ /* 0x000ea80008000c00 */
[----:B0-----:R-:W0:Y:S01]  /*1140*/  LDS.128 R8, [UR4+0x30] ;  /* 0x00003004ff087984 */ /* 0x001e220008000c00 */
[----:B-1----:R-:W-:-:S10]  /*1150*/  DADD R6, R2, R6 ;  /* 0x0000000002067229 */ /* 0x002fd40000000006 */
[----:B------:R-:W-:Y:S02]  /*1160*/  FSEL R2, R6, R2, P1 ;  /* 0x0000000206027208 */ /* 0x000fe40000800000 */
[----:B------:R-:W-:Y:S02]  /*1170*/  FSEL R3, R7, R3, P1 ;  /* 0x0000000307037208 */ /* 0x000fe40000800000 */
[----:B------:R-:W-:-:S04]  /*1180*/  ISETP.GT.AND P1, PT, R4, 0x40, PT ;  /* 0x000000400400780c */ /* 0x000fc80003f24270 */
[----:B--2---:R-:W-:-:S10]  /*1190*/  DADD R12, R12, R2 ;  /* 0x000000000c0c7229 */ /* 0x004fd40000000002 */
[----:B------:R-:W-:Y:S02]  /*11a0*/  FSEL R2, R12, R2, P1 ;  /* 0x000000020c027208 */ /* 0x000fe40000800000 */
[----:B------:R-:W-:Y:S02]  /*11b0*/  FSEL R3, R13, R3, P1 ;  /* 0x000000030d037208 */ /* 0x000fe40000800000 */
[----:B------:R-:W-:-:S04]  /*11c0*/  ISETP.GT.AND P1, PT, R4, 0x60, PT ;  /* 0x000000600400780c */ /* 0x000fc80003f24270 */
[----:B------:R-:W-:-:S10]  /*11d0*/  DADD R14, R2, R14 ;  /* 0x00000000020e7229 */ /* 0x000fd4000000000e */
[----:B------:R-:W-:Y:S02]  /*11e0*/  FSEL R2, R14, R2, P1 ;  /* 0x000000020e027208 */ /* 0x000fe40000800000 */
[----:B------:R-:W-:Y:S02]  /*11f0*/  FSEL R3, R15, R3, P1 ;  /* 0x000000030f037208 */ /* 0x000fe40000800000 */
[----:B------:R-:W1:Y:S01]  /*1200*/  LDS.128 R12, [UR4+0x40] ;  /* 0x00004004ff0c7984 */ /* 0x000e620008000c00 */
[----:B------:R-:W-:-:S03]  /*1210*/  ISETP.GT.AND P1, PT, R4, 0x80, PT ;  /* 0x000000800400780c */ /* 0x000fc60003f24270 */
[----:B0-----:R-:W-:-:S10]  /*1220*/  DADD R8, R8, R2 ;  /* 0x0000000008087229 */ /* 0x001fd40000000002 */
[----:B------:R-:W-:Y:S02]  /*1230*/  FSEL R2, R8, R2, P1 ;  /* 0x0000000208027208 */ /* 0x000fe40000800000 */
[----:B------:R-:W-:Y:S02]  /*1240*/  FSEL R3, R9, R3, P1 ;  /* 0x0000000309037208 */ /* 0x000fe40000800000 */
[----:B------:R-:W-:-:S04]  /*1250*/  ISETP.GT.AND P1, PT, R4, 0xa0, PT ;  /* 0x000000a00400780c */ /* 0x000fc80003f24270 */
[----:B------:R-:W-:-:S10]  /*1260*/  DADD R10, R2, R10 ;  /* 0x00000000020a7229 */ /* 0x000fd4000000000a */
[----:B------:R-:W-:Y:S02]  /*1270*/  FSEL R2, R10, R2, P1 ;  /* 0x000000020a027208 */ /* 0x000fe40000800000 */
[----:B------:R-:W-:Y:S02]  /*1280*/  FSEL R3, R11, R3, P1 ;  /* 0x000000030b037208 */ /* 0x000fe40000800000 */
[----:B------:R-:W0:Y:S01]  /*1290*/  LDS.128 R8, [UR4+0x50] ;  /* 0x00005004ff087984 */ /* 0x000e220008000c00 */
[----:B------:R-:W-:-:S03]  /*12a0*/  ISETP.GT.AND P1, PT, R4, 0xc0, PT ;  /* 0x000000c00400780c */ /* 0x000fc60003f24270 */
[----:B-1----:R-:W-:-:S10]  /*12b0*/  DADD R12, R12, R2 ;  /* 0x000000000c0c7229 */ /* 0x002fd40000000002 */
        /* <DEDUP_REMOVED lines=33> */
[----:B------:R-:W-:-:S04]  /*14d0*/  ISETP.GT.AND P1, PT, R4, 0x1c0, PT ;  /* 0x000001c00400780c */ /* 0x000fc80003f24270 */
[----:B-1----:R-:W-:-:S10]  /*14e0*/  DADD R12, R12, R2 ;  /* 0x000000000c0c7229 */ /* 0x002fd40000000002 */
[----:B------:R-:W-:Y:S02]  /*14f0*/  FSEL R2, R12, R2, P1 ;  /* 0x000000020c027208 */ /* 0x000fe40000800000 */
[----:B------:R-:W-:Y:S02]  /*1500*/  FSEL R3, R13, R3, P1 ;  /* 0x000000030d037208 */ /* 0x000fe40000800000 */
[----:B------:R-:W-:-:S04]  /*1510*/  ISETP.GT.AND P1, PT, R4, 0x1e0, PT ;  /* 0x000001e00400780c */ /* 0x000fc80003f24270 */
[----:B------:R-:W-:-:S10]  /*1520*/  DADD R14, R2, R14 ;  /* 0x00000000020e7229 */ /* 0x000fd4000000000e */
[----:B------:R-:W-:Y:S02]  /*1530*/  FSEL R2, R14, R2, P1 ;  /* 0x000000020e027208 */ /* 0x000fe40000800000 */
[----:B------:R-:W-:Y:S01]  /*1540*/  FSEL R3, R15, R3, P1 ;  /* 0x000000030f037208 */ /* 0x000fe20000800000 */
[----:B------:R-:W-:Y:S06]  /*1550*/  BRA `(.L_x_16) ;  /* 0x0000000c00e87947 */ /* 0x000fec0003800000 */
.L_x_2:
[----:B------:R-:W0:Y:S01]  /*1560*/  S2R R41, SR_TID.X ;  /* 0x0000000000297919 */ /* 0x000e220000002100 */
[----:B------:R-:W1:Y:S02]  /*1570*/  LDCU.64 UR4, c[0x0][0x380] ;  /* 0x00007000ff0477ac */ /* 0x000e640008000a00 */
[----:B-1----:R-:W-:Y:S02]  /*1580*/  IMAD.U32 R2, RZ, RZ, UR4 ;  /* 0x00000004ff027e24 */ /* 0x002fe4000f8e00ff */
[----:B------:R-:W-:Y:S02]  /*1590*/  IMAD.U32 R3, RZ, RZ, UR5 ;  /* 0x00000005ff037e24 */ /* 0x000fe4000f8e00ff */
[----:B0-----:R-:W-:-:S05]  /*15a0*/  IMAD.WIDE.U32 R18, R41, 0x8, R2 ;  /* 0x0000000829127825 */ /* 0x001fca00078e0002 */
[----:B------:R-:W2:Y:S04]  /*15b0*/  LDG.E.64.CONSTANT R20, desc[UR6][R18.64] ;  /* 0x0000000612147981 */ /* 0x000ea8000c1e9b00 */
[----:B------:R-:W2:Y:S04]  /*15c0*/  LDG.E.64.CONSTANT R6, desc[UR6][R18.64+0x1000] ;  /* 0x0010000612067981 */ /* 0x000ea8000c1e9b00 */
[----:B------:R-:W3:Y:S04]  /*15d0*/  LDG.E.64.CONSTANT R8, desc[UR6][R18.64+0x2000] ;  /* 0x0020000612087981 */ /* 0x000ee8000c1e9b00 */
[----:B------:R-:W4:Y:S04]  /*15e0*/  LDG.E.64.CONSTANT R10, desc[UR6][R18.64+0x3000] ;  /* 0x00300006120a7981 */ /* 0x000f28000c1e9b00 */
[----:B------:R-:W5:Y:S04]  /*15f0*/  LDG.E.64.CONSTANT R12, desc[UR6][R18.64+0x4000] ;  /* 0x00400006120c7981 */ /* 0x000f68000c1e9b00 */
[----:B------:R-:W5:Y:S04]  /*1600*/  LDG.E.64.CONSTANT R14, desc[UR6][R18.64+0x5000] ;  /* 0x00500006120e7981 */ /* 0x000f68000c1e9b00 */
[----:B------:R-:W5:Y:S01]  /*1610*/  LDG.E.64.CONSTANT R16, desc[UR6][R18.64+0x6000] ;  /* 0x0060000612107981 */ /* 0x000f62000c1e9b00 */
[----:B------:R-:W-:Y:S01]  /*1620*/  ISETP.GE.U32.AND P0, PT, R4, 0x1c00, PT ;  /* 0x00001c000400780c */ /* 0x000fe20003f06070 */
[----:B------:R-:W-:Y:S01]  /*1630*/  UMOV UR4, 0xe00 ;  /* 0x00000e0000047882 */ /* 0x000fe20000000000 */
[----:B--2---:R-:W-:-:S08]  /*1640*/  DADD R6, R20, R6 ;  /* 0x0000000014067229 */ /* 0x004fd00000000006 */
[----:B---3--:R-:W-:-:S08]  /*1650*/  DADD R6, R8, R6 ;  /* 0x0000000008067229 */ /* 0x008fd00000000006 */
[----:B----4-:R-:W-:-:S08]  /*1660*/  DADD R6, R10, R6 ;  /* 0x000000000a067229 */ /* 0x010fd00000000006 */
[----:B-----5:R-:W-:-:S08]  /*1670*/  DADD R6, R12, R6 ;  /* 0x000000000c067229 */ /* 0x020fd00000000006 */
[----:B------:R-:W-:-:S08]  /*1680*/  DADD R6, R14, R6 ;  /* 0x000000000e067229 */ /* 0x000fd00000000006 */
[----:B------:R-:W-:Y:S01]  /*1690*/  DADD R6, R16, R6 ;  /* 0x0000000010067229 */ /* 0x000fe20000000006 */
[----:B------:R-:W-:Y:S10]  /*16a0*/  @!P0 BRA `(.L_x_17) ;  /* 0x00000000006c8947 */ /* 0x000ff40003800000 */
[----:B------:R-:W0:Y:S01]  /*16b0*/  LDC R22, c[0x0][0x390] ;  /* 0x0000e400ff167b82 */ /* 0x000e220000000800 */
[----:B------:R-:W-:Y:S01]  /*16c0*/  VIADD R23, R4, 0xfffff200 ;  /* 0xfffff20004177836 */ /* 0x000fe20000000000 */
[----:B------:R-:W-:-:S06]  /*16d0*/  UMOV UR4, 0xe00 ;  /* 0x00000e0000047882 */ /* 0x000fcc0000000000 */
[----:B------:R-:W1:Y:S02]  /*16e0*/  LDC.64 R2, c[0x0][0x380] ;  /* 0x0000e000ff027b82 */ /* 0x000e640000000a00 */
.L_x_19:
[----:B------:R-:W-:-:S04]  /*16f0*/  VIADD R9, R41, UR4 ;  /* 0x0000000429097c36 */ /* 0x000fc80008000000 */
[----:B-1----:R-:W-:-:S05]  /*1700*/  IMAD.WIDE.U32 R8, R9, 0x8, R2 ;  /* 0x0000000809087825 */ /* 0x002fca00078e0002 */
[----:B------:R-:W2:Y:S04]  /*1710*/  LDG.E.64.CONSTANT R4, desc[UR6][R8.64] ;  /* 0x0000000608047981 */ /* 0x000ea8000c1e9b00 */
[----:B------:R-:W3:Y:S04]  /*1720*/  LDG.E.64.CONSTANT R10, desc[UR6][R8.64+0x1000] ;  /* 0x00100006080a7981 */ /* 0x000ee8000c1e9b00 */
[----:B------:R-:W4:Y:S04]  /*1730*/  LDG.E.64.CONSTANT R12, desc[UR6][R8.64+0x2000] ;  /* 0x00200006080c7981 */ /* 0x000f28000c1e9b00 */
[----:B------:R-:W5:Y:S04]  /*1740*/  LDG.E.64.CONSTANT R14, desc[UR6][R8.64+0x3000] ;  /* 0x00300006080e7981 */ /* 0x000f68000c1e9b00 */
[----:B------:R-:W5:Y:S04]  /*1750*/  LDG.E.64.CONSTANT R16, desc[UR6][R8.64+0x4000] ;  /* 0x0040000608107981 */ /* 0x000f68000c1e9b00 */
[----:B------:R-:W5:Y:S04]  /*1760*/  LDG.E.64.CONSTANT R18, desc[UR6][R8.64+0x5000] ;  /* 0x0050000608127981 */ /* 0x000f68000c1e9b00 */
[----:B------:R-:W5:Y:S01]  /*1770*/  LDG.E.64.CONSTANT R20, desc[UR6][R8.64+0x6000] ;  /* 0x0060000608147981 */ /* 0x000f62000c1e9b00 */
[----:B--2---:R-:W-:-:S08]  /*1780*/  DADD R4, R4, R6 ;  /* 0x0000000004047229 */ /* 0x004fd00000000006 */
[----:B---3--:R-:W-:-:S08]  /*1790*/  DADD R4, R10, R4 ;  /* 0x000000000a047229 */ /* 0x008fd00000000004 */
[----:B----4-:R-:W-:-:S08]  /*17a0*/  DADD R4, R12, R4 ;  /* 0x000000000c047229 */ /* 0x010fd00000000004 */
[----:B-----5:R-:W-:-:S08]  /*17b0*/  DADD R4, R14, R4 ;  /* 0x000000000e047229 */ /* 0x020fd00000000004 */
[----:B------:R-:W-:Y:S01]  /*17c0*/  DADD R16, R16, R4 ;  /* 0x0000000010107229 */ /* 0x000fe20000000004 */
[----:B0-----:R-:W-:-:S04]  /*17d0*/  IMAD.MOV.U32 R4, RZ, RZ, R22 ;  /* 0x000000ffff047224 */ /* 0x001fc800078e0016 */
[----:B------:R-:W-:-:S03]  /*17e0*/  VIADD R0, R4, -UR4 ;  /* 0x8000000404007c36 */ /* 0x000fc60008000000 */
[----:B------:R-:W-:Y:S02]  /*17f0*/  DADD R16, R18, R16 ;  /* 0x0000000012107229 */ /* 0x000fe40000000010 */
[----:B------:R-:W-:-:S06]  /*1800*/  ISETP.GE.AND P0, PT, R0, 0xe00, PT ;  /* 0x00000e000000780c */ /* 0x000fcc0003f06270 */
[----:B------:R-:W-:-:S07]  /*1810*/  DADD R6, R20, R16 ;  /* 0x0000000014067229 */ /* 0x000fce0000000010 */
[----:B------:R-:W-:Y:S05]  /*1820*/  @!P0 BRA `(.L_x_18) ;  /* 0x00000008001c8947 */ /* 0x000fea0003800000 */
[----:B------:R-:W-:-:S06]  /*1830*/  UIADD3 UR4, UPT, UPT, UR4, 0xe00, URZ ;  /* 0x00000e0004047890 */ /* 0x000fcc000fffe0ff */
[----:B------:R-:W-:-:S13]  /*1840*/  ISETP.LT.AND P0, PT, R23, UR4, PT ;  /* 0x0000000417007c0c */ /* 0x000fda000bf01270 */
[----:B------:R-:W-:Y:S05]  /*1850*/  @!P0 BRA `(.L_x_19) ;  /* 0xfffffffc00a48947 */ /* 0x000fea000383ffff */
.L_x_17:
[----:B------:R-:W-:-:S13]  /*1860*/  ISETP.LE.AND P0, PT, R4, UR4, PT ;  /* 0x0000000404007c0c */ /* 0x000fda000bf03270 */
[----:B------:R-:W-:Y:S05]  /*1870*/  @P0 BRA `(.L_x_18) ;  /* 0x0000000800080947 */ /* 0x000fea0003800000 */
[----:B------:R-:W-:Y:S01]  /*1880*/  VIADD R0, R4, -UR4 ;  /* 0x8000000404007c36 */ /* 0x000fe20008000000 */
[----:B------:R-:W-:Y:S04]  /*1890*/  BSSY.RECONVERGENT B1, `(.L_x_18) ;  /* 0x0000080000017945 */ /* 0x000fe80003800200 */
[----:B------:R-:W-:-:S13]  /*18a0*/  ISETP.GE.AND P0, PT, R41, R0, PT ;  /* 0x000000002900720c */ /* 0x000fda0003f06270 */
[----:B------:R-:W-:Y:S05]  /*18b0*/  @P0 BRA `(.L_x_20) ;  /* 0x0000000400f40947 */ /* 0x000fea0003800000 */
[----:B------:R-:W-:Y:S01]  /*18c0*/  LOP3.LUT R5, RZ, R41, RZ, 0x33, !PT ;  /* 0x00000029ff057212 */ /* 0x000fe200078e33ff */
[----:B------:R-:W-:Y:S01]  /*18d0*/  BSSY.RECONVERGENT B2, `(.L_x_21) ;  /* 0x0000014000027945 */ /* 0x000fe20003800200 */
[----:B------:R-:W-:Y:S02]  /*18e0*/  IMAD.MOV.U32 R45, RZ, RZ, R41 ;  /* 0x000000ffff2d7224 */ /* 0x000fe400078e0029 */
[----:B------:R-:W-:-:S04]  /*18f0*/  IADD3 R4, PT, PT, R4, -UR4, R5 ;  /* 0x8000000404047c10 */ /* 0x000fc8000fffe005 */
[C---:B------:R-:W-:Y:S02]  /*1900*/  LOP3.LUT R5, R4.reuse, 0x600, RZ, 0xc0, !PT ;  /* 0x0000060004057812 */ /* 0x040fe400078ec0ff */
[----:B------:R-:W-:Y:S02]  /*1910*/  ISETP.GE.U32.AND P1, PT, R4, 0x600, PT ;  /* 0x000006000400780c */ /* 0x000fe40003f26070 */
[----:B------:R-:W-:-:S13]  /*1920*/  ISETP.NE.AND P0, PT, R5, 0x600, PT ;  /* 0x000006000500780c */ /* 0x000fda0003f05270 */
[----:B------:R-:W-:Y:S05]  /*1930*/  @!P0 BRA `(.L_x_22) ;  /* 0x0000000000348947 */ /* 0x000fea0003800000 */
[----:B------:R-:W-:Y:S01]  /*1940*/  LEA.HI R4, R4, 0x1, RZ, 0x17 ;  /* 0x0000000104047811 */ /* 0x000fe200078fb8ff */
[----:B------:R-:W-:Y:S02]  /*1950*/  VIADD R9, R41, UR4 ;  /* 0x0000000429097c36 */ /* 0x000fe40008000000 */
[----:B------:R-:W-:Y:S01]  /*1960*/  IMAD.MOV.U32 R45, RZ, RZ, R41 ;  /* 0x000000ffff2d7224 */ /* 0x000fe200078e0029 */
[----:B------:R-:W-:-:S05]  /*1970*/  LOP3.LUT R4, R4, 0x3, RZ, 0xc0, !PT ;  /* 0x0000000304047812 */ /* 0x000fca00078ec0ff */
[----:B------:R-:W-:-:S07]  /*1980*/  IMAD.MOV R8, RZ, RZ, -R4 ;  /* 0x000000ffff087224 */ /* 0x000fce00078e0a04 */
.L_x_23:
[----:B------:R-:W-:-:S06]  /*1990*/  IMAD.WIDE.U32 R4, R9, 0x8, R2 ;  /* 0x0000000809047825 */ /* 0x000fcc00078e0002 */
[----:B------:R-:W2:Y:S01]  /*19a0*/  LDG.E.64.CONSTANT R4, desc[UR6][R4.64] ;  /* 0x0000000604047981 */ /* 0x000ea2000c1e9b00 */
[----:B------:R-:W-:Y:S02]  /*19b0*/  VIADD R8, R8, 0x1 ;  /* 0x0000000108087836 */ /* 0x000fe40000000000 */
[----:B------:R-:W-:Y:S02]  /*19c0*/  VIADD R45, R45, 0x200 ;  /* 0x000002002d2d7836 */ /* 0x000fe40000000000 */
[----:B------:R-:W-:Y:S01]  /*19d0*/  VIADD R9, R9, 0x200 ;  /* 0x0000020009097836 */ /* 0x000fe20000000000 */
[----:B------:R-:W-:Y:S01]  /*19e0*/  ISETP.NE.AND P0, PT, R8, RZ, PT ;  /* 0x000000ff0800720c */ /* 0x000fe20003f05270 */
[----:B--2---:R-:W-:-:S12]  /*19f0*/  DADD R6, R4, R6 ;  /* 0x0000000004067229 */ /* 0x004fd80000000006 */
[----:B------:R-:W-:Y:S05]  /*1a00*/  @P0 BRA `(.L_x_23) ;  /* 0xfffffffc00e00947 */ /* 0x000fea000383ffff */
.L_x_22:
[----:B------:R-:W-:Y:S05]  /*1a10*/  BSYNC.RECONVERGENT B2 ;  /* 0x0000000000027941 */ /* 0x000fea0003800200 */
.L_x_21:
[----:B------:R-:W-:Y:S05]  /*1a20*/  @!P1 BRA `(.L_x_20) ;  /* 0x0000000400989947 */ /* 0x000fea0003800000 */
[----:B------:R-:W0:Y:S01]  /*1a30*/  LDCU.64 UR8, c[0x0][0x380] ;  /* 0x00007000ff0877ac */ /* 0x000e220008000a00 */
[----:B------:R-:W-:Y:S01]  /*1a40*/  IMAD.IADD R9, R0, 0x1, -R45 ;  /* 0x0000000100097824 */ /* 0x000fe200078e0a2d */
[C---:B------:R-:W-:Y:S01]  /*1a50*/  IADD3 R5, P0, PT, R45.reuse, UR4, RZ ;  /* 0x000000042d057c10 */ /* 0x040fe2000ff1e0ff */
[----:B------:R-:W-:Y:S01]  /*1a60*/  BSSY.RECONVERGENT B2, `(.L_x_24) ;  /* 0x0000039000027945 */ /* 0x000fe20003800200 */
[----:B------:R-:W-:Y:S02]  /*1a70*/  VIADD R43, R45, UR4 ;  /* 0x000000042d2b7c36 */ /* 0x000fe40008000000 */
[----:B------:R-:W-:Y:S01]  /*1a80*/  ISETP.GT.AND P1, PT, R9, 0x1800, PT ;  /* 0x000018000900780c */ /* 0x000fe20003f24270 */
[----:B------:R-:W-:Y:S01]  /*1a90*/  IMAD.X R8, RZ, RZ, RZ, P0 ;  /* 0x000000ffff087224 */ /* 0x000fe200000e06ff */
[----:B0-----:R-:W-:-:S04]  /*1aa0*/  LEA R4, P0, R5, UR8, 0x3 ;  /* 0x0000000805047c11 */ /* 0x001fc8000f8018ff */
[----:B------:R-:W-:Y:S02]  /*1ab0*/  LEA.HI.X R5, R5, UR9, R8, 0x3, P0 ;  /* 0x0000000905057c11 */ /* 0x000fe400080f1c08 */
[----:B------:R-:W-:-:S05]  /*1ac0*/  IADD3 R4, P0, PT, R4, 0x2000, RZ ;  /* 0x0000200004047810 */ /* 0x000fca0007f1e0ff */
[----:B------:R-:W-:Y:S01]  /*1ad0*/  IMAD.X R5, RZ, RZ, R5, P0 ;  /* 0x000000ffff057224 */ /* 0x000fe200000e0605 */
[----:B------:R-:W-:Y:S01]  /*1ae0*/  PLOP3.LUT P0, PT, PT, PT, PT, 0x80, 0x8 ;  /* 0x000000000008781c */ /* 0x000fe20003f0f070 */
[----:B------:R-:W-:-:S12]  /*1af0*/  @!P1 BRA `(.L_x_25) ;  /* 0x0000000000bc9947 */ /* 0x000fd80003800000 */
[----:B------:R-:W-:Y:S01]  /*1b00*/  PLOP3.LUT P0, PT, PT, PT, PT, 0x8, 0x80 ;  /* 0x000000000080781c */ /* 0x000fe20003f0e170 */
[----:B------:R-:W-:-:S12]  /*1b10*/  VIADD R40, R0, 0xffffe800 ;  /* 0xffffe80000287836 */ /* 0x000fd80000000000 */
.L_x_26:
[C---:B------:R-:W-:Y:S01]  /*1b20*/  IMAD.WIDE.U32 R38, R43.reuse, 0x8, R2 ;  /* 0x000000082b267825 */ /* 0x040fe200078e0002 */
[----:B------:R-:W2:Y:S04]  /*1b30*/  LDG.E.64.CONSTANT R8, desc[UR6][R4.64+-0x1000] ;  /* 0xfff0000604087981 */ /* 0x000ea8000c1e9b00 */
[----:B------:R-:W3:Y:S04]  /*1b40*/  LDG.E.64.CONSTANT R10, desc[UR6][R4.64] ;  /* 0x00000006040a7981 */ /* 0x000ee8000c1e9b00 */
[----:B------:R-:W4:Y:S01]  /*1b50*/  LDG.E.64.CONSTANT R38, desc[UR6][R38.64] ;  /* 0x0000000626267981 */ /* 0x000f22000c1e9b00 */
[----:B------:R-:W-:-:S03]  /*1b60*/  VIADD R15, R43, 0x800 ;  /* 0x000008002b0f7836 */ /* 0x000fc60000000000 */
[----:B------:R-:W5:Y:S01]  /*1b70*/  LDG.E.64.CONSTANT R12, desc[UR6][R4.64+0x1000] ;  /* 0x00100006040c7981 */ /* 0x000f62000c1e9b00 */
[----:B------:R-:W-:-:S03]  /*1b80*/  IMAD.WIDE.U32 R14, R15, 0x8, R2 ;  /* 0x000000080f0e7825 */ /* 0x000fc600078e0002 */
[----:B------:R-:W5:Y:S04]  /*1b90*/  LDG.E.64.CONSTANT R16, desc[UR6][R4.64+0x3000] ;  /* 0x0030000604107981 */ /* 0x000f68000c1e9b00 */
[----:B------:R-:W5:Y:S04]  /*1ba0*/  LDG.E.64.CONSTANT R14, desc[UR6][R14.64] ;  /* 0x000000060e0e7981 */ /* 0x000f68000c1e9b00 */
[----:B------:R-:W5:Y:S01]  /*1bb0*/  LDG.E.64.CONSTANT R18, desc[UR6][R4.64+0x4000] ;  /* 0x0040000604127981 */ /* 0x000f62000c1e9b00 */
        /* <DEDUP_REMOVED lines=11> */
[----:B------:R-:W5:Y:S04]  /*1c70*/  LDG.E.64.CONSTANT R34, desc[UR6][R4.64+0xc000] ;  /* 0x00c0000604227981 */ /* 0x000f68000c1e9b00 */
[----:B------:R0:W5:Y:S01]  /*1c80*/  LDG.E.64.CONSTANT R36, desc[UR6][R4.64+0xd000] ;  /* 0x00d0000604247981 */ /* 0x000162000c1e9b00 */
[----:B------:R-:W-:-:S05]  /*1c90*/  VIADD R45, R45, 0x2000 ;  /* 0x000020002d2d7836 */ /* 0x000fca0000000000 */
[----:B------:R-:W-:Y:S02]  /*1ca0*/  ISETP.GE.AND P1, PT, R45, R40, PT ;  /* 0x000000282d00720c */ /* 0x000fe40003f26270 */
[----:B0-----:R-:W-:Y:S01]  /*1cb0*/  IADD3 R4, P2, PT, R4, 0x10000, RZ ;  /* 0x0001000004047810 */ /* 0x001fe20007f5e0ff */
[----:B------:R-:W-:-:S04]  /*1cc0*/  VIADD R43, R43, 0x2000 ;  /* 0x000020002b2b7836 */ /* 0x000fc80000000000 */
[----:B------:R-:W-:Y:S01]  /*1cd0*/  IMAD.X R5, RZ, RZ, R5, P2 ;  /* 0x000000ffff057224 */ /* 0x000fe200010e0605 */
[----:B----4-:R-:W-:-:S08]  /*1ce0*/  DADD R38, R38, R6 ;  /* 0x0000000026267229 */ /* 0x010fd00000000006 */
[----:B--2---:R-:W-:-:S08]  /*1cf0*/  DADD R8, R38, R8 ;  /* 0x0000000026087229 */ /* 0x004fd00000000008 */
[----:B---3--:R-:W-:-:S08]  /*1d00*/  DADD R8, R8, R10 ;  /* 0x0000000008087229 */ /* 0x008fd0000000000a */
[----:B-----5:R-:W-:-:S08]  /*1d10*/  DADD R8, R8, R12 ;  /* 0x0000000008087229 */ /* 0x020fd0000000000c */
        /* <DEDUP_REMOVED lines=13> */
.L_x_25:
[----:B------:R-:W-:Y:S05]  /*1df0*/  BSYNC.RECONVERGENT B2 ;  /* 0x0000000000027941 */ /* 0x000fea0003800200 */
.L_x_24:
[----:B------:R-:W-:Y:S01]  /*1e00*/  IMAD.IADD R8, R0, 0x1, -R45 ;  /* 0x0000000100087824 */ /* 0x000fe200078e0a2d */
[----:B------:R-:W-:Y:S04]  /*1e10*/  BSSY.RECONVERGENT B2, `(.L_x_27) ;  /* 0x000001c000027945 */ /* 0x000fe80003800200 */
[----:B------:R-:W-:-:S13]  /*1e20*/  ISETP.GT.AND P1, PT, R8, 0x800, PT ;  /* 0x000008000800780c */ /* 0x000fda0003f24270 */
[----:B------:R-:W-:Y:S05]  /*1e30*/  @!P1 BRA `(.L_x_28) ;  /* 0x0000000000649947 */ /* 0x000fea0003800000 */
        /* <DEDUP_REMOVED lines=9> */
[----:B------:R-:W5:Y:S04]  /*1ed0*/  LDG.E.64.CONSTANT R22, desc[UR6][R4.64+0x4000] ;  /* 0x0040000604167981 */ /* 0x000f68000c1e9b00 */
[----:B------:R0:W5:Y:S01]  /*1ee0*/  LDG.E.64.CONSTANT R8, desc[UR6][R4.64+0x5000] ;  /* 0x0050000604087981 */ /* 0x000162000c1e9b00 */
[----:B------:R-:W-:Y:S01]  /*1ef0*/  PLOP3.LUT P0, PT, PT, PT, PT, 0x8, 0x80 ;  /* 0x000000000080781c */ /* 0x000fe20003f0e170 */
[----:B------:R-:W-:-:S02]  /*1f00*/  VIADD R45, R45, 0x1000 ;  /* 0x000010002d2d7836 */ /* 0x000fc40000000000 */
[----:B------:R-:W-:Y:S01]  /*1f10*/  VIADD R43, R43, 0x1000 ;  /* 0x000010002b2b7836 */ /* 0x000fe20000000000 */
[----:B----4-:R-:W-:-:S08]  /*1f20*/  DADD R6, R6, R10 ;  /* 0x0000000006067229 */ /* 0x010fd0000000000a */
[----:B--2---:R-:W-:-:S08]  /*1f30*/  DADD R6, R6, R12 ;  /* 0x0000000006067229 */ /* 0x004fd0000000000c */
[----:B---3--:R-:W-:-:S08]  /*1f40*/  DADD R6, R6, R14 ;  /* 0x0000000006067229 */ /* 0x008fd0000000000e */
[----:B-----5:R-:W-:-:S08]  /*1f50*/  DADD R6, R6, R16 ;  /* 0x0000000006067229 */ /* 0x020fd00000000010 */
[----:B------:R-:W-:-:S08]  /*1f60*/  DADD R6, R6, R18 ;  /* 0x0000000006067229 */ /* 0x000fd00000000012 */
[----:B------:R-:W-:Y:S01]  /*1f70*/  DADD R6, R6, R20 ;  /* 0x0000000006067229 */ /* 0x000fe20000000014 */
[----:B------:R-:W-:-:S07]  /*1f80*/  IADD3 R10, P1, PT, R4, 0x8000, RZ ;  /* 0x00008000040a7810 */ /* 0x000fce0007f3e0ff */
[----:B------:R-:W-:Y:S01]  /*1f90*/  DADD R6, R6, R22 ;  /* 0x0000000006067229 */ /* 0x000fe20000000016 */
[----:B0-----:R-:W-:Y:S02]  /*1fa0*/  IMAD.X R5, RZ, RZ, R5, P1 ;  /* 0x000000ffff057224 */ /* 0x001fe400008e0605 */
[----:B------:R-:W-:-:S05]  /*1fb0*/  IMAD.MOV.U32 R4, RZ, RZ, R10 ;  /* 0x000000ffff047224 */ /* 0x000fca00078e000a */
[----:B------:R-:W-:-:S11]  /*1fc0*/  DADD R6, R6, R8 ;  /* 0x0000000006067229 */ /* 0x000fd60000000008 */
.L_x_28:
[----:B------:R-:W-:Y:S05]  /*1fd0*/  BSYNC.RECONVERGENT B2 ;  /* 0x0000000000027941 */ /* 0x000fea0003800200 */
.L_x_27:
[----:B------:R-:W-:-:S13]  /*1fe0*/  ISETP.LT.OR P0, PT, R45, R0, P0 ;  /* 0x000000002d00720c */ /* 0x000fda0000701670 */
[----:B------:R-:W-:Y:S05]  /*1ff0*/  @!P0 BRA `(.L_x_20) ;  /* 0x0000000000248947 */ /* 0x000fea0003800000 */
[----:B------:R-:W-:Y:S01]  /*2000*/  IMAD.WIDE.U32 R2, R43, 0x8, R2 ;  /* 0x000000082b027825 */ /* 0x000fe200078e0002 */
[----:B------:R-:W2:Y:S04]  /*2010*/  LDG.E.64.CONSTANT R8, desc[UR6][R4.64+-0x1000] ;  /* 0xfff0000604087981 */ /* 0x000ea8000c1e9b00 */
[----:B------:R-:W3:Y:S04]  /*2020*/  LDG.E.64.CONSTANT R10, desc[UR6][R4.64] ;  /* 0x00000006040a7981 */ /* 0x000ee8000c1e9b00 */
[----:B------:R-:W4:Y:S04]  /*2030*/  LDG.E.64.CONSTANT R2, desc[UR6][R2.64] ;  /* 0x0000000602027981 */ /* 0x000f28000c1e9b00 */
[----:B------:R-:W5:Y:S01]  /*2040*/  LDG.E.64.CONSTANT R12, desc[UR6][R4.64+0x1000] ;  /* 0x00100006040c7981 */ /* 0x000f62000c1e9b00 */
[----:B----4-:R-:W-:-:S08]  /*2050*/  DADD R6, R6, R2 ;  /* 0x0000000006067229 */ /* 0x010fd00000000002 */
[----:B--2---:R-:W-:-:S08]  /*2060*/  DADD R6, R6, R8 ;  /* 0x0000000006067229 */ /* 0x004fd00000000008 */
[----:B---3--:R-:W-:-:S08]  /*2070*/  DADD R6, R6, R10 ;  /* 0x0000000006067229 */ /* 0x008fd0000000000a */
[----:B-----5:R-:W-:-:S11]  /*2080*/  DADD R6, R6, R12 ;  /* 0x0000000006067229 */ /* 0x020fd6000000000c */
.L_x_20:
[----:B------:R-:W-:Y:S05]  /*2090*/  BSYNC.RECONVERGENT B1 ;  /* 0x0000000000017941 */ /* 0x000fea0003800200 */
.L_x_18:
[----:B------:R-:W0:Y:S01]  /*20a0*/  S2R R0, SR_LANEID ;  /* 0x0000000000007919 */ /* 0x000e220000000000 */
[----:B------:R-:W-:Y:S04]  /*20b0*/  SHFL.DOWN PT, R2, R6, 0x1, 0x1f ;  /* 0x08201f0006027f89 */ /* 0x000fe800000e0000 */
[----:B------:R-:W1:Y:S02]  /*20c0*/  SHFL.DOWN PT, R3, R7, 0x1, 0x1f ;  /* 0x08201f0007037f89 */ /* 0x000e6400000e0000 */
[----:B-1----:R-:W-:Y:S01]  /*20d0*/  DADD R2, R2, R6 ;  /* 0x0000000002027229 */ /* 0x002fe20000000006 */
[C---:B0-----:R-:W-:Y:S02]  /*20e0*/  ISETP.GT.AND P0, PT, R0.reuse, 0x1e, PT ;  /* 0x0000001e0000780c */ /* 0x041fe40003f04270 */
[----:B------:R-:W-:-:S07]  /*20f0*/  ISETP.NE.AND P1, PT, R0, RZ, PT ;  /* 0x000000ff0000720c */ /* 0x000fce0003f25270 */
        /* <DEDUP_REMOVED lines=15> */
[----:B------:R-:W-:Y:S01]  /*21f0*/  ISETP.GT.AND P0, PT, R0, 0x17, PT ;  /* 0x000000170000780c */ /* 0x000fe20003f04270 */
[----:B------:R-:W-:Y:S01]  /*2200*/  SHFL.DOWN PT, R2, R6, 0x8, 0x1f ;  /* 0x09001f0006027f89 */ /* 0x000fe200000e0000 */
[----:B------:R-:W-:-:S03]  /*2210*/  @!P1 MOV R8, 0x400 ;  /* 0x0000040000089802 */ /* 0x000fc60000000f00 */
[----:B------:R-:W0:Y:S01]  /*2220*/  SHFL.DOWN PT, R3, R7, 0x8, 0x1f ;  /* 0x09001f0007037f89 */ /* 0x000e2200000e0000 */
[----:B-1----:R-:W-:Y:S01]  /*2230*/  @!P1 LEA R11, R11, R8, 0x18 ;  /* 0x000000080b0b9211 */ /* 0x002fe200078ec0ff */
[----:B0-----:R-:W-:-:S10]  /*2240*/  DADD R2, R2, R6 ;  /* 0x0000000002027229 */ /* 0x001fd40000000006 */
[----:B------:R-:W-:Y:S02]  /*2250*/  FSEL R4, R6, R2, P0 ;  /* 0x0000000206047208 */ /* 0x000fe40000000000 */
[----:B------:R-:W-:Y:S02]  /*2260*/  FSEL R5, R7, R3, P0 ;  /* 0x0000000307057208 */ /* 0x000fe40000000000 */
[----:B------:R-:W-:Y:S01]  /*2270*/  @!P1 SHF.R.U32.HI R6, RZ, 0x2, R41 ;  /* 0x00000002ff069819 */ /* 0x000fe20000011629 */
[----:B------:R-:W-:Y:S01]  /*2280*/  SHFL.DOWN PT, R2, R4, 0x10, 0x1f ;  /* 0x0a001f0004027f89 */ /* 0x000fe200000e0000 */
[----:B------:R-:W-:Y:S02]  /*2290*/  ISETP.NE.AND P0, PT, R41, RZ, PT ;  /* 0x000000ff2900720c */ /* 0x000fe40003f05270 */
[----:B------:R-:W-:Y:S01]  /*22a0*/  @!P1 LOP3.LUT R6, R6, 0xf8, RZ, 0xc0, !PT ;  /* 0x000000f806069812 */ /* 0x000fe200078ec0ff */
[----:B------:R-:W0:Y:S04]  /*22b0*/  SHFL.DOWN PT, R3, R5, 0x10, 0x1f ;  /* 0x0a001f0005037f89 */ /* 0x000e2800000e0000 */
[----:B------:R-:W-:Y:S01]  /*22c0*/  @!P1 IMAD.IADD R11, R6, 0x1, R11 ;  /* 0x00000001060b9824 */ /* 0x000fe200078e020b */
[----:B0-----:R-:W-:-:S07]  /*22d0*/  DADD R2, R2, R4 ;  /* 0x0000000002027229 */ /* 0x001fce0000000004 */
[----:B------:R0:W-:Y:S01]  /*22e0*/  @!P1 STS.64 [R11+0x10], R2 ;  /* 0x000010020b009388 */ /* 0x0001e20000000a00 */
[----:B------:R-:W-:Y:S01]  /*22f0*/  BAR.SYNC.DEFER_BLOCKING 0x0 ;  /* 0x0000000000007b1d */ /* 0x000fe20000010000 */
[----:B------:R-:W-:-:S04]  /*2300*/  ISETP.GT.AND P1, PT, R0, 0xf, PT ;  /* 0x0000000f0000780c */ /* 0x000fc80003f24270 */
[----:B------:R-:W-:Y:S02]  /*2310*/  FSEL R0, R4, R2, P1 ;  /* 0x0000000204007208 */ /* 0x000fe40000800000 */
[----:B------:R-:W-:-:S03]  /*2320*/  FSEL R5, R5, R3, P1 ;  /* 0x0000000305057208 */ /* 0x000fc60000800000 */
[----:B0-----:R-:W-:Y:S02]  /*2330*/  IMAD.MOV.U32 R2, RZ, RZ, R0 ;  /* 0x000000ffff027224 */ /* 0x001fe400078e0000 */
[----:B------:R-:W-:Y:S01]  /*2340*/  IMAD.MOV.U32 R3, RZ, RZ, R5 ;  /* 0x000000ffff037224 */ /* 0x000fe200078e0005 */
[----:B------:R-:W-:Y:S06]  /*2350*/  @P0 BRA `(.L_x_16) ;  /* 0x0000000000680947 */ /* 0x000fec0003800000 */
[----:B------:R-:W0:Y:S01]  /*2360*/  S2UR UR5, SR_CgaCtaId ;  /* 0x00000000000579c3 */ /* 0x000e220000008800 */
[----:B------:R-:W-:Y:S02]  /*2370*/  UMOV UR4, 0x400 ;  /* 0x0000040000047882 */ /* 0x000fe40000000000 */
[----:B0-----:R-:W-:-:S09]  /*2380*/  ULEA UR4, UR5, UR4, 0x18 ;  /* 0x0000000405047291 */ /* 0x001fd2000f8ec0ff */
[----:B------:R-:W0:Y:S04]  /*2390*/  LDS.64 R4, [UR4+0x18] ;  /* 0x00001804ff047984 */ /* 0x000e280008000a00 */
[----:B------:R-:W1:Y:S04]  /*23a0*/  LDS.128 R8, [UR4+0x20] ;  /* 0x00002004ff087984 */ /* 0x000e680008000c00 */
        /* <DEDUP_REMOVED lines=20> */
[----:B------:R-:W-:-:S11]  /*24f0*/  DADD R2, R2, R10 ;  /* 0x0000000002027229 */ /* 0x000fd6000000000a */
.L_x_16:
[----:B------:R-:W-:Y:S05]  /*2500*/  BSYNC.RECONVERGENT B0 ;  /* 0x0000000000007941 */ /* 0x000fea0003800200 */
.L_x_1:
[----:B------:R-:W-:Y:S05]  /*2510*/  @P0 EXIT ;  /* 0x000000000000094d */ /* 0x000fea0003800000 */
[----:B------:R-:W0:Y:S01]  /*2520*/  LDCU.64 UR4, c[0x0][0x398] ;  /* 0x00007300ff0477ac */ /* 0x000e220008000a00 */
[----:B------:R-:W2:Y:S01]  /*2530*/  LDC.64 R4, c[0x0][0x388] ;  /* 0x0000e200ff047b82 */ /* 0x000ea20000000a00 */
[----:B0-----:R-:W-:-:S07]  /*2540*/  DADD R2, R2, UR4 ;  /* 0x0000000402027e29 */ /* 0x001fce0008000000 */
[----:B--2---:R-:W-:Y:S01]  /*2550*/  STG.E.64 desc[UR6][R4.64], R2 ;  /* 0x0000000204007986 */ /* 0x004fe2000c101b06 */
[----:B------:R-:W-:Y:S05]  /*2560*/  EXIT ;  /* 0x000000000000794d */ /* 0x000fea0003800000 */
.L_x_29:
[----:B------:R-:W-:-:S00]  /*2570*/  BRA `(.L_x_29) ;  /* 0xfffffffc00fc7947 */ /* 0x000fc0000383ffff */
[----:B------:R-:W-:-:S00]  /*2580*/  NOP ;  /* 0x0000000000007918 */ /* 0x000fc00000000000 */
[----:B------:R-:W-:-:S00]  /*2590*/  NOP ;  /* 0x0000000000007918 */ /* 0x000fc00000000000 */
[----:B------:R-:W-:-:S00]  /*25a0*/  NOP ;  /* 0x0000000000007918 */ /* 0x000fc00000000000 */
[----:B------:R-:W-:-:S00]  /*25b0*/  NOP ;  /* 0x0000000000007918 */ /* 0x000fc00000000000 */
[----:B------:R-:W-:-:S00]  /*25c0*/  NOP ;  /* 0x0000000000007918 */ /* 0x000fc00000000000 */
[----:B------:R-:W-:-:S00]  /*25d0*/  NOP ;  /* 0x0000000000007918 */ /* 0x000fc00000000000 */
[----:B------:R-:W-:-:S00]  /*25e0*/  NOP ;  /* 0x0000000000007918 */ /* 0x000fc00000000000 */
[----:B------:R-:W-:-:S00]  /*25f0*/  NOP ;  /* 0x0000000000007918 */ /* 0x000fc00000000000 */
.L_x_209:


//--------------------- .text._ZN3cub18CUB_300001_SM_10006detail6reduce18DeviceReduceKernelINS2_10policy_hubIdyN4cuda3std3__44plusIdEEE10Policy1000EN6thrust24THRUST_300001_SM_1000_NS10device_ptrIdEEyS9_d6squareEEvT0_PT3_T1_NS0_13GridEvenShareISK_EET2_T4_ --------------------------
	.section	.text._ZN3cub18CUB_300001_SM_10006detail6reduce18DeviceReduceKernelINS2_10policy_hubIdyN4cuda3std3__44plusIdEEE10Policy1000EN6thrust24THRUST_300001_SM_1000_NS10device_ptrIdEEyS9_d6squareEEvT0_PT3_T1_NS0_13GridEvenShareISK_EET2_T4_,"ax",@progbits
	.align	128
        .global         _ZN3cub18CUB_300001_SM_10006detail6reduce18DeviceReduceKernelINS2_10policy_hubIdyN4cuda3std3__44plusIdEEE10Policy1000EN6thrust24THRUST_300001_SM_1000_NS10device_ptrIdEEyS9_d6squareEEvT0_PT3_T1_NS0_13GridEvenShareISK_EET2_T4_
        .type           _ZN3cub18CUB_300001_SM_10006detail6reduce18DeviceReduceKernelINS2_10policy_hubIdyN4cuda3std3__44plusIdEEE10Policy1000EN6thrust24THRUST_300001_SM_1000_NS10device_ptrIdEEyS9_d6squareEEvT0_PT3_T1_NS0_13GridEvenShareISK_EET2_T4_,@function
        .size           _ZN3cub18CUB_300001_SM_10006detail6reduce18DeviceReduceKernelINS2_10policy_hubIdyN4cuda3std3__44plusIdEEE10Policy1000EN6thrust24THRUST_300001_SM_1000_NS10device_ptrIdEEyS9_d6squareEEvT0_PT3_T1_NS0_13GridEvenShareISK_EET2_T4_,(.L_x_210 - _ZN3cub18CUB_300001_SM_10006detail6reduce18DeviceReduceKernelINS2_10policy_hubIdyN4cuda3std3__44plusIdEEE10Policy1000EN6thrust24THRUST_300001_SM_1000_NS10device_ptrIdEEyS9_d6squareEEvT0_PT3_T1_NS0_13GridEvenShareISK_EET2_T4_)
        .other          _ZN3cub18CUB_300001_SM_10006detail6reduce18DeviceReduceKernelINS2_10policy_hubIdyN4cuda3std3__44plusIdEEE10Policy1000EN6thrust24THRUST_300001_SM_1000_NS10device_ptrIdEEyS9_d6squareEEvT0_PT3_T1_NS0_13GridEvenShareISK_EET2_T4_,@"STO_CUDA_ENTRY STV_DEFAULT"
_ZN3cub18CUB_300001_SM_10006detail6reduce18DeviceReduceKernelINS2_10policy_hubIdyN4cuda3std3__44plusIdEEE10Policy1000EN6thrust24THRUST_300001_SM_1000_NS10device_ptrIdEEyS9_d6squareEEvT0_PT3_T1_NS0_13GridEvenShareISK_EET2_T4_:
.text._ZN3cub18CUB_300001_SM_10006detail6reduce18DeviceReduceKernelINS2_10policy_hubIdyN4cuda3std3__44plusIdEEE10Policy1000EN6thrust24THRUST_300001_SM_1000_NS10device_ptrIdEEyS9_d6squareEEvT0_PT3_T1_NS0_13GridEvenShareISK_EET2_T4_:
[----:B------:R-:W-:Y:S08]  /*0000*/  LDC R1, c[0x0][0x37c] ;  /* 0x0000df00ff017b82 */ /* 0x000ff00000000800 */
[----:B------:R-:W0:Y:S01]  /*0010*/  S2UR UR11, SR_CTAID.X ;  /* 0x00000000000b79c3 */ /* 0x000e220000002500 */
[----:B------:R-:W1:Y:S01]  /*0020*/  LDCU.64 UR8, c[0x0][0x3b8] ;  /* 0x00007700ff0877ac */ /* 0x000e620008000a00 */
[----:B------:R-:W-:Y:S01]  /*0030*/  BSSY.RECONVERGENT B0, `(.L_x_30) ;  /* 0x0000272000007945 */ /* 0x000fe20003800200 */
[----:B------:R-:W2:Y:S01]  /*0040*/  LDCU UR5, c[0x0][0x3c0] ;  /* 0x00007800ff0577ac */ /* 0x000ea20008000800 */
[----:B------:R-:W3:Y:S01]  /*0050*/  LDCU.64 UR14, c[0x0][0x358] ;  /* 0x00006b00ff0e77ac */ /* 0x000ee20008000a00 */
[----:B-1----:R-:W-:-:S02]  /*0060*/  IMAD.U32 R4, RZ, RZ, UR8 ;  /* 0x00000008ff047e24 */ /* 0x002fc4000f8e00ff */
[----:B------:R-:W-:Y:S01]  /*0070*/  IMAD.U32 R5, RZ, RZ, UR9 ;  /* 0x00000009ff057e24 */ /* 0x000fe2000f8e00ff */
[----:B--2---:R-:W-:Y:S02]  /*0080*/  UIMAD UR5, UR5, 0xe00, URZ ;  /* 0x00000e00050578a4 */ /* 0x004fe4000f8e02ff */
[----:B0-----:R-:W-:Y:S02]  /*0090*/  UIMAD UR6, UR11, 0xe00, URZ ;  /* 0x00000e000b0678a4 */ /* 0x001fe4000f8e02ff */
[----:B------:R-:W-:-:S04]  /*00a0*/  USHF.R.S32.HI UR16, URZ, 0x1f, UR5 ;  /* 0x0000001fff107899 */ /* 0x000fc80008011405 */
[----:B------:R-:W-:-:S04]  /*00b0*/  IADD3 R19, P1, PT, R4, -UR6, RZ ;  /* 0x8000000604137c10 */ /* 0x000fc8000ff3e0ff */
[----:B------:R-:W-:Y:S02]  /*00c0*/  ISETP.GT.U32.AND P0, PT, R19, 0xdff, PT ;  /* 0x00000dff1300780c */ /* 0x000fe40003f04070 */
[----:B------:R-:W-:-:S04]  /*00d0*/  IADD3.X R18, PT, PT, R5, -0x1, RZ, P1, !PT ;  /* 0xffffffff05127810 */ /* 0x000fc80000ffe4ff */
[----:B------:R-:W-:-:S13]  /*00e0*/  ISETP.GT.U32.AND.EX P0, PT, R18, RZ, PT, P0 ;  /* 0x000000ff1200720c */ /* 0x000fda0003f04100 */
[----:B---3--:R-:W-:Y:S05]  /*00f0*/  @P0 BRA `(.L_x_31) ;  /* 0x00000014002c0947 */ /* 0x008fea0003800000 */
[----:B------:R-:W0:Y:S01]  /*0100*/  S2R R0, SR_TID.X ;  /* 0x0000000000007919 */ /* 0x000e220000002100 */
[----:B------:R-:W-:Y:S01]  /*0110*/  VIADD R3, R4, -UR6 ;  /* 0x8000000604037c36 */ /* 0x000fe20008000000 */
[----:B------:R-:W-:Y:S01]  /*0120*/  BSSY.RECONVERGENT B1, `(.L_x_32) ;  /* 0x000000b000017945 */ /* 0x000fe20003800200 */
[----:B------:R-:W-:-:S03]  /*0130*/  CS2R R8, SRZ ;  /* 0x0000000000087805 */ /* 0x000fc6000001ff00 */
[----:B0-----:R-:W-:Y:S01]  /*0140*/  ISETP.GE.AND P0, PT, R0, R3, PT ;  /* 0x000000030000720c */ /* 0x001fe20003f06270 */
[----:B------:R-:W-:-:S12]  /*0150*/  IMAD.MOV.U32 R2, RZ, RZ, R0 ;  /* 0x000000ffff027224 */ /* 0x000fd800078e0000 */
[----:B------:R-:W-:Y:S05]  /*0160*/  @P0 BRA `(.L_x_33) ;  /* 0x0000000000180947 */ /* 0x000fea0003800000 */
[----:B------:R-:W0:Y:S01]  /*0170*/  LDC.64 R6, c[0x0][0x380] ;  /* 0x0000e000ff067b82 */ /* 0x000e220000000a00 */
[----:B------:R-:W-:-:S04]  /*0180*/  VIADD R5, R0, UR6 ;  /* 0x0000000600057c36 */ /* 0x000fc80008000000 */
[----:B0-----:R-:W-:-:S06]  /*0190*/  IMAD.WIDE.U32 R6, R5, 0x8, R6 ;  /* 0x0000000805067825 */ /* 0x001fcc00078e0006 */
[----:B------:R-:W2:Y:S01]  /*01a0*/  LDG.E.64 R6, desc[UR14][R6.64] ;  /* 0x0000000e06067981 */ /* 0x000ea2000c1e1b00 */
[----:B------:R-:W-:Y:S01]  /*01b0*/  VIADD R2, R0, 0x200 ;  /* 0x0000020000027836 */ /* 0x000fe20000000000 */
[----:B--2---:R-:W-:-:S11]  /*01c0*/  DMUL R8, R6, R6 ;  /* 0x0000000606087228 */ /* 0x004fd60000000000 */
.L_x_33:
[----:B------:R-:W-:Y:S05]  /*01d0*/  BSYNC.RECONVERGENT B1 ;  /* 0x0000000000017941 */ /* 0x000fea0003800200 */
.L_x_32:
[----:B------:R-:W-:Y:S01]  /*01e0*/  ISETP.GE.AND P0, PT, R2, R3, PT ;  /* 0x000000030200720c */ /* 0x000fe20003f06270 */
[----:B------:R-:W-:-:S12]  /*01f0*/  BSSY.RECONVERGENT B1, `(.L_x_34) ;  /* 0x0000078000017945 */ /* 0x000fd80003800200 */
[----:B------:R-:W-:Y:S05]  /*0200*/  @P0 BRA `(.L_x_35) ;  /* 0x0000000400d80947 */ /* 0x000fea0003800000 */
[----:B------:R-:W-:Y:S01]  /*0210*/  LOP3.LUT R5, RZ, R2, RZ, 0x33, !PT ;  /* 0x00000002ff057212 */ /* 0x000fe200078e33ff */
[----:B------:R-:W-:Y:S03]  /*0220*/  BSSY.RECONVERGENT B2, `(.L_x_36) ;  /* 0x0000036000027945 */ /* 0x000fe60003800200 */
[----:B------:R-:W-:-:S04]  /*0230*/  IADD3 R6, PT, PT, R4, -UR6, R5 ;  /* 0x8000000604067c10 */ /* 0x000fc8000fffe005 */
[C---:B------:R-:W-:Y:S02]  /*0240*/  ISETP.GE.U32.AND P1, PT, R6.reuse, 0x1e00, PT ;  /* 0x00001e000600780c */ /* 0x040fe40003f26070 */
[----:B------:R-:W-:-:S04]  /*0250*/  LEA.HI R4, R6, 0x1, RZ, 0x17 ;  /* 0x0000000106047811 */ /* 0x000fc800078fb8ff */
[----:B------:R-:W-:-:S04]  /*0260*/  LOP3.LUT R5, R4, 0xf, RZ, 0xc0, !PT ;  /* 0x0000000f04057812 */ /* 0x000fc800078ec0ff */
[----:B------:R-:W-:-:S03]  /*0270*/  ISETP.NE.AND P0, PT, R5, RZ, PT ;  /* 0x000000ff0500720c */ /* 0x000fc60003f05270 */
[----:B------:R-:W-:Y:S10]  /*0280*/  @!P1 BRA `(.L_x_37) ;  /* 0x0000000000bc9947 */ /* 0x000ff40003800000 */
[----:B------:R-:W0:Y:S01]  /*0290*/  LDCU.64 UR4, c[0x0][0x380] ;  /* 0x00007000ff0477ac */ /* 0x000e220008000a00 */
[----:B------:R-:W-:Y:S01]  /*02a0*/  IMAD.WIDE.U32 R6, R2, 0x8, RZ ;  /* 0x0000000802067825 */ /* 0x000fe200078e00ff */
[----:B------:R-:W-:-:S03]  /*02b0*/  LOP3.LUT R26, R4, 0xfffff0, RZ, 0xc0, !PT ;  /* 0x00fffff0041a7812 */ /* 0x000fc600078ec0ff */
[----:B------:R-:W-:Y:S02]  /*02c0*/  IMAD.U32 R11, RZ, RZ, UR11 ;  /* 0x0000000bff0b7e24 */ /* 0x000fe4000f8e00ff */
[----:B------:R-:W-:Y:S02]  /*02d0*/  IMAD.MOV R26, RZ, RZ, -R26 ;  /* 0x000000ffff1a7224 */ /* 0x000fe400078e0a1a */
[----:B------:R-:W-:-:S03]  /*02e0*/  IMAD.WIDE.U32 R6, R11, 0x7000, R6 ;  /* 0x000070000b067825 */ /* 0x000fc600078e0006 */
[----:B0-----:R-:W-:-:S04]  /*02f0*/  IADD3 R6, P1, PT, R6, UR4, RZ ;  /* 0x0000000406067c10 */ /* 0x001fc8000ff3e0ff */
[----:B------:R-:W-:-:S04]  /*0300*/  IADD3 R6, P2, PT, R6, 0x8000, RZ ;  /* 0x0000800006067810 */ /* 0x000fc80007f5e0ff */
[----:B------:R-:W-:-:S09]  /*0310*/  IADD3.X R7, PT, PT, RZ, UR5, R7, P2, P1 ;  /* 0x00000005ff077c10 */ /* 0x000fd200097e2407 */
.L_x_38:
[----:B------:R-:W2:Y:S04]  /*0320*/  LDG.E.64 R10, desc[UR14][R6.64+-0x8000] ;  /* 0xff80000e060a7981 */ /* 0x000ea8000c1e1b00 */
[----:B------:R-:W3:Y:S04]  /*0330*/  LDG.E.64 R12, desc[UR14][R6.64+-0x7000] ;  /* 0xff90000e060c7981 */ /* 0x000ee8000c1e1b00 */
[----:B------:R-:W4:Y:S04]  /*0340*/  LDG.E.64 R14, desc[UR14][R6.64+-0x6000] ;  /* 0xffa0000e060e7981 */ /* 0x000f28000c1e1b00 */
[----:B------:R-:W5:Y:S04]  /*0350*/  LDG.E.64 R16, desc[UR14][R6.64+-0x5000] ;  /* 0xffb0000e06107981 */ /* 0x000f68000c1e1b00 */
[----:B------:R-:W5:Y:S04]  /*0360*/  LDG.E.64 R18, desc[UR14][R6.64+-0x4000] ;  /* 0xffc0000e06127981 */ /* 0x000f68000c1e1b00 */
[----:B------:R-:W5:Y:S04]  /*0370*/  LDG.E.64 R20, desc[UR14][R6.64+-0x3000] ;  /* 0xffd0000e06147981 */ /* 0x000f68000c1e1b00 */
[----:B------:R-:W5:Y:S04]  /*0380*/  LDG.E.64 R24, desc[UR14][R6.64+-0x2000] ;  /* 0xffe0000e06187981 */ /* 0x000f68000c1e1b00 */
[----:B------:R-:W5:Y:S01]  /*0390*/  LDG.E.64 R22, desc[UR14][R6.64+-0x1000] ;  /* 0xfff0000e06167981 */ /* 0x000f62000c1e1b00 */
[----:B--2---:R-:W-:-:S03]  /*03a0*/  DFMA R10, R10, R10, R8 ;  /* 0x0000000a0a0a722b */ /* 0x004fc60000000008 */
[----:B------:R-:W2:Y:S05]  /*03b0*/  LDG.E.64 R8, desc[UR14][R6.64] ;  /* 0x0000000e06087981 */ /* 0x000eaa000c1e1b00 */
[----:B---3--:R-:W-:Y:S02]  /*03c0*/  DFMA R12, R12, R12, R10 ;  /* 0x0000000c0c0c722b */ /* 0x008fe4000000000a */
[----:B------:R-:W3:Y:S06]  /*03d0*/  LDG.E.64 R10, desc[UR14][R6.64+0x1000] ;  /* 0x0010000e060a7981 */ /* 0x000eec000c1e1b00 */
[----:B----4-:R-:W-:-:S02]  /*03e0*/  DFMA R14, R14, R14, R12 ;  /* 0x0000000e0e0e722b */ /* 0x010fc4000000000c */
[----:B------:R-:W4:Y:S06]  /*03f0*/  LDG.E.64 R12, desc[UR14][R6.64+0x2000] ;  /* 0x0020000e060c7981 */ /* 0x000f2c000c1e1b00 */
[----:B-----5:R-:W-:Y:S02]  /*0400*/  DFMA R16, R16, R16, R14 ;  /* 0x000000101010722b */ /* 0x020fe4000000000e */
[----:B------:R-:W5:Y:S06]  /*0410*/  LDG.E.64 R14, desc[UR14][R6.64+0x3000] ;  /* 0x0030000e060e7981 */ /* 0x000f6c000c1e1b00 */
[----:B------:R-:W-:-:S02]  /*0420*/  DFMA R18, R18, R18, R16 ;  /* 0x000000121212722b */ /* 0x000fc40000000010 */
[----:B------:R-:W5:Y:S06]  /*0430*/  LDG.E.64 R16, desc[UR14][R6.64+0x4000] ;  /* 0x0040000e06107981 */ /* 0x000f6c000c1e1b00 */
[----:B------:R-:W-:Y:S02]  /*0440*/  DFMA R20, R20, R20, R18 ;  /* 0x000000141414722b */ /* 0x000fe40000000012 */
[----:B------:R-:W5:Y:S06]  /*0450*/  LDG.E.64 R18, desc[UR14][R6.64+0x5000] ;  /* 0x0050000e06127981 */ /* 0x000f6c000c1e1b00 */
[----:B------:R-:W-:-:S02]  /*0460*/  DFMA R24, R24, R24, R20 ;  /* 0x000000181818722b */ /* 0x000fc40000000014 */
[----:B------:R-:W5:Y:S06]  /*0470*/  LDG.E.64 R20, desc[UR14][R6.64+0x6000] ;  /* 0x0060000e06147981 */ /* 0x000f6c000c1e1b00 */
[----:B------:R-:W-:Y:S02]  /*0480*/  DFMA R22, R22, R22, R24 ;  /* 0x000000161616722b */ /* 0x000fe40000000018 */
[----:B------:R0:W5:Y:S01]  /*0490*/  LDG.E.64 R24, desc[UR14][R6.64+0x7000] ;  /* 0x0070000e06187981 */ /* 0x000162000c1e1b00 */
[----:B------:R-:W-:Y:S02]  /*04a0*/  VIADD R26, R26, 0x10 ;  /* 0x000000101a1a7836 */ /* 0x000fe40000000000 */
[----:B------:R-:W-:-:S03]  /*04b0*/  VIADD R2, R2, 0x2000 ;  /* 0x0000200002027836 */ /* 0x000fc60000000000 */
[----:B------:R-:W-:Y:S02]  /*04c0*/  ISETP.NE.AND P1, PT, R26, RZ, PT ;  /* 0x000000ff1a00720c */ /* 0x000fe40003f25270 */
[----:B0-----:R-:W-:-:S05]  /*04d0*/  IADD3 R6, P2, PT, R6, 0x10000, RZ ;  /* 0x0001000006067810 */ /* 0x001fca0007f5e0ff */
[----:B------:R-:W-:Y:S01]  /*04e0*/  IMAD.X R7, RZ, RZ, R7, P2 ;  /* 0x000000ffff077224 */ /* 0x000fe200010e0607 */
[----:B--2---:R-:W-:-:S08]  /*04f0*/  DFMA R22, R8, R8, R22 ;  /* 0x000000080816722b */ /* 0x004fd00000000016 */
[----:B---3--:R-:W-:-:S08]  /*0500*/  DFMA R22, R10, R10, R22 ;  /* 0x0000000a0a16722b */ /* 0x008fd00000000016 */
[----:B----4-:R-:W-:-:S08]  /*0510*/  DFMA R22, R12, R12, R22 ;  /* 0x0000000c0c16722b */ /* 0x010fd00000000016 */
[----:B-----5:R-:W-:-:S08]  /*0520*/  DFMA R22, R14, R14, R22 ;  /* 0x0000000e0e16722b */ /* 0x020fd00000000016 */
[----:B------:R-:W-:-:S08]  /*0530*/  DFMA R22, R16, R16, R22 ;  /* 0x000000101016722b */ /* 0x000fd00000000016 */
[----:B------:R-:W-:-:S08]  /*0540*/  DFMA R22, R18, R18, R22 ;  /* 0x000000121216722b */ /* 0x000fd00000000016 */
[----:B------:R-:W-:-:S08]  /*0550*/  DFMA R22, R20, R20, R22 ;  /* 0x000000141416722b */ /* 0x000fd00000000016 */
[----:B------:R-:W-:Y:S01]  /*0560*/  DFMA R8, R24, R24, R22 ;  /* 0x000000181808722b */ /* 0x000fe20000000016 */
[----:B------:R-:W-:Y:S10]  /*0570*/  @P1 BRA `(.L_x_38) ;  /* 0xfffffffc00681947 */ /* 0x000ff4000383ffff */
.L_x_37:
[----:B------:R-:W-:Y:S05]  /*0580*/  BSYNC.RECONVERGENT B2 ;  /* 0x0000000000027941 */ /* 0x000fea0003800200 */
.L_x_36:
[----:B------:R-:W-:Y:S05]  /*0590*/  @!P0 BRA `(.L_x_35) ;  /* 0x0000000000f48947 */ /* 0x000fea0003800000 */
[----:B------:R-:W-:Y:S01]  /*05a0*/  ISETP.GE.U32.AND P1, PT, R5, 0x8, PT ;  /* 0x000000080500780c */ /* 0x000fe20003f26070 */
[----:B------:R-:W-:Y:S01]  /*05b0*/  BSSY.RECONVERGENT B2, `(.L_x_39) ;  /* 0x000001a000027945 */ /* 0x000fe20003800200 */
[----:B------:R-:W-:-:S04]  /*05c0*/  LOP3.LUT R26, R4, 0x7, RZ, 0xc0, !PT ;  /* 0x00000007041a7812 */ /* 0x000fc800078ec0ff */
[----:B------:R-:W-:-:S07]  /*05d0*/  ISETP.NE.AND P0, PT, R26, RZ, PT ;  /* 0x000000ff1a00720c */ /* 0x000fce0003f05270 */
[----:B------:R-:W-:Y:S06]  /*05e0*/  @!P1 BRA `(.L_x_40) ;  /* 0x0000000000589947 */ /* 0x000fec0003800000 */
[----:B------:R-:W0:Y:S01]  /*05f0*/  LDCU.64 UR4, c[0x0][0x380] ;  /* 0x00007000ff0477ac */ /* 0x000e220008000a00 */
[----:B------:R-:W-:-:S04]  /*0600*/  IADD3 R5, P1, PT, R2, UR6, RZ ;  /* 0x0000000602057c10 */ /* 0x000fc8000ff3e0ff */
[----:B------:R-:W-:Y:S02]  /*0610*/  LEA.HI.X.SX32 R6, R2, RZ, 0x1, P1 ;  /* 0x000000ff02067211 */ /* 0x000fe400008f0eff */
[----:B0-----:R-:W-:-:S04]  /*0620*/  LEA R24, P1, R5, UR4, 0x3 ;  /* 0x0000000405187c11 */ /* 0x001fc8000f8218ff */
[----:B------:R-:W-:-:S05]  /*0630*/  LEA.HI.X R25, R5, UR5, R6, 0x3, P1 ;  /* 0x0000000505197c11 */ /* 0x000fca00088f1c06 */
        /* <DEDUP_REMOVED lines=8> */
[----:B------:R-:W-:Y:S01]  /*06c0*/  VIADD R2, R2, 0x1000 ;  /* 0x0000100002027836 */ /* 0x000fe20000000000 */
[----:B--2---:R-:W-:-:S08]  /*06d0*/  DFMA R8, R20, R20, R8 ;  /* 0x000000141408722b */ /* 0x004fd00000000008 */
[----:B---3--:R-:W-:-:S08]  /*06e0*/  DFMA R8, R18, R18, R8 ;  /* 0x000000121208722b */ /* 0x008fd00000000008 */
[----:B----4-:R-:W-:-:S08]  /*06f0*/  DFMA R8, R16, R16, R8 ;  /* 0x000000101008722b */ /* 0x010fd00000000008 */
[----:B-----5:R-:W-:-:S08]  /*0700*/  DFMA R8, R14, R14, R8 ;  /* 0x0000000e0e08722b */ /* 0x020fd00000000008 */
[----:B------:R-:W-:-:S08]  /*0710*/  DFMA R8, R12, R12, R8 ;  /* 0x0000000c0c08722b */ /* 0x000fd00000000008 */
[----:B------:R-:W-:-:S08]  /*0720*/  DFMA R8, R10, R10, R8 ;  /* 0x0000000a0a08722b */ /* 0x000fd00000000008 */
[----:B------:R-:W-:-:S08]  /*0730*/  DFMA R8, R6, R6, R8 ;  /* 0x000000060608722b */ /* 0x000fd00000000008 */
[----:B------:R-:W-:-:S11]  /*0740*/  DFMA R8, R22, R22, R8 ;  /* 0x000000161608722b */ /* 0x000fd60000000008 */
.L_x_40:
[----:B------:R-:W-:Y:S05]  /*0750*/  BSYNC.RECONVERGENT B2 ;  /* 0x0000000000027941 */ /* 0x000fea0003800200 */
.L_x_39:
        /* <DEDUP_REMOVED lines=14> */
[----:B------:R-:W5:Y:S01]  /*0840*/  LDG.E.64 R14, desc[UR14][R4.64+0x3000] ;  /* 0x0030000e040e7981 */ /* 0x000f62000c1e1b00 */
[----:B------:R-:W-:Y:S01]  /*0850*/  VIADD R2, R2, 0x800 ;  /* 0x0000080002027836 */ /* 0x000fe20000000000 */
[----:B--2---:R-:W-:-:S08]  /*0860*/  DFMA R6, R6, R6, R8 ;  /* 0x000000060606722b */ /* 0x004fd00000000008 */
[----:B---3--:R-:W-:-:S08]  /*0870*/  DFMA R6, R10, R10, R6 ;  /* 0x0000000a0a06722b */ /* 0x008fd00000000006 */
[----:B----4-:R-:W-:-:S08]  /*0880*/  DFMA R6, R12, R12, R6 ;  /* 0x0000000c0c06722b */ /* 0x010fd00000000006 */
[----:B-----5:R-:W-:-:S11]  /*0890*/  DFMA R8, R14, R14, R6 ;  /* 0x0000000e0e08722b */ /* 0x020fd60000000006 */
.L_x_42:
[----:B------:R-:W-:Y:S05]  /*08a0*/  BSYNC.RECONVERGENT B2 ;  /* 0x0000000000027941 */ /* 0x000fea0003800200 */
.L_x_41:
[----:B------:R-:W-:Y:S05]  /*08b0*/  @!P0 BRA `(.L_x_35) ;  /* 0x00000000002c8947 */ /* 0x000fea0003800000 */
[----:B------:R-:W0:Y:S01]  /*08c0*/  LDC.64 R4, c[0x0][0x380] ;  /* 0x0000e000ff047b82 */ /* 0x000e220000000a00 */
[----:B------:R-:W-:Y:S02]  /*08d0*/  IMAD.U32 R7, RZ, RZ, UR11 ;  /* 0x0000000bff077e24 */ /* 0x000fe4000f8e00ff */
[----:B------:R-:W-:Y:S02]  /*08e0*/  IMAD.MOV R10, RZ, RZ, -R16 ;  /* 0x000000ffff0a7224 */ /* 0x000fe400078e0a10 */
[----:B0-----:R-:W-:-:S07]  /*08f0*/  IMAD.WIDE.U32 R4, R7, 0x7000, R4 ;  /* 0x0000700007047825 */ /* 0x001fce00078e0004 */
.L_x_43:
[----:B------:R-:W-:-:S06]  /*0900*/  IMAD.WIDE R6, R2, 0x8, R4 ;  /* 0x0000000802067825 */ /* 0x000fcc00078e0204 */
[----:B------:R-:W2:Y:S01]  /*0910*/  LDG.E.64 R6, desc[UR14][R6.64] ;  /* 0x0000000e06067981 */ /* 0x000ea2000c1e1b00 */
[----:B------:R-:W-:Y:S02]  /*0920*/  VIADD R10, R10, 0x1 ;  /* 0x000000010a0a7836 */ /* 0x000fe40000000000 */
[----:B------:R-:W-:-:S03]  /*0930*/  VIADD R2, R2, 0x200 ;  /* 0x0000020002027836 */ /* 0x000fc60000000000 */
[----:B------:R-:W-:Y:S01]  /*0940*/  ISETP.NE.AND P0, PT, R10, RZ, PT ;  /* 0x000000ff0a00720c */ /* 0x000fe20003f05270 */
[----:B--2---:R-:W-:-:S12]  /*0950*/  DFMA R8, R6, R6, R8 ;  /* 0x000000060608722b */ /* 0x004fd80000000008 */
[----:B------:R-:W-:Y:S05]  /*0960*/  @P0 BRA `(.L_x_43) ;  /* 0xfffffffc00e40947 */ /* 0x000fea000383ffff */
.L_x_35:
[----:B------:R-:W-:Y:S05]  /*0970*/  BSYNC.RECONVERGENT B1 ;  /* 0x0000000000017941 */ /* 0x000fea0003800200 */
.L_x_34:
[----:B------:R-:W-:-:S13]  /*0980*/  ISETP.GE.AND P0, PT, R3, 0x200, PT ;  /* 0x000002000300780c */ /* 0x000fda0003f06270 */
[----:B------:R-:W-:Y:S05]  /*0990*/  @!P0 BRA `(.L_x_44) ;  /* 0x0000000400148947 */ /* 0x000fea0003800000 */
        /* <DEDUP_REMOVED lines=10> */
[----:B------:R-:W-:-:S03]  /*0a40*/  @!P1 SHF.R.U32.HI R3, RZ, 0x2, R0 ;  /* 0x00000002ff039819 */ /* 0x000fc60000011600 */
[----:B------:R-:W0:Y:S01]  /*0a50*/  SHFL.DOWN PT, R5, R7, 0x2, 0x1f ;  /* 0x08401f0007057f89 */ /* 0x000e2200000e0000 */
[----:B------:R-:W-:Y:S01]  /*0a60*/  @!P1 LOP3.LUT R3, R3, 0xf8, RZ, 0xc0, !PT ;  /* 0x000000f803039812 */ /* 0x000fe200078ec0ff */
        /* <DEDUP_REMOVED lines=14> */
[----:B-1----:R-:W-:-:S05]  /*0b50*/  @!P1 LEA R10, R13, R10, 0x18 ;  /* 0x0000000a0d0a9211 */ /* 0x002fca00078ec0ff */
[----:B------:R-:W-:Y:S01]  /*0b60*/  @!P1 IMAD.IADD R3, R3, 0x1, R10 ;  /* 0x0000000103039824 */ /* 0x000fe200078e020a */
[----:B0-----:R-:W-:-:S10]  /*0b70*/  DADD R4, R4, R8 ;  /* 0x0000000004047229 */ /* 0x001fd40000000008 */
[----:B------:R-:W-:Y:S02]  /*0b80*/  FSEL R6, R8, R4, P0 ;  /* 0x0000000408067208 */ /* 0x000fe40000000000 */
[----:B------:R-:W-:Y:S02]  /*0b90*/  FSEL R7, R9, R5, P0 ;  /* 0x0000000509077208 */ /* 0x000fe40000000000 */
[----:B------:R-:W-:Y:S01]  /*0ba0*/  ISETP.NE.AND P0, PT, R0, RZ, PT ;  /* 0x000000ff0000720c */ /* 0x000fe20003f05270 */
[----:B------:R-:W-:Y:S04]  /*0bb0*/  SHFL.DOWN PT, R4, R6, 0x10, 0x1f ;  /* 0x0a001f0006047f89 */ /* 0x000fe800000e0000 */
[----:B------:R-:W0:Y:S02]  /*0bc0*/  SHFL.DOWN PT, R5, R7, 0x10, 0x1f ;  /* 0x0a001f0007057f89 */ /* 0x000e2400000e0000 */
        /* <DEDUP_REMOVED lines=10> */
[----:B--2---:R-:W0:Y:S04]  /*0c70*/  LDS.64 R2, [UR4+0x18] ;  /* 0x00001804ff027984 */ /* 0x004e280008000a00 */
        /* <DEDUP_REMOVED lines=23> */
.L_x_44:
[----:B------:R-:W-:-:S05]  /*0df0*/  LOP3.LUT R2, R0, 0x3e0, RZ, 0xc0, !PT ;  /* 0x000003e000027812 */ /* 0x000fca00078ec0ff */
[----:B------:R-:W-:Y:S01]  /*0e00*/  VIADD R4, R2, 0x20 ;  /* 0x0000002002047836 */ /* 0x000fe20000000000 */
[----:B------:R-:W-:-:S04]  /*0e10*/  LOP3.LUT R2, RZ, R2, RZ, 0x33, !PT ;  /* 0x00000002ff027212 */ /* 0x000fc800078e33ff */
[----:B------:R-:W-:Y:S01]  /*0e20*/  ISETP.GT.AND P0, PT, R4, R3, PT ;  /* 0x000000030400720c */ /* 0x000fe20003f04270 */
[----:B------:R-:W-:-:S05]  /*0e30*/  IMAD.IADD R2, R3, 0x1, R2 ;  /* 0x0000000103027824 */ /* 0x000fca00078e0202 */
[----:B------:R-:W-:Y:S02]  /*0e40*/  SEL R5, R2, 0x1f, P0 ;  /* 0x0000001f02057807 */ /* 0x000fe40000000000 */
[----:B------:R-:W0:Y:S03]  /*0e50*/  S2R R2, SR_LANEID ;  /* 0x0000000000027919 */ /* 0x000e260000000000 */
[----:B------:R-:W-:Y:S04]  /*0e60*/  SHFL.DOWN PT, R6, R8, 0x1, R5 ;  /* 0x0820000008067989 */ /* 0x000fe800000e0005 */
[----:B------:R-:W1:Y:S02]  /*0e70*/  SHFL.DOWN PT, R7, R9, 0x1, R5 ;  /* 0x0820000009077989 */ /* 0x000e6400000e0005 */
[----:B-1----:R-:W-:Y:S01]  /*0e80*/  DADD R6, R6, R8 ;  /* 0x0000000006067229 */ /* 0x002fe20000000008 */
[C---:B0-----:R-:W-:Y:S01]  /*0e90*/  ISETP.GE.AND P0, PT, R2.reuse, R5, PT ;  /* 0x000000050200720c */ /* 0x041fe20003f06270 */
[C---:B------:R-:W-:Y:S01]  /*0ea0*/  VIADD R4, R2.reuse, 0x2 ;  /* 0x0000000202047836 */ /* 0x040fe20000000000 */
[----:B------:R-:W-:-:S07]  /*0eb0*/  ISETP.NE.AND P1, PT, R2, RZ, PT ;  /* 0x000000ff0200720c */ /* 0x000fce0003f25270 */
[----:B------:R-:W-:Y:S02]  /*0ec0*/  FSEL R10, R6, R8, !P0 ;  /* 0x00000008060a7208 */ /* 0x000fe40004000000 */
[----:B------:R-:W-:Y:S02]  /*0ed0*/  FSEL R11, R7, R9, !P0 ;  /* 0x00000009070b7208 */ /* 0x000fe40004000000 */
[----:B------:R-:W-:Y:S01]  /*0ee0*/  ISETP.GT.AND P0, PT, R4, R5, PT ;  /* 0x000000050400720c */ /* 0x000fe20003f04270 */
[----:B------:R-:W-:Y:S01]  /*0ef0*/  SHFL.DOWN PT, R6, R10, 0x2, R5 ;  /* 0x084000000a067989 */ /* 0x000fe200000e0005 */
[----:B------:R-:W-:-:S03]  /*0f00*/  VIADD R4, R2, 0x4 ;  /* 0x0000000402047836 */ /* 0x000fc60000000000 */
[----:B------:R-:W0:Y:S02]  /*0f10*/  SHFL.DOWN PT, R7, R11, 0x2, R5 ;  /* 0x084000000b077989 */ /* 0x000e2400000e0005 */
[----:B0-----:R-:W-:-:S10]  /*0f20*/  DADD R6, R6, R10 ;  /* 0x0000000006067229 */ /* 0x001fd4000000000a */
[----:B------:R-:W-:Y:S02]  /*0f30*/  FSEL R12, R10, R6, P0 ;  /* 0x000000060a0c7208 */ /* 0x000fe40000000000 */
[----:B------:R-:W-:Y:S02]  /*0f40*/  FSEL R13, R11, R7, P0 ;  /* 0x000000070b0d7208 */ /* 0x000fe40000000000 */
[----:B------:R-:W-:Y:S01]  /*0f50*/  ISETP.GT.AND P0, PT, R4, R5, PT ;  /* 0x000000050400720c */ /* 0x000fe20003f04270 */
[----:B------:R-:W-:Y:S01]  /*0f60*/  SHFL.DOWN PT, R6, R12, 0x4, R5 ;  /* 0x088000000c067989 */ /* 0x000fe200000e0005 */
[C---:B------:R-:W-:Y:S02]  /*0f70*/  VIADD R4, R2.reuse, 0x8 ;  /* 0x0000000802047836 */ /* 0x040fe40000000000 */
[----:B------:R-:W-:Y:S01]  /*0f80*/  VIADD R2, R2, 0x10 ;  /* 0x0000001002027836 */ /* 0x000fe20000000000 */
[----:B------:R-:W0:Y:S02]  /*0f90*/  SHFL.DOWN PT, R7, R13, 0x4, R5 ;  /* 0x088000000d077989 */ /* 0x000e2400000e0005 */
[----:B0-----:R-:W-:-:S10]  /*0fa0*/  DADD R6, R6, R12 ;  /* 0x0000000006067229 */ /* 0x001fd4000000000c */
[----:B------:R-:W-:Y:S02]  /*0fb0*/  FSEL R8, R12, R6, P0 ;  /* 0x000000060c087208 */ /* 0x000fe40000000000 */
[----:B------:R-:W-:Y:S02]  /*0fc0*/  FSEL R9, R13, R7, P0 ;  /* 0x000000070d097208 */ /* 0x000fe40000000000 */
[----:B------:R-:W-:Y:S01]  /*0fd0*/  ISETP.GT.AND P0, PT, R4, R5, PT ;  /* 0x000000050400720c */ /* 0x000fe20003f04270 */
[----:B------:R-:W-:Y:S01]  /*0fe0*/  SHFL.DOWN PT, R6, R8, 0x8, R5 ;  /* 0x0900000008067989 */ /* 0x000fe200000e0005 */
[----:B------:R-:W-:-:S03]  /*0ff0*/  @!P1 SHF.R.U32.HI R4, RZ, 0x2, R0 ;  /* 0x00000002ff049819 */ /* 0x000fc60000011600 */
[----:B------:R-:W0:Y:S01]  /*1000*/  SHFL.DOWN PT, R7, R9, 0x8, R5 ;  /* 0x0900000009077989 */ /* 0x000e2200000e0005 */
[----:B------:R-:W-:Y:S01]  /*1010*/  @!P1 LOP3.LUT R4, R4, 0xf8, RZ, 0xc0, !PT ;  /* 0x000000f804049812 */ /* 0x000fe200078ec0ff */
[----:B------:R-:W1:Y:S01]  /*1020*/  @!P1 S2R R13, SR_CgaCtaId ;  /* 0x00000000000d9919 */ /* 0x000e620000008800 */
[----:B0-----:R-:W-:-:S10]  /*1030*/  DADD R6, R6, R8 ;  /* 0x0000000006067229 */ /* 0x001fd40000000008 */
[----:B------:R-:W-:Y:S02]  /*1040*/  FSEL R10, R8, R6, P0 ;  /* 0x00000006080a7208 */ /* 0x000fe40000000000 */
[----:B------:R-:W-:Y:S02]  /*1050*/  FSEL R11, R9, R7, P0 ;  /* 0x00000007090b7208 */ /* 0x000fe40000000000 */
[----:B------:R-:W-:Y:S01]  /*1060*/  @!P1 MOV R8, 0x400 ;  /* 0x0000040000089802 */ /* 0x000fe20000000f00 */
[----:B------:R-:W-:Y:S01]  /*1070*/  SHFL.DOWN PT, R6, R10, 0x10, R5 ;  /* 0x0a0000000a067989 */ /* 0x000fe200000e0005 */
[----:B------:R-:W-:Y:S02]  /*1080*/  ISETP.GT.AND P0, PT, R2, R5, PT ;  /* 0x000000050200720c */ /* 0x000fe40003f04270 */
[----:B-1----:R-:W-:Y:S01]  /*1090*/  @!P1 LEA R13, R13, R8, 0x18 ;  /* 0x000000080d0d9211 */ /* 0x002fe200078ec0ff */
[----:B------:R-:W0:Y:S04]  /*10a0*/  SHFL.DOWN PT, R7, R11, 0x10, R5 ;  /* 0x0a0000000b077989 */ /* 0x000e2800000e0005 */
[----:B------:R-:W-:Y:S01]  /*10b0*/  @!P1 IMAD.IADD R13, R4, 0x1, R13 ;  /* 0x00000001040d9824 */ /* 0x000fe200078e020d */
[----:B0-----:R-:W-:-:S10]  /*10c0*/  DADD R6, R6, R10 ;  /* 0x0000000006067229 */ /* 0x001fd4000000000a */
[----:B------:R-:W-:Y:S02]  /*10d0*/  FSEL R8, R10, R6, P0 ;  /* 0x000000060a087208 */ /* 0x000fe40000000000 */
[----:B------:R-:W-:Y:S02]  /*10e0*/  FSEL R9, R11, R7, P0 ;  /* 0x000000070b097208 */ /* 0x000fe40000000000 */
[----:B------:R-:W-:-:S03]  /*10f0*/  ISETP.NE.AND P0, PT, R0, RZ, PT ;  /* 0x000000ff0000720c */ /* 0x000fc60003f05270 */
[----:B------:R1:W-:Y:S01]  /*1100*/  @!P1 STS.64 [R13+0x10], R8 ;  /* 0x000010080d009388 */ /* 0x0003e20000000a00 */
[----:B------:R-:W-:Y:S09]  /*1110*/  BAR.SYNC.DEFER_BLOCKING 0x0 ;  /* 0x0000000000007b1d */ /* 0x000ff20000010000 */
[----:B------:R-:W-:Y:S05]  /*1120*/  @P0 BRA `(.L_x_45) ;  /* 0x0000001400880947 */ /* 0x000fea0003800000 */
[----:B------:R-:W0:Y:S01]  /*1130*/  S2UR UR5, SR_CgaCtaId ;  /* 0x00000000000579c3 */ /* 0x000e220000008800 */
[----:B------:R-:W-:Y:S01]  /*1140*/  UMOV UR4, 0x400 ;  /* 0x0000040000047882 */ /* 0x000fe20000000000 */
[----:B------:R-:W-:Y:S01]  /*1150*/  ISETP.GT.AND P1, PT, R3, 0x20, PT ;  /* 0x000000200300780c */ /* 0x000fe20003f24270 */
[----:B0-----:R-:W-:-:S09]  /*1160*/  ULEA UR4, UR5, UR4, 0x18 ;  /* 0x0000000405047291 */ /* 0x001fd2000f8ec0ff */
[----:B------:R-:W0:Y:S04]  /*1170*/  LDS.64 R10, [UR4+0x18] ;  /* 0x00001804ff0a7984 */ /* 0x000e280008000a00 */
[----:B------:R-:W2:Y:S01]  /*1180*/  LDS.128 R4, [UR4+0x20] ;  /* 0x00002004ff047984 */ /* 0x000ea20008000c00 */
[----:B0-----:R-:W-:-:S10]  /*1190*/  DADD R10, R8, R10 ;  /* 0x00000000080a7229 */ /* 0x001fd4000000000a */
[----:B------:R-:W-:Y:S02]  /*11a0*/  FSEL R12, R10, R8, P1 ;  /* 0x000000080a0c7208 */ /* 0x000fe40000800000 */
[----:B-1----:R-:W-:Y:S02]  /*11b0*/  FSEL R13, R11, R9, P1 ;  /* 0x000000090b0d7208 */ /* 0x002fe40000800000 */
[----:B------:R-:W0:Y:S01]  /*11c0*/  LDS.128 R8, [UR4+0x30] ;  /* 0x00003004ff087984 */ /* 0x000e220008000c00 */
[----:B------:R-:W-:-:S03]  /*11d0*/  ISETP.GT.AND P1, PT, R3, 0x40, PT ;  /* 0x000000400300780c */ /* 0x000fc60003f24270 */
        /* <DEDUP_REMOVED lines=61> */
.L_x_31:
[----:B------:R-:W0:Y:S01]  /*15b0*/  S2R R0, SR_TID.X ;  /* 0x0000000000007919 */ /* 0x000e220000002100 */
[----:B------:R-:W1:Y:S01]  /*15c0*/  LDC.64 R2, c[0x0][0x380] ;  /* 0x0000e000ff027b82 */ /* 0x000e620000000a00 */
[----:B0-----:R-:W-:-:S04]  /*15d0*/  VIADD R21, R0, UR6 ;  /* 0x0000000600157c36 */ /* 0x001fc80008000000 */
[----:B-1----:R-:W-:-:S05]  /*15e0*/  IMAD.WIDE.U32 R20, R21, 0x8, R2 ;  /* 0x0000000815147825 */ /* 0x002fca00078e0002 */
[----:B------:R-:W2:Y:S04]  /*15f0*/  LDG.E.64 R16, desc[UR14][R20.64+0x1000] ;  /* 0x0010000e14107981 */ /* 0x000ea8000c1e1b00 */
[----:B------:R-:W3:Y:S04]  /*1600*/  LDG.E.64 R14, desc[UR14][R20.64] ;  /* 0x0000000e140e7981 */ /* 0x000ee8000c1e1b00 */
[----:B------:R-:W4:Y:S04]  /*1610*/  LDG.E.64 R12, desc[UR14][R20.64+0x2000] ;  /* 0x0020000e140c7981 */ /* 0x000f28000c1e1b00 */
[----:B------:R-:W5:Y:S04]  /*1620*/  LDG.E.64 R10, desc[UR14][R20.64+0x3000] ;  /* 0x0030000e140a7981 */ /* 0x000f68000c1e1b00 */
[----:B------:R-:W5:Y:S04]  /*1630*/  LDG.E.64 R6, desc[UR14][R20.64+0x4000] ;  /* 0x0040000e14067981 */ /* 0x000f68000c1e1b00 */
[----:B------:R-:W5:Y:S04]  /*1640*/  LDG.E.64 R2, desc[UR14][R20.64+0x5000] ;  /* 0x0050000e14027981 */ /* 0x000f68000c1e1b00 */
[----:B------:R-:W5:Y:S01]  /*1650*/  LDG.E.64 R8, desc[UR14][R20.64+0x6000] ;  /* 0x0060000e14087981 */ /* 0x000f62000c1e1b00 */
[----:B------:R-:W-:-:S04]  /*1660*/  ISETP.GE.U32.AND P0, PT, R19, UR5, PT ;  /* 0x0000000513007c0c */ /* 0x000fc8000bf06070 */
[----:B------:R-:W-:Y:S01]  /*1670*/  ISETP.GE.U32.AND.EX P0, PT, R18, UR16, PT, P0 ;  /* 0x0000001012007c0c */ /* 0x000fe2000bf06100 */
[----:B--2---:R-:W-:-:S08]  /*1680*/  DMUL R16, R16, R16 ;  /* 0x0000001010107228 */ /* 0x004fd00000000000 */
[----:B---3--:R-:W-:-:S08]  /*1690*/  DFMA R16, R14, R14, R16 ;  /* 0x0000000e0e10722b */ /* 0x008fd00000000010 */
[----:B----4-:R-:W-:-:S08]  /*16a0*/  DFMA R16, R12, R12, R16 ;  /* 0x0000000c0c10722b */ /* 0x010fd00000000010 */
[----:B-----5:R-:W-:-:S08]  /*16b0*/  DFMA R16, R10, R10, R16 ;  /* 0x0000000a0a10722b */ /* 0x020fd00000000010 */
[----:B------:R-:W-:-:S08]  /*16c0*/  DFMA R16, R6, R6, R16 ;  /* 0x000000060610722b */ /* 0x000fd00000000010 */
[----:B------:R-:W-:-:S08]  /*16d0*/  DFMA R16, R2, R2, R16 ;  /* 0x000000020210722b */ /* 0x000fd00000000010 */
[----:B------:R-:W-:Y:S01]  /*16e0*/  DFMA R8, R8, R8, R16 ;  /* 0x000000080808722b */ /* 0x000fe20000000010 */
[----:B------:R-:W-:Y:S10]  /*16f0*/  @!P0 BRA `(.L_x_46) ;  /* 0x0000000c00048947 */ /* 0x000ff40003800000 */
[----:B------:R-:W-:Y:S01]  /*1700*/  UIADD3 UR8, UP0, UPT, UR5, UR6, URZ ;  /* 0x0000000605087290 */ /* 0x000fe2000ff1e0ff */
[----:B------:R-:W-:Y:S01]  /*1710*/  IADD3 R26, P1, PT, R4, -0xe00, RZ ;  /* 0xfffff200041a7810 */ /* 0x000fe20007f3e0ff */
[----:B------:R-:W0:Y:S01]  /*1720*/  LDCU.64 UR12, c[0x0][0x380] ;  /* 0x00007000ff0c77ac */ /* 0x000e220008000a00 */
[----:B------:R-:W-:Y:S02]  /*1730*/  LOP3.LUT R3, RZ, R0, RZ, 0x33, !PT ;  /* 0x00000000ff037212 */ /* 0x000fe400078e33ff */
[----:B------:R-:W-:Y:S01]  /*1740*/  IADD3.X R2, PT, PT, R5, -0x1, RZ, P1, !PT ;  /* 0xffffffff05027810 */ /* 0x000fe20000ffe4ff */
[----:B------:R-:W-:Y:S01]  /*1750*/  UIADD3.X UR9, UPT, UPT, URZ, UR16, URZ, UP0, !UPT ;  /* 0x00000010ff097290 */ /* 0x000fe200087fe4ff */
[----:B------:R-:W-:Y:S01]  /*1760*/  ISETP.LT.U32.AND P0, PT, R26, UR8, PT ;  /* 0x000000081a007c0c */ /* 0x000fe2000bf01070 */
[----:B------:R-:W-:Y:S01]  /*1770*/  UMOV UR4, URZ ;  /* 0x000000ff00047c82 */ /* 0x000fe20008000000 */
[----:B------:R-:W-:Y:S01]  /*1780*/  IADD3 R7, P2, PT, R0, UR8, RZ ;  /* 0x0000000800077c10 */ /* 0x000fe2000ff5e0ff */
[----:B------:R-:W-:Y:S01]  /*1790*/  UMOV UR10, UR8 ;  /* 0x00000008000a7c82 */ /* 0x000fe20008000000 */
[----:B------:R-:W-:Y:S01]  /*17a0*/  IADD3 R3, PT, PT, R4, -UR5, R3 ;  /* 0x8000000504037c10 */ /* 0x000fe2000fffe003 */
[----:B------:R-:W-:Y:S01]  /*17b0*/  IMAD.U32 R11, RZ, RZ, UR9 ;  /* 0x00000009ff0b7e24 */ /* 0x000fe2000f8e00ff */
[----:B------:R-:W-:Y:S01]  /*17c0*/  UMOV UR7, UR9 ;  /* 0x0000000900077c82 */ /* 0x000fe20008000000 */
[----:B------:R-:W-:-:S02]  /*17d0*/  IMAD.X R10, RZ, RZ, UR9, P2 ;  /* 0x00000009ff0a7e24 */ /* 0x000fc400090e06ff */
[----:B------:R-:W-:Y:S01]  /*17e0*/  VIADD R3, R3, -UR6 ;  /* 0x8000000603037c36 */ /* 0x000fe20008000000 */
[----:B------:R-:W-:Y:S02]  /*17f0*/  ISETP.GT.U32.AND.EX P0, PT, R11, R2, PT, P0 ;  /* 0x000000020b00720c */ /* 0x000fe40003f04100 */
[----:B0-----:R-:W-:-:S04]  /*1800*/  LEA R6, P1, R7, UR12, 0x3 ;  /* 0x0000000c07067c11 */ /* 0x001fc8000f8218ff */
[----:B------:R-:W-:Y:S02]  /*1810*/  IADD3 R6, P2, PT, R6, 0x8000, RZ ;  /* 0x0000800006067810 */ /* 0x000fe40007f5e0ff */
[----:B------:R-:W-:-:S05]  /*1820*/  LEA.HI.X R7, R7, UR13, R10, 0x3, P1 ;  /* 0x0000000d07077c11 */ /* 0x000fca00088f1c0a */
[----:B------:R-:W-:Y:S01]  /*1830*/  IMAD.X R7, RZ, RZ, R7, P2 ;  /* 0x000000ffff077224 */ /* 0x000fe200010e0607 */
[----:B------:R-:W-:Y:S06]  /*1840*/  @P0 BRA `(.L_x_47) ;  /* 0x0000000000a80947 */ /* 0x000fec0003800000 */
[----:B------:R-:W0:Y:S01]  /*1850*/  LDC.64 R4, c[0x0][0x3b8] ;  /* 0x0000ee00ff047b82 */ /* 0x000e220000000a00 */
[----:B------:R-:W1:Y:S01]  /*1860*/  LDCU.64 UR12, c[0x0][0x380] ;  /* 0x00007000ff0c77ac */ /* 0x000e620008000a00 */
[----:B------:R-:W-:Y:S01]  /*1870*/  NOP ;  /* 0x0000000000007918 */ /* 0x000fe20000000000 */
.L_x_48:
[----:B------:R-:W-:-:S05]  /*1880*/  IADD3 R10, P0, PT, R0, UR8, RZ ;  /* 0x00000008000a7c10 */ /* 0x000fca000ff1e0ff */
[----:B------:R-:W-:Y:S01]  /*1890*/  IMAD.X R11, RZ, RZ, UR9, P0 ;  /* 0x00000009ff0b7e24 */ /* 0x000fe200080e06ff */
[----:B-1----:R-:W-:-:S04]  /*18a0*/  LEA R24, P0, R10, UR12, 0x3 ;  /* 0x0000000c0a187c11 */ /* 0x002fc8000f8018ff */
[----:B------:R-:W-:-:S05]  /*18b0*/  LEA.HI.X R25, R10, UR13, R11, 0x3, P0 ;  /* 0x0000000d0a197c11 */ /* 0x000fca00080f1c0b */
[----:B------:R-:W2:Y:S04]  /*18c0*/  LDG.E.64 R12, desc[UR14][R24.64] ;  /* 0x0000000e180c7981 */ /* 0x000ea8000c1e1b00 */
[----:B------:R-:W3:Y:S04]  /*18d0*/  LDG.E.64 R14, desc[UR14][R24.64+0x1000] ;  /* 0x0010000e180e7981 */ /* 0x000ee8000c1e1b00 */
[----:B------:R-:W4:Y:S04]  /*18e0*/  LDG.E.64 R16, desc[UR14][R24.64+0x2000] ;  /* 0x0020000e18107981 */ /* 0x000f28000c1e1b00 */
[----:B------:R-:W5:Y:S04]  /*18f0*/  LDG.E.64 R18, desc[UR14][R24.64+0x3000] ;  /* 0x0030000e18127981 */ /* 0x000f68000c1e1b00 */
[----:B------:R-:W5:Y:S04]  /*1900*/  LDG.E.64 R20, desc[UR14][R24.64+0x4000] ;  /* 0x0040000e18147981 */ /* 0x000f68000c1e1b00 */
[----:B------:R-:W5:Y:S04]  /*1910*/  LDG.E.64 R10, desc[UR14][R24.64+0x5000] ;  /* 0x0050000e180a7981 */ /* 0x000f68000c1e1b00 */
[----:B------:R-:W5:Y:S01]  /*1920*/  LDG.E.64 R22, desc[UR14][R24.64+0x6000] ;  /* 0x0060000e18167981 */ /* 0x000f62000c1e1b00 */
[----:B------:R-:W-:-:S04]  /*1930*/  UIADD3 UR6, UP0, UPT, UR5, UR10, URZ ;  /* 0x0000000a05067290 */ /* 0x000fc8000ff1e0ff */
[----:B------:R-:W-:Y:S01]  /*1940*/  UIADD3.X UR7, UPT, UPT, UR16, UR7, URZ, UP0, !UPT ;  /* 0x0000000710077290 */ /* 0x000fe200087fe4ff */
[----:B--2---:R-:W-:Y:S01]  /*1950*/  DFMA R8, R12, R12, R8 ;  /* 0x0000000c0c08722b */ /* 0x004fe20000000008 */
[----:B0-----:R-:W-:-:S04]  /*1960*/  IADD3 R12, P1, PT, R4, -UR8, RZ ;  /* 0x80000008040c7c10 */ /* 0x001fc8000ff3e0ff */
[----:B------:R-:W-:-:S03]  /*1970*/  ISETP.GE.U32.AND P0, PT, R12, UR5, PT ;  /* 0x000000050c007c0c */ /* 0x000fc6000bf06070 */
[----:B---3--:R-:W-:-:S08]  /*1980*/  DFMA R8, R14, R14, R8 ;  /* 0x0000000e0e08722b */ /* 0x008fd00000000008 */
[----:B----4-:R-:W-:-:S08]  /*1990*/  DFMA R8, R16, R16, R8 ;  /* 0x000000101008722b */ /* 0x010fd00000000008 */
[----:B-----5:R-:W-:-:S08]  /*19a0*/  DFMA R8, R18, R18, R8 ;  /* 0x000000121208722b */ /* 0x020fd00000000008 */
[----:B------:R-:W-:-:S08]  /*19b0*/  DFMA R8, R20, R20, R8 ;  /* 0x000000141408722b */ /* 0x000fd00000000008 */
[----:B------:R-:W-:Y:S01]  /*19c0*/  DFMA R8, R10, R10, R8 ;  /* 0x0000000a0a08722b */ /* 0x000fe20000000008 */
[----:B------:R-:W-:Y:S01]  /*19d0*/  IADD3.X R10, PT, PT, R5, ~UR9, RZ, P1, !PT ;  /* 0x80000009050a7c10 */ /* 0x000fe20008ffe4ff */
[----:B------:R-:W-:-:S03]  /*19e0*/  IMAD.U32 R11, RZ, RZ, UR5 ;  /* 0x00000005ff0b7e24 */ /* 0x000fc6000f8e00ff */
[----:B------:R-:W-:Y:S01]  /*19f0*/  ISETP.GE.U32.AND.EX P0, PT, R10, UR16, PT, P0 ;  /* 0x000000100a007c0c */ /* 0x000fe2000bf06100 */
[----:B------:R-:W-:Y:S01]  /*1a00*/  IMAD.U32 R10, RZ, RZ, UR5 ;  /* 0x00000005ff0a7e24 */ /* 0x000fe2000f8e00ff */
[----:B------:R-:W-:Y:S01]  /*1a10*/  LEA R6, P1, R11, R6, 0x3 ;  /* 0x000000060b067211 */ /* 0x000fe200078218ff */
[----:B------:R-:W-:Y:S01]  /*1a20*/  IMAD.U32 R11, RZ, RZ, UR16 ;  /* 0x00000010ff0b7e24 */ /* 0x000fe2000f8e00ff */
[----:B------:R-:W-:-:S04]  /*1a30*/  DFMA R8, R22, R22, R8 ;  /* 0x000000161608722b */ /* 0x000fc80000000008 */
[----:B------:R-:W-:-:S05]  /*1a40*/  LEA.HI.X R7, R10, R7, R11, 0x3, P1 ;  /* 0x000000070a077211 */ /* 0x000fca00008f1c0b */
[----:B------:R-:W-:Y:S05]  /*1a50*/  @!P0 BRA `(.L_x_46) ;  /* 0x00000008002c8947 */ /* 0x000fea0003800000 */
[----:B------:R-:W-:Y:S02]  /*1a60*/  UIADD3 UR8, UP0, UPT, UR5, UR8, URZ ;  /* 0x0000000805087290 */ /* 0x000fe4000ff1e0ff */
[----:B------:R-:W-:Y:S01]  /*1a70*/  VIADD R3, R3, -UR5 ;  /* 0x8000000503037c36 */ /* 0x000fe20008000000 */
[----:B------:R-:W-:Y:S02]  /*1a80*/  UIADD3 UR4, UPT, UPT, UR4, 0x1, URZ ;  /* 0x0000000104047890 */ /* 0x000fe4000fffe0ff */
[----:B------:R-:W-:Y:S01]  /*1a90*/  UIADD3.X UR9, UPT, UPT, UR16, UR9, URZ, UP0, !UPT ;  /* 0x0000000910097290 */ /* 0x000fe200087fe4ff */
[----:B------:R-:W-:Y:S01]  /*1aa0*/  ISETP.LT.U32.AND P0, PT, R26, UR8, PT ;  /* 0x000000081a007c0c */ /* 0x000fe2000bf01070 */
[----:B------:R-:W-:-:S04]  /*1ab0*/  UMOV UR10, UR6 ;  /* 0x00000006000a7c82 */ /* 0x000fc80008000000 */
[----:B------:R-:W-:-:S05]  /*1ac0*/  IMAD.U32 R11, RZ, RZ, UR9 ;  /* 0x00000009ff0b7e24 */ /* 0x000fca000f8e00ff */
[----:B------:R-:W-:-:S13]  /*1ad0*/  ISETP.GT.U32.AND.EX P0, PT, R11, R2, PT, P0 ;  /* 0x000000020b00720c */ /* 0x000fda0003f04100 */
[----:B------:R-:W-:Y:S05]  /*1ae0*/  @!P0 BRA `(.L_x_48) ;  /* 0xfffffffc00648947 */ /* 0x000fea000383ffff */
.L_x_47:
[C---:B------:R-:W-:Y:S01]  /*1af0*/  VIADD R11, R4.reuse, -UR8 ;  /* 0x80000008040b7c36 */ /* 0x040fe20008000000 */
[----:B------:R-:W-:Y:S01]  /*1b00*/  ISETP.LE.U32.AND P1, PT, R4, UR8, PT ;  /* 0x0000000804007c0c */ /* 0x000fe2000bf23070 */
[----:B------:R-:W-:Y:S01]  /*1b10*/  IMAD.U32 R2, RZ, RZ, UR9 ;  /* 0x00000009ff027e24 */ /* 0x000fe2000f8e00ff */
[----:B------:R-:W-:Y:S02]  /*1b20*/  BSSY.RECONVERGENT B1, `(.L_x_46) ;  /* 0x000007e000017945 */ /* 0x000fe40003800200 */
[----:B------:R-:W-:-:S04]  /*1b30*/  ISETP.GE.AND P0, PT, R0, R11, PT ;  /* 0x0000000b0000720c */ /* 0x000fc80003f06270 */
[----:B------:R-:W-:-:S13]  /*1b40*/  ISETP.GE.U32.OR.EX P0, PT, R2, R5, P0, P1 ;  /* 0x000000050200720c */ /* 0x000fda0000706510 */
[----:B------:R-:W-:Y:S05]  /*1b50*/  @P0 BRA `(.L_x_49) ;  /* 0x0000000400e80947 */ /* 0x000fea0003800000 */
[----:B------:R-:W0:Y:S01]  /*1b60*/  LDC R2, c[0x0][0x3c0] ;  /* 0x0000f000ff027b82 */ /* 0x000e220000000800 */
[----:B------:R-:W-:Y:S01]  /*1b70*/  UIMAD UR6, UR11, 0xe00, URZ ;  /* 0x00000e000b0678a4 */ /* 0x000fe2000f8e02ff */
[----:B------:R-:W-:Y:S01]  /*1b80*/  LOP3.LUT R5, RZ, R0, RZ, 0x33, !PT ;  /* 0x00000000ff057212 */ /* 0x000fe200078e33ff */
[----:B------:R-:W-:Y:S02]  /*1b90*/  BSSY.RECONVERGENT B2, `(.L_x_50) ;  /* 0x0000035000027945 */ /* 0x000fe40003800200 */
[----:B------:R-:W-:-:S06]  /*1ba0*/  UIADD3 UR6, UPT, UPT, UR5, UR6, URZ ;  /* 0x0000000605067290 */ /* 0x000fcc000fffe0ff */
[----:B------:R-:W-:Y:S01]  /*1bb0*/  IADD3 R4, PT, PT, R4, -UR6, R5 ;  /* 0x8000000604047c10 */ /* 0x000fe2000fffe005 */
[----:B0-----:R-:W-:-:S04]  /*1bc0*/  IMAD R5, R2, UR4, RZ ;  /* 0x0000000402057c24 */ /* 0x001fc8000f8e02ff */
[----:B------:R-:W-:-:S05]  /*1bd0*/  IMAD R4, R5, -0xe00, R4 ;  /* 0xfffff20005047824 */ /* 0x000fca00078e0204 */
[C---:B------:R-:W-:Y:S02]  /*1be0*/  ISETP.GE.U32.AND P1, PT, R4.reuse, 0x1e00, PT ;  /* 0x00001e000400780c */ /* 0x040fe40003f26070 */
[----:B------:R-:W-:Y:S01]  /*1bf0*/  LEA.HI R5, R4, 0x1, RZ, 0x17 ;  /* 0x0000000104057811 */ /* 0x000fe200078fb8ff */
[----:B------:R-:W-:-:S03]  /*1c00*/  IMAD.MOV.U32 R4, RZ, RZ, R0 ;  /* 0x000000ffff047224 */ /* 0x000fc600078e0000 */
[----:B------:R-:W-:-:S04]  /*1c10*/  LOP3.LUT R26, R5, 0xf, RZ, 0xc0, !PT ;  /* 0x0000000f051a7812 */ /* 0x000fc800078ec0ff */
[----:B------:R-:W-:-:S03]  /*1c20*/  ISETP.NE.AND P0, PT, R26, RZ, PT ;  /* 0x000000ff1a00720c */ /* 0x000fc60003f05270 */
[----:B------:R-:W-:Y:S10]  /*1c30*/  @!P1 BRA `(.L_x_51) ;  /* 0x0000000000a89947 */ /* 0x000ff40003800000 */
[----:B------:R-:W-:Y:S01]  /*1c40*/  LEA.HI R2, R3, 0x1, RZ, 0x17 ;  /* 0x0000000103027811 */ /* 0x000fe200078fb8ff */
[----:B------:R-:W-:-:S03]  /*1c50*/  IMAD.MOV.U32 R4, RZ, RZ, R0 ;  /* 0x000000ffff047224 */ /* 0x000fc600078e0000 */
[----:B------:R-:W-:-:S05]  /*1c60*/  LOP3.LUT R2, R2, 0xfffff0, RZ, 0xc0, !PT ;  /* 0x00fffff002027812 */ /* 0x000fca00078ec0ff */
[----:B------:R-:W-:-:S07]  /*1c70*/  IMAD.MOV R2, RZ, RZ, -R2 ;  /* 0x000000ffff027224 */ /* 0x000fce00078e0a02 */
.L_x_52:
        /* <DEDUP_REMOVED lines=38> */
.L_x_51:
[----:B------:R-:W-:Y:S05]  /*1ee0*/  BSYNC.RECONVERGENT B2 ;  /* 0x0000000000027941 */ /* 0x000fea0003800200 */
.L_x_50:
[----:B------:R-:W-:Y:S05]  /*1ef0*/  @!P0 BRA `(.L_x_49) ;  /* 0x0000000400008947 */ /* 0x000fea0003800000 */
[----:B------:R-:W-:Y:S01]  /*1f00*/  ISETP.GE.U32.AND P1, PT, R26, 0x8, PT ;  /* 0x000000081a00780c */ /* 0x000fe20003f26070 */
[----:B------:R-:W-:Y:S01]  /*1f10*/  BSSY.RECONVERGENT B2, `(.L_x_53) ;  /* 0x0000019000027945 */ /* 0x000fe20003800200 */
[----:B------:R-:W-:-:S04]  /*1f20*/  LOP3.LUT R2, R5, 0x7, RZ, 0xc0, !PT ;  /* 0x0000000705027812 */ /* 0x000fc800078ec0ff */
[----:B------:R-:W-:-:S07]  /*1f30*/  ISETP.NE.AND P0, PT, R2, RZ, PT ;  /* 0x000000ff0200720c */ /* 0x000fce0003f05270 */
[----:B------:R-:W-:Y:S06]  /*1f40*/  @!P1 BRA `(.L_x_54) ;  /* 0x0000000000549947 */ /* 0x000fec0003800000 */
[----:B------:R-:W-:-:S05]  /*1f50*/  IADD3 R6, P1, PT, R4, UR8, RZ ;  /* 0x0000000804067c10 */ /* 0x000fca000ff3e0ff */
[----:B------:R-:W-:Y:S01]  /*1f60*/  IMAD.X R7, RZ, RZ, UR9, P1 ;  /* 0x00000009ff077e24 */ /* 0x000fe200088e06ff */
[----:B------:R-:W-:-:S04]  /*1f70*/  LEA R24, P1, R6, UR12, 0x3 ;  /* 0x0000000c06187c11 */ /* 0x000fc8000f8218ff */
        /* <DEDUP_REMOVED lines=18> */
.L_x_54:
[----:B------:R-:W-:Y:S05]  /*20a0*/  BSYNC.RECONVERGENT B2 ;  /* 0x0000000000027941 */ /* 0x000fea0003800200 */
.L_x_53:
[----:B------:R-:W-:Y:S05]  /*20b0*/  @!P0 BRA `(.L_x_49) ;  /* 0x0000000000908947 */ /* 0x000fea0003800000 */
[----:B------:R-:W-:Y:S01]  /*20c0*/  ISETP.GE.U32.AND P1, PT, R2, 0x4, PT ;  /* 0x000000040200780c */ /* 0x000fe20003f26070 */
[----:B------:R-:W-:Y:S01]  /*20d0*/  BSSY.RECONVERGENT B2, `(.L_x_55) ;  /* 0x0000010000027945 */ /* 0x000fe20003800200 */
[----:B------:R-:W-:-:S11]  /*20e0*/  LOP3.LUT P0, RZ, R5, 0x3, RZ, 0xc0, !PT ;  /* 0x0000000305ff7812 */ /* 0x000fd6000780c0ff */
[----:B------:R-:W-:Y:S05]  /*20f0*/  @!P1 BRA `(.L_x_56) ;  /* 0x0000000000349947 */ /* 0x000fea0003800000 */
[----:B------:R-:W-:-:S05]  /*2100*/  IADD3 R2, P1, PT, R4, UR8, RZ ;  /* 0x0000000804027c10 */ /* 0x000fca000ff3e0ff */
[----:B------:R-:W-:Y:S01]  /*2110*/  IMAD.X R5, RZ, RZ, UR9, P1 ;  /* 0x00000009ff057e24 */ /* 0x000fe200088e06ff */
[----:B------:R-:W-:-:S04]  /*2120*/  LEA R6, P1, R2, UR12, 0x3 ;  /* 0x0000000c02067c11 */ /* 0x000fc8000f8218ff */
        /* <DEDUP_REMOVED lines=10> */
.L_x_56:
[----:B------:R-:W-:Y:S05]  /*21d0*/  BSYNC.RECONVERGENT B2 ;  /* 0x0000000000027941 */ /* 0x000fea0003800200 */
.L_x_55:
[----:B------:R-:W-:Y:S05]  /*21e0*/  @!P0 BRA `(.L_x_49) ;  /* 0x0000000000448947 */ /* 0x000fea0003800000 */
[----:B------:R-:W-:Y:S02]  /*21f0*/  LOP3.LUT R2, R3, 0xffff, RZ, 0xc0, !PT ;  /* 0x0000ffff03027812 */ /* 0x000fe400078ec0ff */
[----:B------:R-:W-:Y:S02]  /*2200*/  IADD3 R6, P0, PT, R4, UR10, RZ ;  /* 0x0000000a04067c10 */ /* 0x000fe4000ff1e0ff */
[----:B------:R-:W-:Y:S02]  /*2210*/  LEA.HI R2, R2, 0x1, RZ, 0x17 ;  /* 0x0000000102027811 */ /* 0x000fe400078fb8ff */
[----:B------:R-:W-:Y:S01]  /*2220*/  LEA R5, P1, R6, UR12, 0x3 ;  /* 0x0000000c06057c11 */ /* 0x000fe2000f8218ff */
[----:B------:R-:W-:Y:S01]  /*2230*/  IMAD.X R3, RZ, RZ, UR7, P0 ;  /* 0x00000007ff037e24 */ /* 0x000fe200080e06ff */
[----:B------:R-:W-:-:S04]  /*2240*/  LOP3.LUT R2, R2, 0x3, RZ, 0xc0, !PT ;  /* 0x0000000302027812 */ /* 0x000fc800078ec0ff */
[----:B------:R-:W-:Y:S01]  /*2250*/  LEA.HI.X R6, R6, UR13, R3, 0x3, P1 ;  /* 0x0000000d06067c11 */ /* 0x000fe200088f1c03 */
[----:B------:R-:W-:-:S07]  /*2260*/  IMAD.MOV R4, RZ, RZ, -R2 ;  /* 0x000000ffff047224 */ /* 0x000fce00078e0a02 */
.L_x_57:
[----:B------:R-:W-:Y:S02]  /*2270*/  IMAD.MOV.U32 R2, RZ, RZ, R5 ;  /* 0x000000ffff027224 */ /* 0x000fe400078e0005 */
[----:B------:R-:W-:-:S06]  /*2280*/  IMAD.MOV.U32 R3, RZ, RZ, R6 ;  /* 0x000000ffff037224 */ /* 0x000fcc00078e0006 */
[----:B------:R-:W2:Y:S01]  /*2290*/  LDG.E.64 R2, desc[UR14][R2.64] ;  /* 0x0000000e02027981 */ /* 0x000ea2000c1e1b00 */
[----:B------:R-:W-:Y:S01]  /*22a0*/  VIADD R4, R4, 0x1 ;  /* 0x0000000104047836 */ /* 0x000fe20000000000 */
[----:B------:R-:W-:-:S04]  /*22b0*/  IADD3 R5, P1, PT, R5, 0x1000, RZ ;  /* 0x0000100005057810 */ /* 0x000fc80007f3e0ff */
[----:B------:R-:W-:Y:S01]  /*22c0*/  ISETP.NE.AND P0, PT, R4, RZ, PT ;  /* 0x000000ff0400720c */ /* 0x000fe20003f05270 */
[----:B------:R-:W-:Y:S01]  /*22d0*/  IMAD.X R6, RZ, RZ, R6, P1 ;  /* 0x000000ffff067224 */ /* 0x000fe200008e0606 */
[----:B--2---:R-:W-:-:S11]  /*22e0*/  DFMA R8, R2, R2, R8 ;  /* 0x000000020208722b */ /* 0x004fd60000000008 */
[----:B------:R-:W-:Y:S05]  /*22f0*/  @P0 BRA `(.L_x_57) ;  /* 0xfffffffc00dc0947 */ /* 0x000fea000383ffff */
.L_x_49:
[----:B------:R-:W-:Y:S05]  /*2300*/  BSYNC.RECONVERGENT B1 ;  /* 0x0000000000017941 */ /* 0x000fea0003800200 */
.L_x_46:
        /* <DEDUP_REMOVED lines=42> */
[----:B------:R-:W1:Y:S01]  /*25b0*/  S2UR UR5, SR_CgaCtaId ;  /* 0x00000000000579c3 */ /* 0x000e620000008800 */
[----:B------:R-:W-:Y:S02]  /*25c0*/  UMOV UR4, 0x400 ;  /* 0x0000040000047882 */ /* 0x000fe40000000000 */
[----:B-1----:R-:W-:-:S09]  /*25d0*/  ULEA UR4, UR5, UR4, 0x18 ;  /* 0x0000000405047291 */ /* 0x002fd2000f8ec0ff */
[----:B0-----:R-:W0:Y:S04]  /*25e0*/  LDS.64 R2, [UR4+0x18] ;  /* 0x00001804ff027984 */ /* 0x001e280008000a00 */
        /* <DEDUP_REMOVED lines=22> */
.L_x_45:
[----:B------:R-:W-:Y:S05]  /*2750*/  BSYNC.RECONVERGENT B0 ;  /* 0x0000000000007941 */ /* 0x000fea0003800200 */
.L_x_30:
[----:B------:R-:W-:Y:S05]  /*2760*/  @P0 EXIT ;  /* 0x000000000000094d */ /* 0x000fea0003800000 */
[----:B------:R-:W3:Y:S02]  /*2770*/  LDCU.64 UR4, c[0x0][0x388] ;  /* 0x00007100ff0477ac */ /* 0x000ee40008000a00 */
[----:B---3--:R-:W-:-:S06]  /*2780*/  UIMAD.WIDE.U32 UR4, UR11, 0x8, UR4 ;  /* 0x000000080b0478a5 */ /* 0x008fcc000f8e0004 */
[----:B------:R-:W-:Y:S02]  /*2790*/  IMAD.U32 R2, RZ, RZ, UR4 ;  /* 0x00000004ff027e24 */ /* 0x000fe4000f8e00ff */
[----:B0-2---:R-:W-:-:S05]  /*27a0*/  IMAD.U32 R3, RZ, RZ, UR5 ;  /* 0x00000005ff037e24 */ /* 0x005fca000f8e00ff */
[----:B------:R-:W-:Y:S01]  /*27b0*/  STG.E.64 desc[UR14][R2.64], R8 ;  /* 0x0000000802007986 */ /* 0x000fe2000c101b0e */
[----:B------:R-:W-:Y:S05]  /*27c0*/  EXIT ;  /* 0x000000000000794d */ /* 0x000fea0003800000 */
.L_x_58:
        /* <DEDUP_REMOVED lines=11> */
.L_x_210:


//--------------------- .text._ZN3cub18CUB_300001_SM_10006detail6reduce28DeviceReduceSingleTileKernelINS2_10policy_hubIdyN4cuda3std3__44plusIdEEE10Policy1000EN6thrust24THRUST_300001_SM_1000_NS10device_ptrIdEEPdyS9_dd6squareEEvT0_T1_T2_T3_T4_T6_ --------------------------
	.section	.text._ZN3cub18CUB_300001_SM_10006detail6reduce28DeviceReduceSingleTileKernelINS2_10policy_hubIdyN4cuda3std3__44plusIdEEE10Policy1000EN6thrust24THRUST_300001_SM_1000_NS10device_ptrIdEEPdyS9_dd6squareEEvT0_T1_T2_T3_T4_T6_,"ax",@progbits
	.align	128
        .global         _ZN3cub18CUB_300001_SM_10006detail6reduce28DeviceReduceSingleTileKernelINS2_10policy_hubIdyN4cuda3std3__44plusIdEEE10Policy1000EN6thrust24THRUST_300001_SM_1000_NS10device_ptrIdEEPdyS9_dd6squareEEvT0_T1_T2_T3_T4_T6_
        .type           _ZN3cub18CUB_300001_SM_10006detail6reduce28DeviceReduceSingleTileKernelINS2_10policy_hubIdyN4cuda3std3__44plusIdEEE10Policy1000EN6thrust24THRUST_300001_SM_1000_NS10device_ptrIdEEPdyS9_dd6squareEEvT0_T1_T2_T3_T4_T6_,@function
        .size           _ZN3cub18CUB_300001_SM_10006detail6reduce28DeviceReduceSingleTileKernelINS2_10policy_hubIdyN4cuda3std3__44plusIdEEE10Policy1000EN6thrust24THRUST_300001_SM_1000_NS10device_ptrIdEEPdyS9_dd6squareEEvT0_T1_T2_T3_T4_T6_,(.L_x_211 - _ZN3cub18CUB_300001_SM_10006detail6reduce28DeviceReduceSingleTileKernelINS2_10policy_hubIdyN4cuda3std3__44plusIdEEE10Policy1000EN6thrust24THRUST_300001_SM_1000_NS10device_ptrIdEEPdyS9_dd6squareEEvT0_T1_T2_T3_T4_T6_)
        .other          _ZN3cub18CUB_300001_SM_10006detail6reduce28DeviceReduceSingleTileKernelINS2_10policy_hubIdyN4cuda3std3__44plusIdEEE10Policy1000EN6thrust24THRUST_300001_SM_1000_NS10device_ptrIdEEPdyS9_dd6squareEEvT0_T1_T2_T3_T4_T6_,@"STO_CUDA_ENTRY STV_DEFAULT"
_ZN3cub18CUB_300001_SM_10006detail6reduce28DeviceReduceSingleTileKernelINS2_10policy_hubIdyN4cuda3std3__44plusIdEEE10Policy1000EN6thrust24THRUST_300001_SM_1000_NS10device_ptrIdEEPdyS9_dd6squareEEvT0_T1_T2_T3_T4_T6_:
.text._ZN3cub18CUB_300001_SM_10006detail6reduce28DeviceReduceSingleTileKernelINS2_10policy_hubIdyN4cuda3std3__44plusIdEEE10Policy1000EN6thrust24THRUST_300001_SM_1000_NS10device_ptrIdEEPdyS9_dd6squareEEvT0_T1_T2_T3_T4_T6_:
[----:B------:R-:W-:Y:S01]  /*0000*/  LDC R1, c[0x0][0x37c] ;  /* 0x0000df00ff017b82 */ /* 0x000fe20000000800 */
[----:B------:R-:W0:Y:S01]  /*0010*/  LDCU.64 UR4, c[0x0][0x390] ;  /* 0x00007200ff0477ac */ /* 0x000e220008000a00 */
[----:B------:R-:W1:Y:S01]  /*0020*/  LDCU.64 UR6, c[0x0][0x358] ;  /* 0x00006b00ff0677ac */ /* 0x000e620008000a00 */
[----:B0-----:R-:W-:Y:S02]  /*0030*/  IMAD.U32 R8, RZ, RZ, UR4 ;  /* 0x00000004ff087e24 */ /* 0x001fe4000f8e00ff */
[----:B------:R-:W-:-:S03]  /*0040*/  IMAD.U32 R9, RZ, RZ, UR5 ;  /* 0x00000005ff097e24 */ /* 0x000fc6000f8e00ff */
[----:B------:R-:W-:-:S04]  /*0050*/  ISETP.NE.U32.AND P0, PT, R8, RZ, PT ;  /* 0x000000ff0800720c */ /* 0x000fc80003f05070 */
[----:B------:R-:W-:-:S13]  /*0060*/  ISETP.NE.AND.EX P0, PT, R9, RZ, PT, P0 ;  /* 0x000000ff0900720c */ /* 0x000fda0003f05300 */
        /* <DEDUP_REMOVED lines=8> */
.L_x_59:
[----:B------:R-:W-:Y:S01]  /*00f0*/  ISETP.GT.U32.AND P0, PT, R8, 0xdff, PT ;  /* 0x00000dff0800780c */ /* 0x000fe20003f04070 */
[----:B------:R-:W-:Y:S03]  /*0100*/  BSSY.RECONVERGENT B0, `(.L_x_60) ;  /* 0x000024f000007945 */ /* 0x000fe60003800200 */
[----:B------:R-:W-:-:S13]  /*0110*/  ISETP.GT.U32.AND.EX P0, PT, R9, RZ, PT, P0 ;  /* 0x000000ff0900720c */ /* 0x000fda0003f04100 */
[----:B------:R-:W-:Y:S05]  /*0120*/  @P0 BRA `(.L_x_61) ;  /* 0x0000001400380947 */ /* 0x000fea0003800000 */
[----:B------:R-:W0:Y:S01]  /*0130*/  S2R R0, SR_TID.X ;  /* 0x0000000000007919 */ /* 0x000e220000002100 */
[----:B------:R-:W-:Y:S01]  /*0140*/  BSSY.RECONVERGENT B1, `(.L_x_62) ;  /* 0x000000a000017945 */ /* 0x000fe20003800200 */
[----:B------:R-:W-:Y:S02]  /*0150*/  CS2R R4, SRZ ;  /* 0x0000000000047805 */ /* 0x000fe4000001ff00 */
[----:B0-----:R-:W-:Y:S01]  /*0160*/  ISETP.GE.U32.AND P0, PT, R0, R8, PT ;  /* 0x000000080000720c */ /* 0x001fe20003f06070 */
[----:B------:R-:W-:-:S12]  /*0170*/  IMAD.MOV.U32 R2, RZ, RZ, R0 ;  /* 0x000000ffff027224 */ /* 0x000fd800078e0000 */
[----:B------:R-:W-:Y:S05]  /*0180*/  @P0 BRA `(.L_x_63) ;  /* 0x0000000000140947 */ /* 0x000fea0003800000 */
[----:B------:R-:W0:Y:S02]  /*0190*/  LDC.64 R6, c[0x0][0x380] ;  /* 0x0000e000ff067b82 */ /* 0x000e240000000a00 */
[----:B0-----:R-:W-:-:S06]  /*01a0*/  IMAD.WIDE.U32 R6, R0, 0x8, R6 ;  /* 0x0000000800067825 */ /* 0x001fcc00078e0006 */
[----:B------:R-:W2:Y:S01]  /*01b0*/  LDG.E.64 R6, desc[UR6][R6.64] ;  /* 0x0000000606067981 */ /* 0x000ea2000c1e1b00 */
[----:B------:R-:W-:Y:S01]  /*01c0*/  VIADD R2, R0, 0x200 ;  /* 0x0000020000027836 */ /* 0x000fe20000000000 */
[----:B--2---:R-:W-:-:S11]  /*01d0*/  DMUL R4, R6, R6 ;  /* 0x0000000606047228 */ /* 0x004fd60000000000 */
.L_x_63:
[----:B------:R-:W-:Y:S05]  /*01e0*/  BSYNC.RECONVERGENT B1 ;  /* 0x0000000000017941 */ /* 0x000fea0003800200 */
.L_x_62:
[----:B------:R-:W-:Y:S01]  /*01f0*/  ISETP.GE.U32.AND P0, PT, R2, R8, PT ;  /* 0x000000080200720c */ /* 0x000fe20003f06070 */
[----:B------:R-:W-:-:S12]  /*0200*/  BSSY.RECONVERGENT B1, `(.L_x_64) ;  /* 0x000006d000017945 */ /* 0x000fd80003800200 */
[----:B------:R-:W-:Y:S05]  /*0210*/  @P0 BRA `(.L_x_65) ;  /* 0x0000000400ac0947 */ /* 0x000fea0003800000 */
[----:B------:R-:W-:Y:S01]  /*0220*/  LOP3.LUT R3, RZ, R2, RZ, 0x33, !PT ;  /* 0x00000002ff037212 */ /* 0x000fe200078e33ff */
[----:B------:R-:W-:Y:S04]  /*0230*/  BSSY.RECONVERGENT B2, `(.L_x_66) ;  /* 0x0000033000027945 */ /* 0x000fe80003800200 */
[----:B------:R-:W-:-:S05]  /*0240*/  IMAD.IADD R6, R3, 0x1, R8 ;  /* 0x0000000103067824 */ /* 0x000fca00078e0208 */
[C---:B------:R-:W-:Y:S02]  /*0250*/  ISETP.GE.U32.AND P1, PT, R6.reuse, 0x1e00, PT ;  /* 0x00001e000600780c */ /* 0x040fe40003f26070 */
[----:B------:R-:W-:-:S04]  /*0260*/  LEA.HI R3, R6, 0x1, RZ, 0x17 ;  /* 0x0000000106037811 */ /* 0x000fc800078fb8ff */
[----:B------:R-:W-:-:S04]  /*0270*/  LOP3.LUT R43, R3, 0xf, RZ, 0xc0, !PT ;  /* 0x0000000f032b7812 */ /* 0x000fc800078ec0ff */
[----:B------:R-:W-:-:S03]  /*0280*/  ISETP.NE.AND P0, PT, R43, RZ, PT ;  /* 0x000000ff2b00720c */ /* 0x000fc60003f05270 */
[----:B------:R-:W-:Y:S10]  /*0290*/  @!P1 BRA `(.L_x_67) ;  /* 0x0000000000b09947 */ /* 0x000ff40003800000 */
[----:B------:R-:W0:Y:S01]  /*02a0*/  LDC.64 R6, c[0x0][0x380] ;  /* 0x0000e000ff067b82 */ /* 0x000e220000000a00 */
[----:B------:R-:W-:-:S05]  /*02b0*/  LOP3.LUT R42, R3, 0xfffff0, RZ, 0xc0, !PT ;  /* 0x00fffff0032a7812 */ /* 0x000fca00078ec0ff */
[----:B------:R-:W-:Y:S02]  /*02c0*/  IMAD.MOV R42, RZ, RZ, -R42 ;  /* 0x000000ffff2a7224 */ /* 0x000fe400078e0a2a */
[----:B0-----:R-:W-:-:S03]  /*02d0*/  IMAD.WIDE.U32 R6, R2, 0x8, R6 ;  /* 0x0000000802067825 */ /* 0x001fc600078e0006 */
[----:B------:R-:W-:-:S05]  /*02e0*/  IADD3 R6, P1, PT, R6, 0x8000, RZ ;  /* 0x0000800006067810 */ /* 0x000fca0007f3e0ff */
[----:B------:R-:W-:-:S08]  /*02f0*/  IMAD.X R7, RZ, RZ, R7, P1 ;  /* 0x000000ffff077224 */ /* 0x000fd000008e0607 */
.L_x_68:
[----:B------:R-:W2:Y:S04]  /*0300*/  LDG.E.64 R10, desc[UR6][R6.64+-0x8000] ;  /* 0xff800006060a7981 */ /* 0x000ea8000c1e1b00 */
[----:B------:R-:W3:Y:S04]  /*0310*/  LDG.E.64 R12, desc[UR6][R6.64+-0x7000] ;  /* 0xff900006060c7981 */ /* 0x000ee8000c1e1b00 */
[----:B------:R-:W4:Y:S04]  /*0320*/  LDG.E.64 R14, desc[UR6][R6.64+-0x6000] ;  /* 0xffa00006060e7981 */ /* 0x000f28000c1e1b00 */
[----:B------:R-:W5:Y:S04]  /*0330*/  LDG.E.64 R16, desc[UR6][R6.64+-0x5000] ;  /* 0xffb0000606107981 */ /* 0x000f68000c1e1b00 */
        /* <DEDUP_REMOVED lines=11> */
[----:B------:R0:W5:Y:S01]  /*03f0*/  LDG.E.64 R40, desc[UR6][R6.64+0x7000] ;  /* 0x0070000606287981 */ /* 0x000162000c1e1b00 */
[----:B------:R-:W-:-:S02]  /*0400*/  VIADD R42, R42, 0x10 ;  /* 0x000000102a2a7836 */ /* 0x000fc40000000000 */
        /* <DEDUP_REMOVED lines=19> */
[----:B------:R-:W-:Y:S01]  /*0540*/  DFMA R4, R40, R40, R4 ;  /* 0x000000282804722b */ /* 0x000fe20000000004 */
[----:B------:R-:W-:Y:S10]  /*0550*/  @P1 BRA `(.L_x_68) ;  /* 0xfffffffc00681947 */ /* 0x000ff4000383ffff */
.L_x_67:
[----:B------:R-:W-:Y:S05]  /*0560*/  BSYNC.RECONVERGENT B2 ;  /* 0x0000000000027941 */ /* 0x000fea0003800200 */
.L_x_66:
[----:B------:R-:W-:Y:S05]  /*0570*/  @!P0 BRA `(.L_x_65) ;  /* 0x0000000000d48947 */ /* 0x000fea0003800000 */
[----:B------:R-:W-:Y:S01]  /*0580*/  ISETP.GE.U32.AND P0, PT, R43, 0x8, PT ;  /* 0x000000082b00780c */ /* 0x000fe20003f06070 */
[----:B------:R-:W-:Y:S01]  /*0590*/  BSSY.RECONVERGENT B2, `(.L_x_69) ;  /* 0x0000017000027945 */ /* 0x000fe20003800200 */
[----:B------:R-:W-:-:S04]  /*05a0*/  LOP3.LUT R26, R3, 0x7, RZ, 0xc0, !PT ;  /* 0x00000007031a7812 */ /* 0x000fc800078ec0ff */
[----:B------:R-:W-:-:S07]  /*05b0*/  ISETP.NE.AND P1, PT, R26, RZ, PT ;  /* 0x000000ff1a00720c */ /* 0x000fce0003f25270 */
[----:B------:R-:W-:Y:S06]  /*05c0*/  @!P0 BRA `(.L_x_70) ;  /* 0x00000000004c8947 */ /* 0x000fec0003800000 */
[----:B------:R-:W0:Y:S02]  /*05d0*/  LDC.64 R6, c[0x0][0x380] ;  /* 0x0000e000ff067b82 */ /* 0x000e240000000a00 */
[----:B0-----:R-:W-:-:S05]  /*05e0*/  IMAD.WIDE R6, R2, 0x8, R6 ;  /* 0x0000000802067825 */ /* 0x001fca00078e0206 */
        /* <DEDUP_REMOVED lines=17> */
.L_x_70:
[----:B------:R-:W-:Y:S05]  /*0700*/  BSYNC.RECONVERGENT B2 ;  /* 0x0000000000027941 */ /* 0x000fea0003800200 */
.L_x_69:
        /* <DEDUP_REMOVED lines=17> */
.L_x_72:
[----:B------:R-:W-:Y:S05]  /*0820*/  BSYNC.RECONVERGENT B2 ;  /* 0x0000000000027941 */ /* 0x000fea0003800200 */
.L_x_71:
[----:B------:R-:W-:Y:S05]  /*0830*/  @!P1 BRA `(.L_x_65) ;  /* 0x0000000000249947 */ /* 0x000fea0003800000 */
[----:B------:R-:W0:Y:S01]  /*0840*/  LDC.64 R10, c[0x0][0x380] ;  /* 0x0000e000ff0a7b82 */ /* 0x000e220000000a00 */
[----:B------:R-:W-:-:S07]  /*0850*/  IMAD.MOV R3, RZ, RZ, -R3 ;  /* 0x000000ffff037224 */ /* 0x000fce00078e0a03 */
.L_x_73:
[----:B0-----:R-:W-:-:S06]  /*0860*/  IMAD.WIDE R6, R2, 0x8, R10 ;  /* 0x0000000802067825 */ /* 0x001fcc00078e020a */
[----:B------:R-:W2:Y:S01]  /*0870*/  LDG.E.64 R6, desc[UR6][R6.64] ;  /* 0x0000000606067981 */ /* 0x000ea2000c1e1b00 */
[----:B------:R-:W-:Y:S02]  /*0880*/  VIADD R3, R3, 0x1 ;  /* 0x0000000103037836 */ /* 0x000fe40000000000 */
[----:B------:R-:W-:-:S03]  /*0890*/  VIADD R2, R2, 0x200 ;  /* 0x0000020002027836 */ /* 0x000fc60000000000 */
[----:B------:R-:W-:Y:S01]  /*08a0*/  ISETP.NE.AND P0, PT, R3, RZ, PT ;  /* 0x000000ff0300720c */ /* 0x000fe20003f05270 */
[----:B--2---:R-:W-:-:S12]  /*08b0*/  DFMA R4, R6, R6, R4 ;  /* 0x000000060604722b */ /* 0x004fd80000000004 */
[----:B------:R-:W-:Y:S05]  /*08c0*/  @P0 BRA `(.L_x_73) ;  /* 0xfffffffc00e40947 */ /* 0x000fea000383ffff */
.L_x_65:
[----:B------:R-:W-:Y:S05]  /*08d0*/  BSYNC.RECONVERGENT B1 ;  /* 0x0000000000017941 */ /* 0x000fea0003800200 */
.L_x_64:
[----:B------:R-:W-:-:S04]  /*08e0*/  ISETP.GE.U32.AND P0, PT, R8, 0x200, PT ;  /* 0x000002000800780c */ /* 0x000fc80003f06070 */
[----:B------:R-:W-:-:S13]  /*08f0*/  ISETP.GE.U32.AND.EX P0, PT, R9, RZ, PT, P0 ;  /* 0x000000ff0900720c */ /* 0x000fda0003f06100 */
        /* <DEDUP_REMOVED lines=32> */
[----:B------:R-:W-:Y:S02]  /*0b00*/  ISETP.GT.AND P0, PT, R10, 0xf, PT ;  /* 0x0000000f0a00780c */ /* 0x000fe40003f04270 */
[----:B------:R-:W-:Y:S01]  /*0b10*/  @!P1 LOP3.LUT R8, R4, 0xf8, RZ, 0xc0, !PT ;  /* 0x000000f804089812 */ /* 0x000fe200078ec0ff */
[----:B------:R-:W0:Y:S04]  /*0b20*/  SHFL.DOWN PT, R3, R7, 0x10, 0x1f ;  /* 0x0a001f0007037f89 */ /* 0x000e2800000e0000 */
[----:B------:R-:W-:Y:S01]  /*0b30*/  @!P1 IMAD.IADD R9, R8, 0x1, R9 ;  /* 0x0000000108099824 */ /* 0x000fe200078e0209 */
[----:B0-----:R-:W-:-:S07]  /*0b40*/  DADD R4, R2, R6 ;  /* 0x0000000002047229 */ /* 0x001fce0000000006 */
[----:B------:R0:W-:Y:S01]  /*0b50*/  @!P1 STS.64 [R9+0x10], R4 ;  /* 0x0000100409009388 */ /* 0x0001e20000000a00 */
[----:B------:R-:W-:Y:S01]  /*0b60*/  BAR.SYNC.DEFER_BLOCKING 0x0 ;  /* 0x0000000000007b1d */ /* 0x000fe20000010000 */
[----:B------:R-:W-:Y:S02]  /*0b70*/  ISETP.NE.AND P1, PT, R0, RZ, PT ;  /* 0x000000ff0000720c */ /* 0x000fe40003f25270 */
[----:B------:R-:W-:Y:S02]  /*0b80*/  FSEL R2, R6, R4, P0 ;  /* 0x0000000406027208 */ /* 0x000fe40000000000 */
[----:B------:R-:W-:-:S09]  /*0b90*/  FSEL R3, R7, R5, P0 ;  /* 0x0000000507037208 */ /* 0x000fd20000000000 */
[----:B0-----:R-:W-:Y:S05]  /*0ba0*/  @P1 BRA `(.L_x_75) ;  /* 0x0000001800901947 */ /* 0x001fea0003800000 */
        /* <DEDUP_REMOVED lines=27> */
.L_x_74:
[----:B------:R-:W-:Y:S01]  /*0d60*/  LOP3.LUT R2, R0, 0x3e0, RZ, 0xc0, !PT ;  /* 0x000003e000027812 */ /* 0x000fe200078ec0ff */
[----:B------:R-:W0:Y:S03]  /*0d70*/  S2R R12, SR_LANEID ;  /* 0x00000000000c7919 */ /* 0x000e260000000000 */
[----:B------:R-:W-:Y:S01]  /*0d80*/  LOP3.LUT R7, RZ, R2, RZ, 0x33, !PT ;  /* 0x00000002ff077212 */ /* 0x000fe200078e33ff */
[----:B------:R-:W-:-:S04]  /*0d90*/  VIADD R3, R2, 0x20 ;  /* 0x0000002002037836 */ /* 0x000fc80000000000 */
[----:B------:R-:W-:Y:S01]  /*0da0*/  IMAD.IADD R7, R7, 0x1, R8 ;  /* 0x0000000107077824 */ /* 0x000fe200078e0208 */
[----:B------:R-:W-:-:S04]  /*0db0*/  ISETP.GT.U32.AND P0, PT, R3, R8, PT ;  /* 0x000000080300720c */ /* 0x000fc80003f04070 */
[----:B------:R-:W-:-:S05]  /*0dc0*/  SEL R13, R7, 0x1f, P0 ;  /* 0x0000001f070d7807 */ /* 0x000fca0000000000 */
[----:B------:R-:W-:Y:S04]  /*0dd0*/  SHFL.DOWN PT, R2, R4, 0x1, R13 ;  /* 0x0820000004027989 */ /* 0x000fe800000e000d */
[----:B------:R-:W1:Y:S01]  /*0de0*/  SHFL.DOWN PT, R3, R5, 0x1, R13 ;  /* 0x0820000005037989 */ /* 0x000e6200000e000d */
[C---:B0-----:R-:W-:Y:S01]  /*0df0*/  ISETP.GE.AND P0, PT, R12.reuse, R13, PT ;  /* 0x0000000d0c00720c */ /* 0x041fe20003f06270 */
[C---:B------:R-:W-:Y:S01]  /*0e00*/  VIADD R10, R12.reuse, 0x2 ;  /* 0x000000020c0a7836 */ /* 0x040fe20000000000 */
[----:B------:R-:W-:Y:S01]  /*0e10*/  ISETP.NE.AND P1, PT, R12, RZ, PT ;  /* 0x000000ff0c00720c */ /* 0x000fe20003f25270 */
[----:B-1----:R-:W-:-:S10]  /*0e20*/  DADD R2, R2, R4 ;  /* 0x0000000002027229 */ /* 0x002fd40000000004 */
[----:B------:R-:W-:Y:S01]  /*0e30*/  FSEL R6, R2, R4, !P0 ;  /* 0x0000000402067208 */ /* 0x000fe20004000000 */
[----:B------:R-:W-:Y:S01]  /*0e40*/  VIADD R4, R12, 0x4 ;  /* 0x000000040c047836 */ /* 0x000fe20000000000 */
[----:B------:R-:W-:Y:S02]  /*0e50*/  FSEL R7, R3, R5, !P0 ;  /* 0x0000000503077208 */ /* 0x000fe40004000000 */
[----:B------:R-:W-:Y:S01]  /*0e60*/  ISETP.GT.AND P0, PT, R10, R13, PT ;  /* 0x0000000d0a00720c */ /* 0x000fe20003f04270 */
[----:B------:R-:W-:Y:S04]  /*0e70*/  SHFL.DOWN PT, R2, R6, 0x2, R13 ;  /* 0x0840000006027989 */ /* 0x000fe800000e000d */
[----:B------:R-:W0:Y:S02]  /*0e80*/  SHFL.DOWN PT, R3, R7, 0x2, R13 ;  /* 0x0840000007037989 */ /* 0x000e2400000e000d */
[----:B0-----:R-:W-:-:S10]  /*0e90*/  DADD R2, R2, R6 ;  /* 0x0000000002027229 */ /* 0x001fd40000000006 */
[----:B------:R-:W-:Y:S01]  /*0ea0*/  FSEL R10, R6, R2, P0 ;  /* 0x00000002060a7208 */ /* 0x000fe20000000000 */
[----:B------:R-:W-:Y:S01]  /*0eb0*/  VIADD R6, R12, 0x8 ;  /* 0x000000080c067836 */ /* 0x000fe20000000000 */
[----:B------:R-:W-:Y:S02]  /*0ec0*/  FSEL R11, R7, R3, P0 ;  /* 0x00000003070b7208 */ /* 0x000fe40000000000 */
[----:B------:R-:W-:Y:S01]  /*0ed0*/  ISETP.GT.AND P0, PT, R4, R13, PT ;  /* 0x0000000d0400720c */ /* 0x000fe20003f04270 */
[----:B------:R-:W-:Y:S04]  /*0ee0*/  SHFL.DOWN PT, R2, R10, 0x4, R13 ;  /* 0x088000000a027989 */ /* 0x000fe800000e000d */
[----:B------:R-:W0:Y:S02]  /*0ef0*/  SHFL.DOWN PT, R3, R11, 0x4, R13 ;  /* 0x088000000b037989 */ /* 0x000e2400000e000d */
[----:B0-----:R-:W-:-:S10]  /*0f00*/  DADD R2, R2, R10 ;  /* 0x0000000002027229 */ /* 0x001fd4000000000a */
[----:B------:R-:W-:Y:S02]  /*0f10*/  FSEL R4, R10, R2, P0 ;  /* 0x000000020a047208 */ /* 0x000fe40000000000 */
[----:B------:R-:W-:Y:S02]  /*0f20*/  FSEL R5, R11, R3, P0 ;  /* 0x000000030b057208 */ /* 0x000fe40000000000 */
[----:B------:R-:W-:Y:S01]  /*0f30*/  ISETP.GT.AND P0, PT, R6, R13, PT ;  /* 0x0000000d0600720c */ /* 0x000fe20003f04270 */
[----:B------:R-:W-:Y:S01]  /*0f40*/  SHFL.DOWN PT, R2, R4, 0x8, R13 ;  /* 0x0900000004027989 */ /* 0x000fe200000e000d */
[----:B------:R-:W-:-:S03]  /*0f50*/  @!P1 MOV R10, 0x400 ;  /* 0x00000400000a9802 */ /* 0x000fc60000000f00 */
[----:B------:R-:W0:Y:S01]  /*0f60*/  SHFL.DOWN PT, R3, R5, 0x8, R13 ;  /* 0x0900000005037989 */ /* 0x000e2200000e000d */
[----:B------:R-:W1:Y:S01]  /*0f70*/  @!P1 S2R R11, SR_CgaCtaId ;  /* 0x00000000000b9919 */ /* 0x000e620000008800 */
[----:B0-----:R-:W-:-:S10]  /*0f80*/  DADD R2, R2, R4 ;  /* 0x0000000002027229 */ /* 0x001fd40000000004 */
[----:B------:R-:W-:Y:S01]  /*0f90*/  FSEL R6, R4, R2, P0 ;  /* 0x0000000204067208 */ /* 0x000fe20000000000 */
[----:B------:R-:W-:Y:S01]  /*0fa0*/  VIADD R4, R12, 0x10 ;  /* 0x000000100c047836 */ /* 0x000fe20000000000 */
[----:B------:R-:W-:Y:S02]  /*0fb0*/  FSEL R7, R5, R3, P0 ;  /* 0x0000000305077208 */ /* 0x000fe40000000000 */
[----:B------:R-:W-:Y:S01]  /*0fc0*/  @!P1 SHF.R.U32.HI R5, RZ, 0x2, R0 ;  /* 0x00000002ff059819 */ /* 0x000fe20000011600 */
[----:B------:R-:W-:Y:S01]  /*0fd0*/  SHFL.DOWN PT, R2, R6, 0x10, R13 ;  /* 0x0a00000006027989 */ /* 0x000fe200000e000d */
[----:B-1----:R-:W-:Y:S02]  /*0fe0*/  @!P1 LEA R10, R11, R10, 0x18 ;  /* 0x0000000a0b0a9211 */ /* 0x002fe400078ec0ff */
[----:B------:R-:W-:Y:S01]  /*0ff0*/  @!P1 LOP3.LUT R5, R5, 0xf8, RZ, 0xc0, !PT ;  /* 0x000000f805059812 */ /* 0x000fe200078ec0ff */
[----:B------:R-:W0:Y:S01]  /*1000*/  SHFL.DOWN PT, R3, R7, 0x10, R13 ;  /* 0x0a00000007037989 */ /* 0x000e2200000e000d */
[----:B------:R-:W-:-:S03]  /*1010*/  ISETP.GT.AND P0, PT, R4, R13, PT ;  /* 0x0000000d0400720c */ /* 0x000fc60003f04270 */
[----:B------:R-:W-:Y:S01]  /*1020*/  @!P1 IMAD.IADD R5, R5, 0x1, R10 ;  /* 0x0000000105059824 */ /* 0x000fe200078e020a */
[----:B0-----:R-:W-:-:S10]  /*1030*/  DADD R2, R2, R6 ;  /* 0x0000000002027229 */ /* 0x001fd40000000006 */
[----:B------:R-:W-:Y:S02]  /*1040*/  FSEL R2, R6, R2, P0 ;  /* 0x0000000206027208 */ /* 0x000fe40000000000 */
[----:B------:R-:W-:-:S05]  /*1050*/  FSEL R3, R7, R3, P0 ;  /* 0x0000000307037208 */ /* 0x000fca0000000000 */
[----:B------:R0:W-:Y:S01]  /*1060*/  @!P1 STS.64 [R5+0x10], R2 ;  /* 0x0000100205009388 */ /* 0x0001e20000000a00 */
[----:B------:R-:W-:Y:S01]  /*1070*/  BAR.SYNC.DEFER_BLOCKING 0x0 ;  /* 0x0000000000007b1d */ /* 0x000fe20000010000 */
[----:B------:R-:W-:-:S13]  /*1080*/  ISETP.NE.AND P1, PT, R0, RZ, PT ;  /* 0x000000ff0000720c */ /* 0x000fda0003f25270 */
[----:B0-----:R-:W-:Y:S05]  /*1090*/  @P1 BRA `(.L_x_75) ;  /* 0x0000001400541947 */ /* 0x001fea0003800000 */
[----:B------:R-:W0:Y:S01]  /*10a0*/  S2UR UR5, SR_CgaCtaId ;  /* 0x00000000000579c3 */ /* 0x000e220000008800 */
[----:B------:R-:W-:Y:S01]  /*10b0*/  UMOV UR4, 0x400 ;  /* 0x0000040000047882 */ /* 0x000fe20000000000 */
[----:B------:R-:W-:-:S04]  /*10c0*/  ISETP.GT.U32.AND P0, PT, R8, 0x20, PT ;  /* 0x000000200800780c */ /* 0x000fc80003f04070 */
[----:B------:R-:W-:Y:S01]  /*10d0*/  ISETP.GT.U32.AND.EX P0, PT, R9, RZ, PT, P0 ;  /* 0x000000ff0900720c */ /* 0x000fe20003f04100 */
[----:B0-----:R-:W-:-:S09]  /*10e0*/  ULEA UR4, UR5, UR4, 0x18 ;  /* 0x0000000405047291 */ /* 0x001fd2000f8ec0ff */
[----:B------:R-:W0:Y:S04]  /*10f0*/  LDS.64 R4, [UR4+0x18] ;  /* 0x00001804ff047984 */ /* 0x000e280008000a00 */
[----:B------:R-:W1:Y:S01]  /*1100*/  LDS.128 R12, [UR4+0x20] ;  /* 0x00002004ff0c7984 */ /* 0x000e620008000c00 */
[----:B0-----:R-:W-:-:S10]  /*1110*/  DADD R4, R2, R4 ;  /* 0x0000000002047229 */ /* 0x001fd40000000004 */
[----:B------:R-:W-:Y:S02]  /*1120*/  FSEL R2, R4, R2, P0 ;  /* 0x0000000204027208 */ /* 0x000fe40000000000 */
[----:B------:R-:W-:Y:S02]  /*1130*/  FSEL R3, R5, R3, P0 ;  /* 0x0000000305037208 */ /* 0x000fe40000000000 */
[----:B------:R-:W0:Y:S01]  /*1140*/  LDS.128 R4, [UR4+0x30] ;  /* 0x00003004ff047984 */ /* 0x000e220008000c00 */
[----:B------:R-:W-:-:S03]  /*1150*/  ISETP.GT.U32.AND P0, PT, R8, 0x40, PT ;  /* 0x000000400800780c */ /* 0x000fc60003f04070 */
[----:B-1----:R-:W-:Y:S01]  /*1160*/  DADD R12, R12, R2 ;  /* 0x000000000c0c7229 */ /* 0x002fe20000000002 */
[----:B------:R-:W-:-:S09]  /*1170*/  ISETP.GT.U32.AND.EX P0, PT, R9, RZ, PT, P0 ;  /* 0x000000ff0900720c */ /* 0x000fd20003f04100 */
[----:B------:R-:W-:Y:S02]  /*1180*/  FSEL R2, R12, R2, P0 ;  /* 0x000000020c027208 */ /* 0x000fe40000000000 */
[----:B------:R-:W-:Y:S02]  /*1190*/  FSEL R3, R13, R3, P0 ;  /* 0x000000030d037208 */ /* 0x000fe40000000000 */
[----:B------:R-:W-:-:S04]  /*11a0*/  ISETP.GT.U32.AND P0, PT, R8, 0x60, PT ;  /* 0x000000600800780c */ /* 0x000fc80003f04070 */
[----:B------:R-:W-:Y:S01]  /*11b0*/  DADD R14, R2, R14 ;  /* 0x00000000020e7229 */ /* 0x000fe2000000000e */
[----:B------:R-:W-:-:S09]  /*11c0*/  ISETP.GT.U32.AND.EX P0, PT, R9, RZ, PT, P0 ;  /* 0x000000ff0900720c */ /* 0x000fd20003f04100 */
[----:B------:R-:W-:Y:S02]  /*11d0*/  FSEL R2, R14, R2, P0 ;  /* 0x000000020e027208 */ /* 0x000fe40000000000 */
[----:B------:R-:W-:Y:S02]  /*11e0*/  FSEL R3, R15, R3, P0 ;  /* 0x000000030f037208 */ /* 0x000fe40000000000 */
[----:B------:R-:W1:Y:S01]  /*11f0*/  LDS.128 R12, [UR4+0x40] ;  /* 0x00004004ff0c7984 */ /* 0x000e620008000c00 */
[----:B------:R-:W-:-:S03]  /*1200*/  ISETP.GT.U32.AND P0, PT, R8, 0x80, PT ;  /* 0x000000800800780c */ /* 0x000fc60003f04070 */
[----:B0-----:R-:W-:Y:S01]  /*1210*/  DADD R4, R4, R2 ;  /* 0x0000000004047229 */ /* 0x001fe20000000002 */
        /* <DEDUP_REMOVED lines=52> */
[----:B------:R-:W-:-:S04]  /*1560*/  ISETP.GT.U32.AND P0, PT, R8, 0x1c0, PT ;  /* 0x000001c00800780c */ /* 0x000fc80003f04070 */
        /* <DEDUP_REMOVED lines=8> */
[----:B------:R-:W-:Y:S01]  /*15f0*/  FSEL R3, R15, R3, P0 ;  /* 0x000000030f037208 */ /* 0x000fe20000000000 */
[----:B------:R-:W-:Y:S06]  /*1600*/  BRA `(.L_x_75) ;  /* 0x0000000c00f87947 */ /* 0x000fec0003800000 */
.L_x_61:
[----:B------:R-:W0:Y:S01]  /*1610*/  S2R R0, SR_TID.X ;  /* 0x0000000000007919 */ /* 0x000e220000002100 */
[----:B------:R-:W0:Y:S02]  /*1620*/  LDC.64 R4, c[0x0][0x380] ;  /* 0x0000e000ff047b82 */ /* 0x000e240000000a00 */
[----:B0-----:R-:W-:-:S05]  /*1630*/  IMAD.WIDE.U32 R4, R0, 0x8, R4 ;  /* 0x0000000800047825 */ /* 0x001fca00078e0004 */
[----:B------:R-:W2:Y:S04]  /*1640*/  LDG.E.64 R6, desc[UR6][R4.64+0x1000] ;  /* 0x0010000604067981 */ /* 0x000ea8000c1e1b00 */
[----:B------:R-:W3:Y:S04]  /*1650*/  LDG.E.64 R2, desc[UR6][R4.64] ;  /* 0x0000000604027981 */ /* 0x000ee8000c1e1b00 */
[----:B------:R-:W4:Y:S04]  /*1660*/  LDG.E.64 R10, desc[UR6][R4.64+0x2000] ;  /* 0x00200006040a7981 */ /* 0x000f28000c1e1b00 */
[----:B------:R-:W5:Y:S04]  /*1670*/  LDG.E.64 R12, desc[UR6][R4.64+0x3000] ;  /* 0x00300006040c7981 */ /* 0x000f68000c1e1b00 */
[----:B------:R-:W5:Y:S04]  /*1680*/  LDG.E.64 R14, desc[UR6][R4.64+0x4000] ;  /* 0x00400006040e7981 */ /* 0x000f68000c1e1b00 */
[----:B------:R-:W5:Y:S04]  /*1690*/  LDG.E.64 R16, desc[UR6][R4.64+0x5000] ;  /* 0x0050000604107981 */ /* 0x000f68000c1e1b00 */
[----:B------:R-:W5:Y:S01]  /*16a0*/  LDG.E.64 R18, desc[UR6][R4.64+0x6000] ;  /* 0x0060000604127981 */ /* 0x000f62000c1e1b00 */
[----:B--2---:R-:W-:-:S08]  /*16b0*/  DMUL R6, R6, R6 ;  /* 0x0000000606067228 */ /* 0x004fd00000000000 */
[----:B---3--:R-:W-:Y:S01]  /*16c0*/  DFMA R6, R2, R2, R6 ;  /* 0x000000020206722b */ /* 0x008fe20000000006 */
[----:B------:R-:W-:Y:S02]  /*16d0*/  IMAD.MOV.U32 R3, RZ, RZ, 0xe00 ;  /* 0x00000e00ff037424 */ /* 0x000fe400078e00ff */
[----:B------:R-:W-:-:S05]  /*16e0*/  IMAD.MOV.U32 R2, RZ, RZ, RZ ;  /* 0x000000ffff027224 */ /* 0x000fca00078e00ff */
[----:B----4-:R-:W-:-:S08]  /*16f0*/  DFMA R6, R10, R10, R6 ;  /* 0x0000000a0a06722b */ /* 0x010fd00000000006 */
[----:B-----5:R-:W-:Y:S01]  /*1700*/  DFMA R6, R12, R12, R6 ;  /* 0x0000000c0c06722b */ /* 0x020fe20000000006 */
[----:B------:R-:W-:-:S04]  /*1710*/  IADD3 R12, P1, PT, R8, -0xe00, RZ ;  /* 0xfffff200080c7810 */ /* 0x000fc80007f3e0ff */
[----:B------:R-:W-:Y:S02]  /*1720*/  ISETP.GE.U32.AND P0, PT, R12, 0xe00, PT ;  /* 0x00000e000c00780c */ /* 0x000fe40003f06070 */
[----:B------:R-:W-:Y:S01]  /*1730*/  IADD3.X R13, PT, PT, R9, -0x1, RZ, P1, !PT ;  /* 0xffffffff090d7810 */ /* 0x000fe20000ffe4ff */
[----:B------:R-:W-:-:S03]  /*1740*/  DFMA R6, R14, R14, R6 ;  /* 0x0000000e0e06722b */ /* 0x000fc60000000006 */
[----:B------:R-:W-:-:S05]  /*1750*/  ISETP.GE.U32.AND.EX P0, PT, R13, RZ, PT, P0 ;  /* 0x000000ff0d00720c */ /* 0x000fca0003f06100 */
[----:B------:R-:W-:-:S08]  /*1760*/  DFMA R6, R16, R16, R6 ;  /* 0x000000101006722b */ /* 0x000fd00000000006 */
[----:B------:R-:W-:Y:S01]  /*1770*/  DFMA R6, R18, R18, R6 ;  /* 0x000000121206722b */ /* 0x000fe20000000006 */
[----:B------:R-:W-:Y:S10]  /*1780*/  @!P0 BRA `(.L_x_76) ;  /* 0x0000000000748947 */ /* 0x000ff40003800000 */
[----:B------:R-:W0:Y:S01]  /*1790*/  LDC.64 R8, c[0x0][0x390] ;  /* 0x0000e400ff087b82 */ /* 0x000e220000000a00 */
[----:B------:R-:W-:Y:S02]  /*17a0*/  IMAD.MOV.U32 R3, RZ, RZ, 0xe00 ;  /* 0x00000e00ff037424 */ /* 0x000fe400078e00ff */
[----:B------:R-:W-:-:S07]  /*17b0*/  IMAD.MOV.U32 R2, RZ, RZ, RZ ;  /* 0x000000ffff027224 */ /* 0x000fce00078e00ff */
.L_x_78:
[----:B------:R-:W-:-:S04]  /*17c0*/  LEA R16, P0, R3, R4, 0x3 ;  /* 0x0000000403107211 */ /* 0x000fc800078018ff */
[----:B------:R-:W-:-:S05]  /*17d0*/  LEA.HI.X R17, R3, R5, R2, 0x3, P0 ;  /* 0x0000000503117211 */ /* 0x000fca00000f1c02 */
[----:B------:R-:W2:Y:S04]  /*17e0*/  LDG.E.64 R18, desc[UR6][R16.64] ;  /* 0x0000000610127981 */ /* 0x000ea8000c1e1b00 */
[----:B------:R-:W3:Y:S04]  /*17f0*/  LDG.E.64 R20, desc[UR6][R16.64+0x1000] ;  /* 0x0010000610147981 */ /* 0x000ee8000c1e1b00 */
[----:B------:R-:W4:Y:S04]  /*1800*/  LDG.E.64 R22, desc[UR6][R16.64+0x2000] ;  /* 0x0020000610167981 */ /* 0x000f28000c1e1b00 */
[----:B------:R-:W5:Y:S04]  /*1810*/  LDG.E.64 R24, desc[UR6][R16.64+0x3000] ;  /* 0x0030000610187981 */ /* 0x000f68000c1e1b00 */
[----:B------:R-:W5:Y:S04]  /*1820*/  LDG.E.64 R26, desc[UR6][R16.64+0x4000] ;  /* 0x00400006101a7981 */ /* 0x000f68000c1e1b00 */
[----:B------:R-:W5:Y:S04]  /*1830*/  LDG.E.64 R10, desc[UR6][R16.64+0x5000] ;  /* 0x00500006100a7981 */ /* 0x000f68000c1e1b00 */
[----:B------:R-:W5:Y:S01]  /*1840*/  LDG.E.64 R14, desc[UR6][R16.64+0x6000] ;  /* 0x00600006100e7981 */ /* 0x000f62000c1e1b00 */
[----:B--2---:R-:W-:Y:S01]  /*1850*/  DFMA R6, R18, R18, R6 ;  /* 0x000000121206722b */ /* 0x004fe20000000006 */
[----:B0-----:R-:W-:-:S04]  /*1860*/  IADD3 R18, P1, PT, -R3, R8, RZ ;  /* 0x0000000803127210 */ /* 0x001fc80007f3e1ff */
[----:B------:R-:W-:-:S03]  /*1870*/  ISETP.GE.U32.AND P0, PT, R18, 0xe00, PT ;  /* 0x00000e001200780c */ /* 0x000fc60003f06070 */
[----:B---3--:R-:W-:-:S08]  /*1880*/  DFMA R6, R20, R20, R6 ;  /* 0x000000141406722b */ /* 0x008fd00000000006 */
[----:B----4-:R-:W-:-:S08]  /*1890*/  DFMA R6, R22, R22, R6 ;  /* 0x000000161606722b */ /* 0x010fd00000000006 */
[----:B-----5:R-:W-:-:S08]  /*18a0*/  DFMA R6, R24, R24, R6 ;  /* 0x000000181806722b */ /* 0x020fd00000000006 */
[----:B------:R-:W-:-:S08]  /*18b0*/  DFMA R6, R26, R26, R6 ;  /* 0x0000001a1a06722b */ /* 0x000fd00000000006 */
[----:B------:R-:W-:Y:S01]  /*18c0*/  DFMA R6, R10, R10, R6 ;  /* 0x0000000a0a06722b */ /* 0x000fe20000000006 */
[----:B------:R-:W-:-:S05]  /*18d0*/  IMAD.X R10, R9, 0x1, ~R2, P1 ;  /* 0x00000001090a7824 */ /* 0x000fca00008e0e02 */
[----:B------:R-:W-:Y:S02]  /*18e0*/  ISETP.GE.U32.AND.EX P0, PT, R10, RZ, PT, P0 ;  /* 0x000000ff0a00720c */ /* 0x000fe40003f06100 */
[----:B------:R-:W-:-:S11]  /*18f0*/  DFMA R6, R14, R14, R6 ;  /* 0x0000000e0e06722b */ /* 0x000fd60000000006 */
[----:B------:R-:W-:Y:S05]  /*1900*/  @!P0 BRA `(.L_x_77) ;  /* 0x0000000800208947 */ /* 0x000fea0003800000 */
[----:B------:R-:W-:-:S05]  /*1910*/  IADD3 R3, P0, PT, R3, 0xe00, RZ ;  /* 0x00000e0003037810 */ /* 0x000fca0007f1e0ff */
[----:B------:R-:W-:Y:S01]  /*1920*/  IMAD.X R2, RZ, RZ, R2, P0 ;  /* 0x000000ffff027224 */ /* 0x000fe200000e0602 */
[----:B------:R-:W-:-:S04]  /*1930*/  ISETP.GT.U32.AND P0, PT, R3, R12, PT ;  /* 0x0000000c0300720c */ /* 0x000fc80003f04070 */
[----:B------:R-:W-:-:S13]  /*1940*/  ISETP.GT.U32.AND.EX P0, PT, R2, R13, PT, P0 ;  /* 0x0000000d0200720c */ /* 0x000fda0003f04100 */
[----:B------:R-:W-:Y:S05]  /*1950*/  @!P0 BRA `(.L_x_78) ;  /* 0xfffffffc00988947 */ /* 0x000fea000383ffff */
.L_x_76:
[----:B------:R-:W-:Y:S01]  /*1960*/  IMAD.IADD R5, R8, 0x1, -R3 ;  /* 0x0000000108057824 */ /* 0x000fe200078e0a03 */
[----:B------:R-:W-:Y:S01]  /*1970*/  ISETP.GE.U32.AND P1, PT, R3, R8, PT ;  /* 0x000000080300720c */ /* 0x000fe20003f26070 */
[----:B------:R-:W-:Y:S03]  /*1980*/  BSSY.RECONVERGENT B1, `(.L_x_77) ;  /* 0x0000080000017945 */ /* 0x000fe60003800200 */
[----:B------:R-:W-:-:S04]  /*1990*/  ISETP.GE.AND P0, PT, R0, R5, PT ;  /* 0x000000050000720c */ /* 0x000fc80003f06270 */
[----:B------:R-:W-:-:S13]  /*19a0*/  ISETP.GE.U32.OR.EX P0, PT, R2, R9, P0, P1 ;  /* 0x000000090200720c */ /* 0x000fda0000706510 */
[----:B------:R-:W-:Y:S05]  /*19b0*/  @P0 BRA `(.L_x_79) ;  /* 0x0000000400f00947 */ /* 0x000fea0003800000 */
[----:B------:R-:W-:Y:S01]  /*19c0*/  LOP3.LUT R4, RZ, R0, RZ, 0x33, !PT ;  /* 0x00000000ff047212 */ /* 0x000fe200078e33ff */
[----:B------:R-:W-:Y:S01]  /*19d0*/  BSSY.RECONVERGENT B2, `(.L_x_80) ;  /* 0x0000038000027945 */ /* 0x000fe20003800200 */
[----:B------:R-:W-:Y:S02]  /*19e0*/  IMAD.MOV.U32 R42, RZ, RZ, R0 ;  /* 0x000000ffff2a7224 */ /* 0x000fe400078e0000 */
[----:B------:R-:W-:-:S04]  /*19f0*/  IADD3 R8, PT, PT, -R3, R8, R4 ;  /* 0x0000000803087210 */ /* 0x000fc80007ffe104 */
[C---:B------:R-:W-:Y:S02]  /*1a00*/  ISETP.GE.U32.AND P1, PT, R8.reuse, 0x1e00, PT ;  /* 0x00001e000800780c */ /* 0x040fe40003f26070 */
[----:B------:R-:W-:-:S04]  /*1a10*/  LEA.HI R4, R8, 0x1, RZ, 0x17 ;  /* 0x0000000108047811 */ /* 0x000fc800078fb8ff */
[----:B------:R-:W-:-:S04]  /*1a20*/  LOP3.LUT R5, R4, 0xf, RZ, 0xc0, !PT ;  /* 0x0000000f04057812 */ /* 0x000fc800078ec0ff */
[----:B------:R-:W-:-:S03]  /*1a30*/  ISETP.NE.AND P0, PT, R5, RZ, PT ;  /* 0x000000ff0500720c */ /* 0x000fc60003f05270 */
[----:B------:R-:W-:Y:S10]  /*1a40*/  @!P1 BRA `(.L_x_81) ;  /* 0x0000000000c09947 */ /* 0x000ff40003800000 */
[----:B------:R-:W0:Y:S01]  /*1a50*/  LDCU.64 UR4, c[0x0][0x380] ;  /* 0x00007000ff0477ac */ /* 0x000e220008000a00 */
[----:B------:R-:W-:Y:S01]  /*1a60*/  IADD3 R9, P2, PT, R0, R3, RZ ;  /* 0x0000000300097210 */ /* 0x000fe20007f5e0ff */
[----:B------:R-:W-:Y:S01]  /*1a70*/  IMAD.MOV.U32 R42, RZ, RZ, R0 ;  /* 0x000000ffff2a7224 */ /* 0x000fe200078e0000 */
[----:B------:R-:W-:-:S03]  /*1a80*/  LOP3.LUT R43, R4, 0xfffff0, RZ, 0xc0, !PT ;  /* 0x00fffff0042b7812 */ /* 0x000fc600078ec0ff */
[----:B------:R-:W-:Y:S02]  /*1a90*/  IMAD.X R10, RZ, RZ, R2, P2 ;  /* 0x000000ffff0a7224 */ /* 0x000fe400010e0602 */
[----:B------:R-:W-:Y:S01]  /*1aa0*/  IMAD.MOV R43, RZ, RZ, -R43 ;  /* 0x000000ffff2b7224 */ /* 0x000fe200078e0a2b */
[----:B0-----:R-:W-:-:S04]  /*1ab0*/  LEA R8, P1, R9, UR4, 0x3 ;  /* 0x0000000409087c11 */ /* 0x001fc8000f8218ff */
[----:B------:R-:W-:Y:S02]  /*1ac0*/  IADD3 R8, P2, PT, R8, 0x8000, RZ ;  /* 0x0000800008087810 */ /* 0x000fe40007f5e0ff */
[----:B------:R-:W-:-:S05]  /*1ad0*/  LEA.HI.X R9, R9, UR5, R10, 0x3, P1 ;  /* 0x0000000509097c11 */ /* 0x000fca00088f1c0a */
[----:B------:R-:W-:-:S07]  /*1ae0*/  IMAD.X R9, RZ, RZ, R9, P2 ;  /* 0x000000ffff097224 */ /* 0x000fce00010e0609 */
.L_x_82:
        /* <DEDUP_REMOVED lines=38> */
.L_x_81:
[----:B------:R-:W-:Y:S05]  /*1d50*/  BSYNC.RECONVERGENT B2 ;  /* 0x0000000000027941 */ /* 0x000fea0003800200 */
.L_x_80:
[----:B------:R-:W-:Y:S05]  /*1d60*/  @!P0 BRA `(.L_x_79) ;  /* 0x0000000400048947 */ /* 0x000fea0003800000 */
[----:B------:R-:W-:Y:S01]  /*1d70*/  ISETP.GE.U32.AND P1, PT, R5, 0x8, PT ;  /* 0x000000080500780c */ /* 0x000fe20003f26070 */
[----:B------:R-:W-:Y:S01]  /*1d80*/  BSSY.RECONVERGENT B2, `(.L_x_83) ;  /* 0x000001a000027945 */ /* 0x000fe20003800200 */
[----:B------:R-:W-:-:S04]  /*1d90*/  LOP3.LUT R26, R4, 0x7, RZ, 0xc0, !PT ;  /* 0x00000007041a7812 */ /* 0x000fc800078ec0ff */
[----:B------:R-:W-:-:S07]  /*1da0*/  ISETP.NE.AND P0, PT, R26, RZ, PT ;  /* 0x000000ff1a00720c */ /* 0x000fce0003f05270 */
[----:B------:R-:W-:Y:S06]  /*1db0*/  @!P1 BRA `(.L_x_84) ;  /* 0x0000000000589947 */ /* 0x000fec0003800000 */
[----:B------:R-:W0:Y:S01]  /*1dc0*/  LDCU.64 UR4, c[0x0][0x380] ;  /* 0x00007000ff0477ac */ /* 0x000e220008000a00 */
[----:B------:R-:W-:-:S05]  /*1dd0*/  IADD3 R5, P1, PT, R42, R3, RZ ;  /* 0x000000032a057210 */ /* 0x000fca0007f3e0ff */
[----:B------:R-:W-:Y:S01]  /*1de0*/  IMAD.X R10, RZ, RZ, R2, P1 ;  /* 0x000000ffff0a7224 */ /* 0x000fe200008e0602 */
        /* <DEDUP_REMOVED lines=19> */
.L_x_84:
[----:B------:R-:W-:Y:S05]  /*1f20*/  BSYNC.RECONVERGENT B2 ;  /* 0x0000000000027941 */ /* 0x000fea0003800200 */
.L_x_83:
        /* <DEDUP_REMOVED lines=20> */
.L_x_86:
[----:B------:R-:W-:Y:S05]  /*2070*/  BSYNC.RECONVERGENT B2 ;  /* 0x0000000000027941 */ /* 0x000fea0003800200 */
.L_x_85:
[----:B------:R-:W-:Y:S05]  /*2080*/  @!P0 BRA `(.L_x_79) ;  /* 0x00000000003c8947 */ /* 0x000fea0003800000 */
[----:B------:R-:W0:Y:S01]  /*2090*/  LDCU.64 UR4, c[0x0][0x380] ;  /* 0x00007000ff0477ac */ /* 0x000e220008000a00 */
[----:B------:R-:W-:Y:S01]  /*20a0*/  IADD3 R3, P0, PT, R42, R3, RZ ;  /* 0x000000032a037210 */ /* 0x000fe20007f1e0ff */
[----:B------:R-:W-:-:S04]  /*20b0*/  IMAD.MOV R4, RZ, RZ, -R16 ;  /* 0x000000ffff047224 */ /* 0x000fc800078e0a10 */
[----:B------:R-:W-:Y:S01]  /*20c0*/  IMAD.X R2, RZ, RZ, R2, P0 ;  /* 0x000000ffff027224 */ /* 0x000fe200000e0602 */
[----:B0-----:R-:W-:-:S04]  /*20d0*/  LEA R5, P1, R3, UR4, 0x3 ;  /* 0x0000000403057c11 */ /* 0x001fc8000f8218ff */
[----:B------:R-:W-:-:S09]  /*20e0*/  LEA.HI.X R8, R3, UR5, R2, 0x3, P1 ;  /* 0x0000000503087c11 */ /* 0x000fd200088f1c02 */
.L_x_87:
        /* <DEDUP_REMOVED lines=9> */
.L_x_79:
[----:B------:R-:W-:Y:S05]  /*2180*/  BSYNC.RECONVERGENT B1 ;  /* 0x0000000000017941 */ /* 0x000fea0003800200 */
.L_x_77:
        /* <DEDUP_REMOVED lines=40> */
[----:B------:R-:W-:-:S03]  /*2410*/  FSEL R5, R5, R3, P0 ;  /* 0x0000000305057208 */ /* 0x000fc60000000000 */
[----:B0-----:R-:W-:Y:S02]  /*2420*/  IMAD.MOV.U32 R2, RZ, RZ, R0 ;  /* 0x000000ffff027224 */ /* 0x001fe400078e0000 */
[----:B------:R-:W-:-:S04]  /*2430*/  IMAD.MOV.U32 R3, RZ, RZ, R5 ;  /* 0x000000ffff037224 */ /* 0x000fc800078e0005 */
[----:B------:R-:W-:Y:S05]  /*2440*/  @P1 BRA `(.L_x_75) ;  /* 0x0000000000681947 */ /* 0x000fea0003800000 */
        /* <DEDUP_REMOVED lines=26> */
.L_x_75:
[----:B------:R-:W-:Y:S05]  /*25f0*/  BSYNC.RECONVERGENT B0 ;  /* 0x0000000000007941 */ /* 0x000fea0003800200 */
.L_x_60:
[----:B------:R-:W-:Y:S05]  /*2600*/  @P1 EXIT ;  /* 0x000000000000194d */ /* 0x000fea0003800000 */
[----:B------:R-:W0:Y:S01]  /*2610*/  LDCU.64 UR4, c[0x0][0x3a0] ;  /* 0x00007400ff0477ac */ /* 0x000e220008000a00 */
[----:B------:R-:W1:Y:S01]  /*2620*/  LDC.64 R4, c[0x0][0x388] ;  /* 0x0000e200ff047b82 */ /* 0x000e620000000a00 */
[----:B0-----:R-:W-:-:S07]  /*2630*/  DADD R2, R2, UR4 ;  /* 0x0000000402027e29 */ /* 0x001fce0008000000 */
[----:B-1----:R-:W-:Y:S01]  /*2640*/  STG.E.64 desc[UR6][R4.64], R2 ;  /* 0x0000000204007986 */ /* 0x002fe2000c101b06 */
[----:B------:R-:W-:Y:S05]  /*2650*/  EXIT ;  /* 0x000000000000794d */ /* 0x000fea0003800000 */
.L_x_88:
        /* <DEDUP_REMOVED lines=10> */
.L_x_211:


//--------------------- .text._ZN3cub18CUB_300001_SM_10006detail6reduce28DeviceReduceSingleTileKernelINS2_10policy_hubIdjN4cuda3std3__44plusIdEEE10Policy1000EPdSC_iS9_ddNS7_10__identityEEEvT0_T1_T2_T3_T4_T6_ --------------------------
	.section	.text._ZN3cub18CUB_300001_SM_10006detail6reduce28DeviceReduceSingleTileKernelINS2_10policy_hubIdjN4cuda3std3__44plusIdEEE10Policy1000EPdSC_iS9_ddNS7_10__identityEEEvT0_T1_T2_T3_T4_T6_,"ax",@progbits
	.align	128
        .global         _ZN3cub18CUB_300001_SM_10006detail6reduce28DeviceReduceSingleTileKernelINS2_10policy_hubIdjN4cuda3std3__44plusIdEEE10Policy1000EPdSC_iS9_ddNS7_10__identityEEEvT0_T1_T2_T3_T4_T6_
        .type           _ZN3cub18CUB_300001_SM_10006detail6reduce28DeviceReduceSingleTileKernelINS2_10policy_hubIdjN4cuda3std3__44plusIdEEE10Policy1000EPdSC_iS9_ddNS7_10__identityEEEvT0_T1_T2_T3_T4_T6_,@function
        .size           _ZN3cub18CUB_300001_SM_10006detail6reduce28DeviceReduceSingleTileKernelINS2_10policy_hubIdjN4cuda3std3__44plusIdEEE10Policy1000EPdSC_iS9_ddNS7_10__identityEEEvT0_T1_T2_T3_T4_T6_,(.L_x_212 - _ZN3cub18CUB_300001_SM_10006detail6reduce28DeviceReduceSingleTileKernelINS2_10policy_hubIdjN4cuda3std3__44plusIdEEE10Policy1000EPdSC_iS9_ddNS7_10__identityEEEvT0_T1_T2_T3_T4_T6_)
        .other          _ZN3cub18CUB_300001_SM_10006detail6reduce28DeviceReduceSingleTileKernelINS2_10policy_hubIdjN4cuda3std3__44plusIdEEE10Policy1000EPdSC_iS9_ddNS7_10__identityEEEvT0_T1_T2_T3_T4_T6_,@"STO_CUDA_ENTRY STV_DEFAULT"
_ZN3cub18CUB_300001_SM_10006detail6reduce28DeviceReduceSingleTileKernelINS2_10policy_hubIdjN4cuda3std3__44plusIdEEE10Policy1000EPdSC_iS9_ddNS7_10__identityEEEvT0_T1_T2_T3_T4_T6_:
.text._ZN3cub18CUB_300001_SM_10006detail6reduce28DeviceReduceSingleTileKernelINS2_10policy_hubIdjN4cuda3std3__44plusIdEEE10Policy1000EPdSC_iS9_ddNS7_10__identityEEEvT0_T1_T2_T3_T4_T6_:
        /* <DEDUP_REMOVED lines=13> */
.L_x_89:
        /* <DEDUP_REMOVED lines=13> */
.L_x_93:
[----:B------:R-:W-:Y:S05]  /*01a0*/  BSYNC.RECONVERGENT B1 ;  /* 0x0000000000017941 */ /* 0x000fea0003800200 */
.L_x_92:
[----:B------:R-:W-:Y:S01]  /*01b0*/  ISETP.GE.AND P0, PT, R5, R4, PT ;  /* 0x000000040500720c */ /* 0x000fe20003f06270 */
[----:B------:R-:W-:-:S12]  /*01c0*/  BSSY.RECONVERGENT B1, `(.L_x_94) ;  /* 0x0000078000017945 */ /* 0x000fd80003800200 */
[----:B------:R-:W-:Y:S05]  /*01d0*/  @P0 BRA `(.L_x_95) ;  /* 0x0000000400d80947 */ /* 0x000fea0003800000 */
[----:B------:R-:W-:Y:S01]  /*01e0*/  LOP3.LUT R9, RZ, R5, RZ, 0x33, !PT ;  /* 0x00000005ff097212 */ /* 0x000fe200078e33ff */
[----:B------:R-:W-:Y:S04]  /*01f0*/  BSSY.RECONVERGENT B2, `(.L_x_96) ;  /* 0x0000019000027945 */ /* 0x000fe80003800200 */
[----:B------:R-:W-:-:S04]  /*0200*/  IMAD.IADD R9, R9, 0x1, R4 ;  /* 0x0000000109097824 */ /* 0x000fc800078e0204 */
[C---:B------:R-:W-:Y:S01]  /*0210*/  IMAD.HI.U32 R0, R9.reuse, -0x33333333, RZ ;  /* 0xcccccccd09007827 */ /* 0x040fe200078e00ff */
[----:B------:R-:W-:-:S04]  /*0220*/  ISETP.GE.U32.AND P0, PT, R9, 0x780, PT ;  /* 0x000007800900780c */ /* 0x000fc80003f06070 */
[----:B------:R-:W-:-:S04]  /*0230*/  SHF.R.U32.HI R0, RZ, 0x9, R0 ;  /* 0x00000009ff007819 */ /* 0x000fc80000011600 */
[----:B------:R-:W-:-:S04]  /*0240*/  LOP3.LUT R2, R0, 0x3, RZ, 0xc0, !PT ;  /* 0x0000000300027812 */ /* 0x000fc800078ec0ff */
[----:B------:R-:W-:-:S13]  /*0250*/  ISETP.NE.AND P1, PT, R2, 0x3, PT ;  /* 0x000000030200780c */ /* 0x000fda0003f25270 */
[----:B------:R-:W-:Y:S05]  /*0260*/  @!P1 BRA `(.L_x_97) ;  /* 0x0000000000449947 */ /* 0x000fea0003800000 */
[----:B------:R-:W0:Y:S01]  /*0270*/  LDC.64 R8, c[0x0][0x380] ;  /* 0x0000e000ff087b82 */ /* 0x000e220000000a00 */
[----:B------:R-:W-:-:S05]  /*0280*/  VIADD R0, R0, 0x1 ;  /* 0x0000000100007836 */ /* 0x000fca0000000000 */
[----:B------:R-:W-:-:S05]  /*0290*/  LOP3.LUT R0, R0, 0x3, RZ, 0xc0, !PT ;  /* 0x0000000300007812 */ /* 0x000fca00078ec0ff */
[----:B------:R-:W-:Y:S02]  /*02a0*/  IMAD.MOV R0, RZ, RZ, -R0 ;  /* 0x000000ffff007224 */ /* 0x000fe400078e0a00 */
[----:B0-----:R-:W-:-:S04]  /*02b0*/  IMAD.WIDE.U32 R8, R5, 0x8, R8 ;  /* 0x0000000805087825 */ /* 0x001fc800078e0008 */
[----:B------:R-:W-:Y:S02]  /*02c0*/  IMAD.MOV.U32 R2, RZ, RZ, R8 ;  /* 0x000000ffff027224 */ /* 0x000fe400078e0008 */
[----:B------:R-:W-:-:S07]  /*02d0*/  IMAD.MOV.U32 R11, RZ, RZ, R9 ;  /* 0x000000ffff0b7224 */ /* 0x000fce00078e0009 */
.L_x_98:
        /* <DEDUP_REMOVED lines=10> */
.L_x_97:
[----:B------:R-:W-:Y:S05]  /*0380*/  BSYNC.RECONVERGENT B2 ;  /* 0x0000000000027941 */ /* 0x000fea0003800200 */
.L_x_96:
        /* <DEDUP_REMOVED lines=8> */
.L_x_101:
        /* <DEDUP_REMOVED lines=43> */
.L_x_100:
[----:B------:R-:W-:Y:S05]  /*06c0*/  BSYNC.RECONVERGENT B2 ;  /* 0x0000000000027941 */ /* 0x000fea0003800200 */
.L_x_99:
        /* <DEDUP_REMOVED lines=26> */
.L_x_103:
[----:B------:R-:W-:Y:S05]  /*0870*/  BSYNC.RECONVERGENT B2 ;  /* 0x0000000000027941 */ /* 0x000fea0003800200 */
.L_x_102:
        /* <DEDUP_REMOVED lines=12> */
.L_x_95:
[----:B------:R-:W-:Y:S05]  /*0940*/  BSYNC.RECONVERGENT B1 ;  /* 0x0000000000017941 */ /* 0x000fea0003800200 */
.L_x_94:
        /* <DEDUP_REMOVED lines=47> */
[----:B------:R-:W0:Y:S04]  /*0c40*/  LDS.128 R8, [UR4+0x20] ;  /* 0x00002004ff087984 */ /* 0x000e280008000c00 */
[----:B------:R-:W1:Y:S04]  /*0c50*/  LDS.128 R16, [UR4+0x30] ;  /* 0x00003004ff107984 */ /* 0x000e680008000c00 */
[----:B--2---:R-:W2:Y:S01]  /*0c60*/  LDS.128 R4, [UR4+0x40] ;  /* 0x00004004ff047984 */ /* 0x004ea20008000c00 */
[----:B0-----:R-:W-:-:S03]  /*0c70*/  DADD R8, R12, R8 ;  /* 0x000000000c087229 */ /* 0x001fc60000000008 */
[----:B------:R-:W-:Y:S05]  /*0c80*/  LDS.128 R12, [UR4+0x60] ;  /* 0x00006004ff0c7984 */ /* 0x000fea0008000c00 */
[----:B------:R-:W-:Y:S02]  /*0c90*/  DADD R2, R8, R10 ;  /* 0x0000000008027229 */ /* 0x000fe4000000000a */
[----:B------:R-:W0:Y:S06]  /*0ca0*/  LDS.128 R8, [UR4+0x50] ;  /* 0x00005004ff087984 */ /* 0x000e2c0008000c00 */
[----:B-1----:R-:W-:-:S08]  /*0cb0*/  DADD R2, R2, R16 ;  /* 0x0000000002027229 */ /* 0x002fd00000000010 */
[----:B------:R-:W-:-:S08]  /*0cc0*/  DADD R2, R2, R18 ;  /* 0x0000000002027229 */ /* 0x000fd00000000012 */
[----:B--2---:R-:W-:-:S08]  /*0cd0*/  DADD R2, R2, R4 ;  /* 0x0000000002027229 */ /* 0x004fd00000000004 */
[----:B------:R-:W-:Y:S01]  /*0ce0*/  DADD R2, R2, R6 ;  /* 0x0000000002027229 */ /* 0x000fe20000000006 */
[----:B------:R-:W1:Y:S07]  /*0cf0*/  LDS.128 R4, [UR4+0x70] ;  /* 0x00007004ff047984 */ /* 0x000e6e0008000c00 */
[----:B0-----:R-:W-:-:S08]  /*0d00*/  DADD R2, R2, R8 ;  /* 0x0000000002027229 */ /* 0x001fd00000000008 */
[----:B------:R-:W-:Y:S01]  /*0d10*/  DADD R2, R2, R10 ;  /* 0x0000000002027229 */ /* 0x000fe2000000000a */
[----:B------:R-:W0:Y:S07]  /*0d20*/  LDS.128 R8, [UR4+0x80] ;  /* 0x00008004ff087984 */ /* 0x000e2e0008000c00 */
[----:B------:R-:W-:-:S08]  /*0d30*/  DADD R2, R2, R12 ;  /* 0x0000000002027229 */ /* 0x000fd0000000000c */
[----:B------:R-:W-:Y:S01]  /*0d40*/  DADD R2, R2, R14 ;  /* 0x0000000002027229 */ /* 0x000fe2000000000e */
[----:B------:R-:W2:Y:S07]  /*0d50*/  LDS.128 R12, [UR4+0x90] ;  /* 0x00009004ff0c7984 */ /* 0x000eae0008000c00 */
[----:B-1----:R-:W-:-:S08]  /*0d60*/  DADD R2, R2, R4 ;  /* 0x0000000002027229 */ /* 0x002fd00000000004 */
[----:B------:R-:W-:Y:S01]  /*0d70*/  DADD R2, R2, R6 ;  /* 0x0000000002027229 */ /* 0x000fe20000000006 */
[----:B------:R-:W1:Y:S07]  /*0d80*/  LDS.128 R4, [UR4+0xa0] ;  /* 0x0000a004ff047984 */ /* 0x000e6e0008000c00 */
[----:B0-----:R-:W-:Y:S01]  /*0d90*/  DADD R2, R2, R8 ;  /* 0x0000000002027229 */ /* 0x001fe20000000008 */
[----:B------:R-:W0:Y:S07]  /*0da0*/  LDS.64 R8, [UR4+0xb0] ;  /* 0x0000b004ff087984 */ /* 0x000e2e0008000a00 */
[----:B------:R-:W-:-:S08]  /*0db0*/  DADD R2, R2, R10 ;  /* 0x0000000002027229 */ /* 0x000fd0000000000a */
[----:B--2---:R-:W-:-:S08]  /*0dc0*/  DADD R2, R2, R12 ;  /* 0x0000000002027229 */ /* 0x004fd0000000000c */
[----:B------:R-:W-:-:S08]  /*0dd0*/  DADD R2, R2, R14 ;  /* 0x0000000002027229 */ /* 0x000fd0000000000e */
[----:B-1----:R-:W-:-:S08]  /*0de0*/  DADD R2, R2, R4 ;  /* 0x0000000002027229 */ /* 0x002fd00000000004 */
[----:B------:R-:W-:-:S08]  /*0df0*/  DADD R2, R2, R6 ;  /* 0x0000000002027229 */ /* 0x000fd00000000006 */
[----:B0-----:R-:W-:Y:S01]  /*0e00*/  DADD R12, R2, R8 ;  /* 0x00000000020c7229 */ /* 0x001fe20000000008 */
[----:B------:R-:W-:Y:S10]  /*0e10*/  BRA `(.L_x_105) ;  /* 0x0000001800487947 */ /* 0x000ff40003800000 */
.L_x_104:
        /* <DEDUP_REMOVED lines=32> */
[----:B------:R-:W-:Y:S01]  /*1020*/  VIADD R0, R2, 0x10 ;  /* 0x0000001002007836 */ /* 0x000fe20000000000 */
[----:B------:R-:W-:Y:S02]  /*1030*/  @!P1 SHF.R.U32.HI R2, RZ, 0x2, R3 ;  /* 0x00000002ff029819 */ /* 0x000fe40000011603 */
[----:B------:R-:W1:Y:S02]  /*1040*/  SHFL.DOWN PT, R7, R11, 0x8, R5 ;  /* 0x090000000b077989 */ /* 0x000e6400000e0005 */
[----:B------:R-:W-:Y:S01]  /*1050*/  @!P1 LOP3.LUT R2, R2, 0xf8, RZ, 0xc0, !PT ;  /* 0x000000f802029812 */ /* 0x000fe200078ec0ff */
[----:B-1----:R-:W-:-:S10]  /*1060*/  DADD R6, R6, R10 ;  /* 0x0000000006067229 */ /* 0x002fd4000000000a */
[----:B------:R-:W-:Y:S02]  /*1070*/  FSEL R8, R10, R6, P0 ;  /* 0x000000060a087208 */ /* 0x000fe40000000000 */
[----:B------:R-:W-:Y:S02]  /*1080*/  FSEL R9, R11, R7, P0 ;  /* 0x000000070b097208 */ /* 0x000fe40000000000 */
[----:B------:R-:W-:Y:S01]  /*1090*/  @!P1 MOV R10, 0x400 ;  /* 0x00000400000a9802 */ /* 0x000fe20000000f00 */
[----:B------:R-:W-:Y:S01]  /*10a0*/  SHFL.DOWN PT, R6, R8, 0x10, R5 ;  /* 0x0a00000008067989 */ /* 0x000fe200000e0005 */
[----:B------:R-:W-:Y:S02]  /*10b0*/  ISETP.GT.AND P0, PT, R0, R5, PT ;  /* 0x000000050000720c */ /* 0x000fe40003f04270 */
[----:B0-----:R-:W-:Y:S01]  /*10c0*/  @!P1 LEA R11, R13, R10, 0x18 ;  /* 0x0000000a0d0b9211 */ /* 0x001fe200078ec0ff */
        /* <DEDUP_REMOVED lines=13> */
[----:B------:R-:W0:Y:S04]  /*11a0*/  LDS.128 R16, [UR4+0x20] ;  /* 0x00002004ff107984 */ /* 0x000e280008000c00 */
[----:B-1----:R-:W1:Y:S01]  /*11b0*/  LDS.128 R8, [UR4+0x30] ;  /* 0x00003004ff087984 */ /* 0x002e620008000c00 */
[----:B0-----:R-:W-:-:S10]  /*11c0*/  DADD R16, R12, R16 ;  /* 0x000000000c107229 */ /* 0x001fd40000000010 */
[----:B------:R-:W-:Y:S02]  /*11d0*/  FSEL R2, R16, R12, P1 ;  /* 0x0000000c10027208 */ /* 0x000fe40000800000 */
[----:B------:R-:W-:Y:S02]  /*11e0*/  FSEL R3, R17, R13, P1 ;  /* 0x0000000d11037208 */ /* 0x000fe40000800000 */
[----:B------:R-:W-:Y:S01]  /*11f0*/  ISETP.GT.AND P1, PT, R4, 0x40, PT ;  /* 0x000000400400780c */ /* 0x000fe20003f24270 */
[----:B------:R-:W0:Y:S03]  /*1200*/  LDS.128 R12, [UR4+0x40] ;  /* 0x00004004ff0c7984 */ /* 0x000e260008000c00 */
        /* <DEDUP_REMOVED lines=65> */
[----:B------:R-:W1:Y:S01]  /*1620*/  LDS.64 R2, [UR4+0xb0] ;  /* 0x0000b004ff027984 */ /* 0x000e620008000a00 */
        /* <DEDUP_REMOVED lines=11> */
[----:B------:R-:W-:Y:S01]  /*16e0*/  FSEL R13, R3, R7, P1 ;  /* 0x00000007030d7208 */ /* 0x000fe20000800000 */
[----:B------:R-:W-:Y:S06]  /*16f0*/  BRA `(.L_x_105) ;  /* 0x0000001000107947 */ /* 0x000fec0003800000 */
.L_x_91:
[----:B------:R-:W0:Y:S01]  /*1700*/  S2R R0, SR_TID.X ;  /* 0x0000000000007919 */ /* 0x000e220000002100 */
[----:B------:R-:W0:Y:S02]  /*1710*/  LDC.64 R6, c[0x0][0x380] ;  /* 0x0000e000ff067b82 */ /* 0x000e240000000a00 */
[----:B0-----:R-:W-:-:S05]  /*1720*/  IMAD.WIDE.U32 R6, R0, 0x8, R6 ;  /* 0x0000000800067825 */ /* 0x001fca00078e0006 */
[----:B------:R-:W2:Y:S04]  /*1730*/  LDG.E.64.CONSTANT R20, desc[UR6][R6.64] ;  /* 0x0000000606147981 */ /* 0x000ea8000c1e9b00 */
[----:B------:R-:W2:Y:S04]  /*1740*/  LDG.E.64.CONSTANT R2, desc[UR6][R6.64+0x1400] ;  /* 0x0014000606027981 */ /* 0x000ea8000c1e9b00 */
[----:B------:R-:W3:Y:S04]  /*1750*/  LDG.E.64.CONSTANT R8, desc[UR6][R6.64+0x2800] ;  /* 0x0028000606087981 */ /* 0x000ee8000c1e9b00 */
[----:B------:R-:W4:Y:S04]  /*1760*/  LDG.E.64.CONSTANT R10, desc[UR6][R6.64+0x3c00] ;  /* 0x003c0006060a7981 */ /* 0x000f28000c1e9b00 */
[----:B------:R-:W5:Y:S04]  /*1770*/  LDG.E.64.CONSTANT R12, desc[UR6][R6.64+0x5000] ;  /* 0x00500006060c7981 */ /* 0x000f68000c1e9b00 */
[----:B------:R-:W5:Y:S04]  /*1780*/  LDG.E.64.CONSTANT R14, desc[UR6][R6.64+0x6400] ;  /* 0x00640006060e7981 */ /* 0x000f68000c1e9b00 */
[----:B------:R-:W5:Y:S04]  /*1790*/  LDG.E.64.CONSTANT R16, desc[UR6][R6.64+0x7800] ;  /* 0x0078000606107981 */ /* 0x000f68000c1e9b00 */
[----:B------:R-:W5:Y:S01]  /*17a0*/  LDG.E.64.CONSTANT R18, desc[UR6][R6.64+0x8c00] ;  /* 0x008c000606127981 */ /* 0x000f62000c1e9b00 */
[----:B------:R-:W-:Y:S01]  /*17b0*/  ISETP.GE.U32.AND P0, PT, R4, 0x2800, PT ;  /* 0x000028000400780c */ /* 0x000fe20003f06070 */
[----:B--2---:R-:W-:-:S08]  /*17c0*/  DADD R2, R20, R2 ;  /* 0x0000000014027229 */ /* 0x004fd00000000002 */
[----:B---3--:R-:W-:Y:S01]  /*17d0*/  DADD R2, R8, R2 ;  /* 0x0000000008027229 */ /* 0x008fe20000000002 */
[----:B------:R-:W-:-:S07]  /*17e0*/  IMAD.MOV.U32 R9, RZ, RZ, 0x1400 ;  /* 0x00001400ff097424 */ /* 0x000fce00078e00ff */
[----:B----4-:R-:W-:-:S08]  /*17f0*/  DADD R2, R10, R2 ;  /* 0x000000000a027229 */ /* 0x010fd00000000002 */
[----:B-----5:R-:W-:-:S08]  /*1800*/  DADD R2, R12, R2 ;  /* 0x000000000c027229 */ /* 0x020fd00000000002 */
[----:B------:R-:W-:-:S08]  /*1810*/  DADD R2, R14, R2 ;  /* 0x000000000e027229 */ /* 0x000fd00000000002 */
[----:B------:R-:W-:-:S08]  /*1820*/  DADD R2, R16, R2 ;  /* 0x0000000010027229 */ /* 0x000fd00000000002 */
[----:B------:R-:W-:Y:S01]  /*1830*/  DADD R2, R18, R2 ;  /* 0x0000000012027229 */ /* 0x000fe20000000002 */
[----:B------:R-:W-:Y:S10]  /*1840*/  @!P0 BRA `(.L_x_106) ;  /* 0x00000000006c8947 */ /* 0x000ff40003800000 */
[----:B------:R-:W0:Y:S01]  /*1850*/  LDC R26, c[0x0][0x390] ;  /* 0x0000e400ff1a7b82 */ /* 0x000e220000000800 */
[----:B------:R-:W-:Y:S02]  /*1860*/  VIADD R8, R4, 0xffffec00 ;  /* 0xffffec0004087836 */ /* 0x000fe40000000000 */
[----:B------:R-:W-:-:S07]  /*1870*/  IMAD.MOV.U32 R9, RZ, RZ, 0x1400 ;  /* 0x00001400ff097424 */ /* 0x000fce00078e00ff */
.L_x_108:
[----:B------:R-:W-:-:S05]  /*1880*/  IMAD.WIDE R12, R9, 0x8, R6 ;  /* 0x00000008090c7825 */ /* 0x000fca00078e0206 */
[----:B------:R-:W2:Y:S04]  /*1890*/  LDG.E.64.CONSTANT R4, desc[UR6][R12.64] ;  /* 0x000000060c047981 */ /* 0x000ea8000c1e9b00 */
[----:B------:R-:W3:Y:S04]  /*18a0*/  LDG.E.64.CONSTANT R14, desc[UR6][R12.64+0x1400] ;  /* 0x001400060c0e7981 */ /* 0x000ee8000c1e9b00 */
[----:B------:R-:W4:Y:S04]  /*18b0*/  LDG.E.64.CONSTANT R16, desc[UR6][R12.64+0x2800] ;  /* 0x002800060c107981 */ /* 0x000f28000c1e9b00 */
[----:B------:R-:W5:Y:S04]  /*18c0*/  LDG.E.64.CONSTANT R18, desc[UR6][R12.64+0x3c00] ;  /* 0x003c00060c127981 */ /* 0x000f68000c1e9b00 */
        /* <DEDUP_REMOVED lines=8> */
[----:B------:R-:W-:-:S08]  /*1950*/  DADD R4, R20, R4 ;  /* 0x0000000014047229 */ /* 0x000fd00000000004 */
[----:B------:R-:W-:Y:S01]  /*1960*/  DADD R22, R22, R4 ;  /* 0x0000000016167229 */ /* 0x000fe20000000004 */
[----:B0-----:R-:W-:-:S04]  /*1970*/  IMAD.MOV.U32 R4, RZ, RZ, R26 ;  /* 0x000000ffff047224 */ /* 0x001fc800078e001a */
[----:B------:R-:W-:-:S03]  /*1980*/  IMAD.IADD R2, R4, 0x1, -R9 ;  /* 0x0000000104027824 */ /* 0x000fc600078e0a09 */
[----:B------:R-:W-:Y:S02]  /*1990*/  DADD R22, R24, R22 ;  /* 0x0000000018167229 */ /* 0x000fe40000000016 */
[----:B------:R-:W-:-:S06]  /*19a0*/  ISETP.GE.AND P0, PT, R2, 0x1400, PT ;  /* 0x000014000200780c */ /* 0x000fcc0003f06270 */
[----:B------:R-:W-:-:S07]  /*19b0*/  DADD R2, R10, R22 ;  /* 0x000000000a027229 */ /* 0x000fce0000000016 */
[----:B------:R-:W-:Y:S05]  /*19c0*/  @!P0 BRA `(.L_x_107) ;  /* 0x0000000800348947 */ /* 0x000fea0003800000 */
[----:B------:R-:W-:-:S05]  /*19d0*/  VIADD R9, R9, 0x1400 ;  /* 0x0000140009097836 */ /* 0x000fca0000000000 */
[----:B------:R-:W-:-:S13]  /*19e0*/  ISETP.GT.AND P0, PT, R9, R8, PT ;  /* 0x000000080900720c */ /* 0x000fda0003f04270 */
[----:B------:R-:W-:Y:S05]  /*19f0*/  @!P0 BRA `(.L_x_108) ;  /* 0xfffffffc00a08947 */ /* 0x000fea000383ffff */
.L_x_106:
[----:B------:R-:W-:-:S13]  /*1a00*/  ISETP.GE.AND P0, PT, R9, R4, PT ;  /* 0x000000040900720c */ /* 0x000fda0003f06270 */
[----:B------:R-:W-:Y:S05]  /*1a10*/  @P0 BRA `(.L_x_107) ;  /* 0x0000000800200947 */ /* 0x000fea0003800000 */
[----:B------:R-:W-:Y:S01]  /*1a20*/  IMAD.IADD R39, R4, 0x1, -R9 ;  /* 0x0000000104277824 */ /* 0x000fe200078e0a09 */
[----:B------:R-:W-:Y:S04]  /*1a30*/  BSSY.RECONVERGENT B1, `(.L_x_107) ;  /* 0x0000086000017945 */ /* 0x000fe80003800200 */
[----:B------:R-:W-:-:S13]  /*1a40*/  ISETP.GE.AND P0, PT, R0, R39, PT ;  /* 0x000000270000720c */ /* 0x000fda0003f06270 */
[----:B------:R-:W-:Y:S05]  /*1a50*/  @P0 BRA `(.L_x_109) ;  /* 0x00000008000c0947 */ /* 0x000fea0003800000 */
[----:B------:R-:W-:Y:S01]  /*1a60*/  LOP3.LUT R5, RZ, R0, RZ, 0x33, !PT ;  /* 0x00000000ff057212 */ /* 0x000fe200078e33ff */
[----:B------:R-:W-:Y:S01]  /*1a70*/  BSSY.RECONVERGENT B2, `(.L_x_110) ;  /* 0x0000017000027945 */ /* 0x000fe20003800200 */
[----:B------:R-:W-:Y:S02]  /*1a80*/  IMAD.MOV.U32 R38, RZ, RZ, R0 ;  /* 0x000000ffff267224 */ /* 0x000fe400078e0000 */
[----:B------:R-:W-:-:S04]  /*1a90*/  IADD3 R5, PT, PT, -R9, R4, R5 ;  /* 0x0000000409057210 */ /* 0x000fc80007ffe105 */
[C---:B------:R-:W-:Y:S01]  /*1aa0*/  ISETP.GE.U32.AND P1, PT, R5.reuse, 0x780, PT ;  /* 0x000007800500780c */ /* 0x040fe20003f26070 */
[----:B------:R-:W-:-:S05]  /*1ab0*/  IMAD.HI.U32 R4, R5, -0x33333333, RZ ;  /* 0xcccccccd05047827 */ /* 0x000fca00078e00ff */
[----:B------:R-:W-:-:S04]  /*1ac0*/  SHF.R.U32.HI R4, RZ, 0x9, R4 ;  /* 0x00000009ff047819 */ /* 0x000fc80000011604 */
[----:B------:R-:W-:-:S04]  /*1ad0*/  LOP3.LUT R6, R4, 0x3, RZ, 0xc0, !PT ;  /* 0x0000000304067812 */ /* 0x000fc800078ec0ff */
[----:B------:R-:W-:-:S13]  /*1ae0*/  ISETP.NE.AND P0, PT, R6, 0x3, PT ;  /* 0x000000030600780c */ /* 0x000fda0003f05270 */
[----:B------:R-:W-:Y:S05]  /*1af0*/  @!P0 BRA `(.L_x_111) ;  /* 0x0000000000388947 */ /* 0x000fea0003800000 */
[----:B------:R-:W0:Y:S01]  /*1b00*/  LDC.64 R6, c[0x0][0x380] ;  /* 0x0000e000ff067b82 */ /* 0x000e220000000a00 */
[----:B------:R-:W-:Y:S02]  /*1b10*/  VIADD R4, R4, 0x1 ;  /* 0x0000000104047836 */ /* 0x000fe40000000000 */
[----:B------:R-:W-:Y:S02]  /*1b20*/  IMAD.IADD R11, R0, 0x1, R9 ;  /* 0x00000001000b7824 */ /* 0x000fe400078e0209 */
[----:B------:R-:W-:Y:S01]  /*1b30*/  IMAD.MOV.U32 R38, RZ, RZ, R0 ;  /* 0x000000ffff267224 */ /* 0x000fe200078e0000 */
[----:B------:R-:W-:-:S05]  /*1b40*/  LOP3.LUT R4, R4, 0x3, RZ, 0xc0, !PT ;  /* 0x0000000304047812 */ /* 0x000fca00078ec0ff */
[----:B------:R-:W-:-:S07]  /*1b50*/  IMAD.MOV R8, RZ, RZ, -R4 ;  /* 0x000000ffff087224 */ /* 0x000fce00078e0a04 */
.L_x_112:
[----:B0-----:R-:W-:-:S06]  /*1b60*/  IMAD.WIDE.U32 R4, R11, 0x8, R6 ;  /* 0x000000080b047825 */ /* 0x001fcc00078e0006 */
[----:B------:R-:W2:Y:S01]  /*1b70*/  LDG.E.64.CONSTANT R4, desc[UR6][R4.64] ;  /* 0x0000000604047981 */ /* 0x000ea2000c1e9b00 */
[----:B------:R-:W-:Y:S02]  /*1b80*/  VIADD R8, R8, 0x1 ;  /* 0x0000000108087836 */ /* 0x000fe40000000000 */
[----:B------:R-:W-:Y:S02]  /*1b90*/  VIADD R38, R38, 0x280 ;  /* 0x0000028026267836 */ /* 0x000fe40000000000 */
[----:B------:R-:W-:Y:S01]  /*1ba0*/  VIADD R11, R11, 0x280 ;  /* 0x000002800b0b7836 */ /* 0x000fe20000000000 */
[----:B------:R-:W-:Y:S01]  /*1bb0*/  ISETP.NE.AND P0, PT, R8, RZ, PT ;  /* 0x000000ff0800720c */ /* 0x000fe20003f05270 */
[----:B--2---:R-:W-:-:S12]  /*1bc0*/  DADD R2, R4, R2 ;  /* 0x0000000004027229 */ /* 0x004fd80000000002 */
[----:B------:R-:W-:Y:S05]  /*1bd0*/  @P0 BRA `(.L_x_112) ;  /* 0xfffffffc00e00947 */ /* 0x000fea000383ffff */
.L_x_111:
[----:B------:R-:W-:Y:S05]  /*1be0*/  BSYNC.RECONVERGENT B2 ;  /* 0x0000000000027941 */ /* 0x000fea0003800200 */
.L_x_110:
[----:B------:R-:W-:Y:S05]  /*1bf0*/  @!P1 BRA `(.L_x_109) ;  /* 0x0000000400a49947 */ /* 0x000fea0003800000 */
[----:B------:R-:W0:Y:S01]  /*1c00*/  LDCU.64 UR4, c[0x0][0x380] ;  /* 0x00007000ff0477ac */ /* 0x000e220008000a00 */
[----:B------:R-:W-:Y:S01]  /*1c10*/  IMAD.IADD R7, R39, 0x1, -R38 ;  /* 0x0000000127077824 */ /* 0x000fe200078e0a26 */
[C---:B------:R-:W-:Y:S01]  /*1c20*/  IADD3 R5, P0, PT, R38.reuse, R9, RZ ;  /* 0x0000000926057210 */ /* 0x040fe20007f1e0ff */
[----:B------:R-:W-:Y:S01]  /*1c30*/  BSSY.RECONVERGENT B2, `(.L_x_113) ;  /* 0x000003a000027945 */ /* 0x000fe20003800200 */
[----:B------:R-:W-:Y:S02]  /*1c40*/  IMAD.IADD R40, R38, 0x1, R9 ;  /* 0x0000000126287824 */ /* 0x000fe400078e0209 */
        /* <DEDUP_REMOVED lines=10> */
.L_x_115:
[----:B------:R-:W0:Y:S01]  /*1cf0*/  LDC.64 R30, c[0x0][0x380] ;  /* 0x0000e000ff1e7b82 */ /* 0x000e220000000a00 */
[----:B------:R-:W2:Y:S04]  /*1d00*/  LDG.E.64.CONSTANT R8, desc[UR6][R4.64+-0x1400] ;  /* 0xffec000604087981 */ /* 0x000ea8000c1e9b00 */
[----:B------:R-:W3:Y:S01]  /*1d10*/  LDG.E.64.CONSTANT R10, desc[UR6][R4.64] ;  /* 0x00000006040a7981 */ /* 0x000ee2000c1e9b00 */
[----:B------:R-:W-:-:S03]  /*1d20*/  VIADD R15, R40, 0xa00 ;  /* 0x00000a00280f7836 */ /* 0x000fc60000000000 */
[----:B------:R-:W4:Y:S04]  /*1d30*/  LDG.E.64.CONSTANT R12, desc[UR6][R4.64+0x1400] ;  /* 0x00140006040c7981 */ /* 0x000f28000c1e9b00 */
[----:B------:R-:W5:Y:S04]  /*1d40*/  LDG.E.64.CONSTANT R16, desc[UR6][R4.64+0x3c00] ;  /* 0x003c000604107981 */ /* 0x000f68000c1e9b00 */
[----:B------:R-:W5:Y:S01]  /*1d50*/  LDG.E.64.CONSTANT R18, desc[UR6][R4.64+0x5000] ;  /* 0x0050000604127981 */ /* 0x000f62000c1e9b00 */
[----:B------:R-:W-:-:S03]  /*1d60*/  VIADD R23, R40, 0x1400 ;  /* 0x0000140028177836 */ /* 0x000fc60000000000 */
[----:B------:R-:W5:Y:S01]  /*1d70*/  LDG.E.64.CONSTANT R20, desc[UR6][R4.64+0x6400] ;  /* 0x0064000604147981 */ /* 0x000f62000c1e9b00 */
[----:B0-----:R-:W-:-:S03]  /*1d80*/  IMAD.WIDE.U32 R6, R40, 0x8, R30 ;  /* 0x0000000828067825 */ /* 0x001fc600078e001e */
[----:B------:R-:W5:Y:S04]  /*1d90*/  LDG.E.64.CONSTANT R24, desc[UR6][R4.64+0x8c00] ;  /* 0x008c000604187981 */ /* 0x000f68000c1e9b00 */
[----:B------:R-:W5:Y:S04]  /*1da0*/  LDG.E.64.CONSTANT R26, desc[UR6][R4.64+0xa000] ;  /* 0x00a00006041a7981 */ /* 0x000f68000c1e9b00 */
[----:B------:R-:W2:Y:S01]  /*1db0*/  LDG.E.64.CONSTANT R6, desc[UR6][R6.64] ;  /* 0x0000000606067981 */ /* 0x000ea2000c1e9b00 */
[----:B------:R-:W-:-:S03]  /*1dc0*/  IMAD.WIDE.U32 R14, R15, 0x8, R30 ;  /* 0x000000080f0e7825 */ /* 0x000fc600078e001e */
[----:B------:R-:W5:Y:S04]  /*1dd0*/  LDG.E.64.CONSTANT R28, desc[UR6][R4.64+0xb400] ;  /* 0x00b40006041c7981 */ /* 0x000f68000c1e9b00 */
[----:B------:R-:W5:Y:S01]  /*1de0*/  LDG.E.64.CONSTANT R14, desc[UR6][R14.64] ;  /* 0x000000060e0e7981 */ /* 0x000f62000c1e9b00 */
[----:B------:R-:W-:-:S03]  /*1df0*/  IMAD.WIDE.U32 R22, R23, 0x8, R30 ;  /* 0x0000000817167825 */ /* 0x000fc600078e001e */
[----:B------:R-:W5:Y:S04]  /*1e00*/  LDG.E.64.CONSTANT R34, desc[UR6][R4.64+0xf000] ;  /* 0x00f0000604227981 */ /* 0x000f68000c1e9b00 */
[----:B------:R-:W5:Y:S01]  /*1e10*/  LDG.E.64.CONSTANT R22, desc[UR6][R22.64] ;  /* 0x0000000616167981 */ /* 0x000f62000c1e9b00 */
[----:B------:R-:W-:-:S03]  /*1e20*/  VIADD R33, R40, 0x1e00 ;  /* 0x00001e0028217836 */ /* 0x000fc60000000000 */
[----:B------:R-:W5:Y:S01]  /*1e30*/  LDG.E.64.CONSTANT R36, desc[UR6][R4.64+0x10400] ;  /* 0x0104000604247981 */ /* 0x000f62000c1e9b00 */
[----:B------:R-:W-:-:S03]  /*1e40*/  IMAD.WIDE.U32 R30, R33, 0x8, R30 ;  /* 0x00000008211e7825 */ /* 0x000fc600078e001e */
[----:B------:R0:W5:Y:S04]  /*1e50*/  LDG.E.64.CONSTANT R32, desc[UR6][R4.64+0xdc00] ;  /* 0x00dc000604207981 */ /* 0x000168000c1e9b00 */
[----:B------:R-:W5:Y:S01]  /*1e60*/  LDG.E.64.CONSTANT R30, desc[UR6][R30.64] ;  /* 0x000000061e1e7981 */ /* 0x000f62000c1e9b00 */
[----:B------:R-:W-:-:S05]  /*1e70*/  VIADD R38, R38, 0x2800 ;  /* 0x0000280026267836 */ /* 0x000fca0000000000 */
[----:B------:R-:W-:Y:S02]  /*1e80*/  ISETP.GE.AND P1, PT, R38, R41, PT ;  /* 0x000000292600720c */ /* 0x000fe40003f26270 */
[----:B0-----:R-:W-:Y:S01]  /*1e90*/  IADD3 R4, P2, PT, R4, 0x14000, RZ ;  /* 0x0001400004047810 */ /* 0x001fe20007f5e0ff */
[----:B------:R-:W-:-:S04]  /*1ea0*/  VIADD R40, R40, 0x2800 ;  /* 0x0000280028287836 */ /* 0x000fc80000000000 */
[----:B------:R-:W-:Y:S01]  /*1eb0*/  IMAD.X R5, RZ, RZ, R5, P2 ;  /* 0x000000ffff057224 */ /* 0x000fe200010e0605 */
[----:B--2---:R-:W-:-:S08]  /*1ec0*/  DADD R6, R6, R2 ;  /* 0x0000000006067229 */ /* 0x004fd00000000002 */
[----:B------:R-:W-:-:S08]  /*1ed0*/  DADD R6, R6, R8 ;  /* 0x0000000006067229 */ /* 0x000fd00000000008 */
[----:B---3--:R-:W-:-:S08]  /*1ee0*/  DADD R6, R6, R10 ;  /* 0x0000000006067229 */ /* 0x008fd0000000000a */
[----:B----4-:R-:W-:-:S08]  /*1ef0*/  DADD R6, R6, R12 ;  /* 0x0000000006067229 */ /* 0x010fd0000000000c */
        /* <DEDUP_REMOVED lines=13> */
.L_x_114:
[----:B------:R-:W-:Y:S05]  /*1fd0*/  BSYNC.RECONVERGENT B2 ;  /* 0x0000000000027941 */ /* 0x000fea0003800200 */
.L_x_113:
[----:B------:R-:W-:Y:S01]  /*1fe0*/  IMAD.IADD R6, R39, 0x1, -R38 ;  /* 0x0000000127067824 */ /* 0x000fe200078e0a26 */
[----:B------:R-:W-:Y:S04]  /*1ff0*/  BSSY.RECONVERGENT B2, `(.L_x_116) ;  /* 0x000001d000027945 */ /* 0x000fe80003800200 */
[----:B------:R-:W-:-:S13]  /*2000*/  ISETP.GT.AND P1, PT, R6, 0xa00, PT ;  /* 0x00000a000600780c */ /* 0x000fda0003f24270 */
[----:B------:R-:W-:Y:S05]  /*2010*/  @!P1 BRA `(.L_x_117) ;  /* 0x0000000000689947 */ /* 0x000fea0003800000 */
[----:B------:R-:W0:Y:S01]  /*2020*/  LDC.64 R14, c[0x0][0x380] ;  /* 0x0000e000ff0e7b82 */ /* 0x000e220000000a00 */
[----:B------:R-:W2:Y:S04]  /*2030*/  LDG.E.64.CONSTANT R8, desc[UR6][R4.64+-0x1400] ;  /* 0xffec000604087981 */ /* 0x000ea8000c1e9b00 */
[----:B------:R-:W3:Y:S01]  /*2040*/  LDG.E.64.CONSTANT R10, desc[UR6][R4.64] ;  /* 0x00000006040a7981 */ /* 0x000ee2000c1e9b00 */
[----:B------:R-:W-:-:S03]  /*2050*/  VIADD R17, R40, 0xa00 ;  /* 0x00000a0028117836 */ /* 0x000fc60000000000 */
[----:B------:R-:W4:Y:S04]  /*2060*/  LDG.E.64.CONSTANT R12, desc[UR6][R4.64+0x1400] ;  /* 0x00140006040c7981 */ /* 0x000f28000c1e9b00 */
[----:B------:R-:W5:Y:S04]  /*2070*/  LDG.E.64.CONSTANT R18, desc[UR6][R4.64+0x5000] ;  /* 0x0050000604127981 */ /* 0x000f68000c1e9b00 */
[----:B------:R1:W5:Y:S01]  /*2080*/  LDG.E.64.CONSTANT R20, desc[UR6][R4.64+0x6400] ;  /* 0x0064000604147981 */ /* 0x000362000c1e9b00 */
[----:B0-----:R-:W-:-:S06]  /*2090*/  IMAD.WIDE.U32 R6, R40, 0x8, R14 ;  /* 0x0000000828067825 */ /* 0x001fcc00078e000e */
[----:B------:R-:W2:Y:S01]  /*20a0*/  LDG.E.64.CONSTANT R6, desc[UR6][R6.64] ;  /* 0x0000000606067981 */ /* 0x000ea2000c1e9b00 */
[----:B------:R-:W-:-:S03]  /*20b0*/  IMAD.WIDE.U32 R14, R17, 0x8, R14 ;  /* 0x00000008110e7825 */ /* 0x000fc600078e000e */
[----:B------:R-:W5:Y:S04]  /*20c0*/  LDG.E.64.CONSTANT R16, desc[UR6][R4.64+0x3c00] ;  /* 0x003c000604107981 */ /* 0x000f68000c1e9b00 */
[----:B------:R-:W5:Y:S01]  /*20d0*/  LDG.E.64.CONSTANT R14, desc[UR6][R14.64] ;  /* 0x000000060e0e7981 */ /* 0x000f62000c1e9b00 */
[----:B------:R-:W-:Y:S01]  /*20e0*/  PLOP3.LUT P0, PT, PT, PT, PT, 0x8, 0x80 ;  /* 0x000000000080781c */ /* 0x000fe20003f0e170 */
[----:B------:R-:W-:Y:S02]  /*20f0*/  VIADD R38, R38, 0x1400 ;  /* 0x0000140026267836 */ /* 0x000fe40000000000 */
[----:B------:R-:W-:Y:S01]  /*2100*/  VIADD R40, R40, 0x1400 ;  /* 0x0000140028287836 */ /* 0x000fe20000000000 */
[----:B--2---:R-:W-:-:S08]  /*2110*/  DADD R2, R2, R6 ;  /* 0x0000000002027229 */ /* 0x004fd00000000006 */
[----:B------:R-:W-:-:S08]  /*2120*/  DADD R2, R2, R8 ;  /* 0x0000000002027229 */ /* 0x000fd00000000008 */
[----:B---3--:R-:W-:-:S08]  /*2130*/  DADD R2, R2, R10 ;  /* 0x0000000002027229 */ /* 0x008fd0000000000a */
[----:B----4-:R-:W-:-:S08]  /*2140*/  DADD R2, R2, R12 ;  /* 0x0000000002027229 */ /* 0x010fd0000000000c */
[----:B-----5:R-:W-:-:S08]  /*2150*/  DADD R2, R2, R14 ;  /* 0x0000000002027229 */ /* 0x020fd0000000000e */
[----:B------:R-:W-:Y:S01]  /*2160*/  DADD R2, R2, R16 ;  /* 0x0000000002027229 */ /* 0x000fe20000000010 */
[----:B------:R-:W-:-:S07]  /*2170*/  IADD3 R6, P1, PT, R4, 0xa000, RZ ;  /* 0x0000a00004067810 */ /* 0x000fce0007f3e0ff */
[----:B------:R-:W-:Y:S01]  /*2180*/  DADD R2, R2, R18 ;  /* 0x0000000002027229 */ /* 0x000fe20000000012 */
[----:B-1----:R-:W-:Y:S02]  /*2190*/  IMAD.X R5, RZ, RZ, R5, P1 ;  /* 0x000000ffff057224 */ /* 0x002fe400008e0605 */
[----:B------:R-:W-:-:S05]  /*21a0*/  IMAD.MOV.U32 R4, RZ, RZ, R6 ;  /* 0x000000ffff047224 */ /* 0x000fca00078e0006 */
[----:B------:R-:W-:-:S11]  /*21b0*/  DADD R2, R2, R20 ;  /* 0x0000000002027229 */ /* 0x000fd60000000014 */
.L_x_117:
[----:B------:R-:W-:Y:S05]  /*21c0*/  BSYNC.RECONVERGENT B2 ;  /* 0x0000000000027941 */ /* 0x000fea0003800200 */
.L_x_116:
[----:B------:R-:W-:-:S13]  /*21d0*/  ISETP.LT.OR P0, PT, R38, R39, P0 ;  /* 0x000000272600720c */ /* 0x000fda0000701670 */
[----:B------:R-:W-:Y:S05]  /*21e0*/  @!P0 BRA `(.L_x_109) ;  /* 0x0000000000288947 */ /* 0x000fea0003800000 */
[----:B------:R-:W0:Y:S01]  /*21f0*/  LDC.64 R6, c[0x0][0x380] ;  /* 0x0000e000ff067b82 */ /* 0x000e220000000a00 */
[----:B------:R-:W2:Y:S04]  /*2200*/  LDG.E.64.CONSTANT R8, desc[UR6][R4.64] ;  /* 0x0000000604087981 */ /* 0x000ea8000c1e9b00 */
[----:B------:R-:W3:Y:S01]  /*2210*/  LDG.E.64.CONSTANT R10, desc[UR6][R4.64+0x1400] ;  /* 0x00140006040a7981 */ /* 0x000ee2000c1e9b00 */
[----:B0-----:R-:W-:-:S03]  /*2220*/  IMAD.WIDE.U32 R40, R40, 0x8, R6 ;  /* 0x0000000828287825 */ /* 0x001fc600078e0006 */
[----:B------:R-:W4:Y:S04]  /*2230*/  LDG.E.64.CONSTANT R6, desc[UR6][R4.64+-0x1400] ;  /* 0xffec000604067981 */ /* 0x000f28000c1e9b00 */
[----:B------:R-:W5:Y:S02]  /*2240*/  LDG.E.64.CONSTANT R40, desc[UR6][R40.64] ;  /* 0x0000000628287981 */ /* 0x000f64000c1e9b00 */
[----:B-----5:R-:W-:-:S08]  /*2250*/  DADD R2, R2, R40 ;  /* 0x0000000002027229 */ /* 0x020fd00000000028 */
[----:B----4-:R-:W-:-:S08]  /*2260*/  DADD R2, R2, R6 ;  /* 0x0000000002027229 */ /* 0x010fd00000000006 */
[----:B--2---:R-:W-:-:S08]  /*2270*/  DADD R2, R2, R8 ;  /* 0x0000000002027229 */ /* 0x004fd00000000008 */
[----:B---3--:R-:W-:-:S11]  /*2280*/  DADD R2, R2, R10 ;  /* 0x0000000002027229 */ /* 0x008fd6000000000a */
.L_x_109:
[----:B------:R-:W-:Y:S05]  /*2290*/  BSYNC.RECONVERGENT B1 ;  /* 0x0000000000017941 */ /* 0x000fea0003800200 */
.L_x_107:
        /* <DEDUP_REMOVED lines=16> */
[----:B------:R-:W-:Y:S01]  /*23a0*/  SHFL.DOWN PT, R2, R4, 0x4, 0x1f ;  /* 0x08801f0004027f89 */ /* 0x000fe200000e0000 */
[----:B------:R-:W-:Y:S02]  /*23b0*/  @!P1 MOV R7, 0x400 ;  /* 0x0000040000079802 */ /* 0x000fe40000000f00 */
[----:B------:R-:W-:Y:S01]  /*23c0*/  @!P1 SHF.R.U32.HI R6, RZ, 0x2, R0 ;  /* 0x00000002ff069819 */ /* 0x000fe20000011600 */
[----:B------:R-:W0:Y:S01]  /*23d0*/  SHFL.DOWN PT, R3, R5, 0x4, 0x1f ;  /* 0x08801f0005037f89 */ /* 0x000e2200000e0000 */
[----:B-1----:R-:W-:-:S02]  /*23e0*/  @!P1 LEA R7, R12, R7, 0x18 ;  /* 0x000000070c079211 */ /* 0x002fc400078ec0ff */
[----:B------:R-:W-:-:S05]  /*23f0*/  @!P1 LOP3.LUT R6, R6, 0xf8, RZ, 0xc0, !PT ;  /* 0x000000f806069812 */ /* 0x000fca00078ec0ff */
[----:B------:R-:W-:Y:S01]  /*2400*/  @!P1 IMAD.IADD R7, R6, 0x1, R7 ;  /* 0x0000000106079824 */ /* 0x000fe200078e0207 */
        /* <DEDUP_REMOVED lines=22> */
[----:B------:R-:W1:Y:S04]  /*2570*/  LDS.128 R8, [UR4+0x20] ;  /* 0x00002004ff087984 */ /* 0x000e680008000c00 */
[----:B------:R-:W2:Y:S04]  /*2580*/  LDS.128 R16, [UR4+0x30] ;  /* 0x00003004ff107984 */ /* 0x000ea80008000c00 */
[----:B0-----:R-:W0:Y:S01]  /*2590*/  LDS.128 R4, [UR4+0x40] ;  /* 0x00004004ff047984 */ /* 0x001e220008000c00 */
[----:B-1----:R-:W-:-:S03]  /*25a0*/  DADD R8, R12, R8 ;  /* 0x000000000c087229 */ /* 0x002fc60000000008 */
[----:B------:R-:W-:Y:S05]  /*25b0*/  LDS.128 R12, [UR4+0x60] ;  /* 0x00006004ff0c7984 */ /* 0x000fea0008000c00 */
[----:B------:R-:W-:Y:S02]  /*25c0*/  DADD R2, R8, R10 ;  /* 0x0000000008027229 */ /* 0x000fe4000000000a */
[----:B------:R-:W1:Y:S06]  /*25d0*/  LDS.128 R8, [UR4+0x50] ;  /* 0x00005004ff087984 */ /* 0x000e6c0008000c00 */
[----:B--2---:R-:W-:-:S08]  /*25e0*/  DADD R2, R2, R16 ;  /* 0x0000000002027229 */ /* 0x004fd00000000010 */
[----:B------:R-:W-:-:S08]  /*25f0*/  DADD R2, R2, R18 ;  /* 0x0000000002027229 */ /* 0x000fd00000000012 */
[----:B0-----:R-:W-:-:S08]  /*2600*/  DADD R2, R2, R4 ;  /* 0x0000000002027229 */ /* 0x001fd00000000004 */
[----:B------:R-:W-:Y:S01]  /*2610*/  DADD R2, R2, R6 ;  /* 0x0000000002027229 */ /* 0x000fe20000000006 */
[----:B------:R-:W0:Y:S07]  /*2620*/  LDS.128 R4, [UR4+0x70] ;  /* 0x00007004ff047984 */ /* 0x000e2e0008000c00 */
[----:B-1----:R-:W-:-:S08]  /*2630*/  DADD R2, R2, R8 ;  /* 0x0000000002027229 */ /* 0x002fd00000000008 */
[----:B------:R-:W-:Y:S01]  /*2640*/  DADD R2, R2, R10 ;  /* 0x0000000002027229 */ /* 0x000fe2000000000a */
[----:B------:R-:W1:Y:S07]  /*2650*/  LDS.128 R8, [UR4+0x80] ;  /* 0x00008004ff087984 */ /* 0x000e6e0008000c00 */
[----:B------:R-:W-:-:S08]  /*2660*/  DADD R2, R2, R12 ;  /* 0x0000000002027229 */ /* 0x000fd0000000000c */
[----:B------:R-:W-:Y:S01]  /*2670*/  DADD R2, R2, R14 ;  /* 0x0000000002027229 */ /* 0x000fe2000000000e */
[----:B------:R-:W2:Y:S07]  /*2680*/  LDS.128 R12, [UR4+0x90] ;  /* 0x00009004ff0c7984 */ /* 0x000eae0008000c00 */
[----:B0-----:R-:W-:-:S08]  /*2690*/  DADD R2, R2, R4 ;  /* 0x0000000002027229 */ /* 0x001fd00000000004 */
[----:B------:R-:W-:Y:S01]  /*26a0*/  DADD R2, R2, R6 ;  /* 0x0000000002027229 */ /* 0x000fe20000000006 */
[----:B------:R-:W0:Y:S07]  /*26b0*/  LDS.128 R4, [UR4+0xa0] ;  /* 0x0000a004ff047984 */ /* 0x000e2e0008000c00 */
[----:B-1----:R-:W-:Y:S01]  /*26c0*/  DADD R2, R2, R8 ;  /* 0x0000000002027229 */ /* 0x002fe20000000008 */
[----:B------:R-:W1:Y:S07]  /*26d0*/  LDS.64 R8, [UR4+0xb0] ;  /* 0x0000b004ff087984 */ /* 0x000e6e0008000a00 */
[----:B------:R-:W-:-:S08]  /*26e0*/  DADD R2, R2, R10 ;  /* 0x0000000002027229 */ /* 0x000fd0000000000a */
[----:B--2---:R-:W-:-:S08]  /*26f0*/  DADD R2, R2, R12 ;  /* 0x0000000002027229 */ /* 0x004fd0000000000c */
[----:B------:R-:W-:-:S08]  /*2700*/  DADD R2, R2, R14 ;  /* 0x0000000002027229 */ /* 0x000fd0000000000e */
[----:B0-----:R-:W-:-:S08]  /*2710*/  DADD R2, R2, R4 ;  /* 0x0000000002027229 */ /* 0x001fd00000000004 */
[----:B------:R-:W-:-:S08]  /*2720*/  DADD R2, R2, R6 ;  /* 0x0000000002027229 */ /* 0x000fd00000000006 */
[----:B-1----:R-:W-:-:S11]  /*2730*/  DADD R12, R2, R8 ;  /* 0x00000000020c7229 */ /* 0x002fd60000000008 */
.L_x_105:
[----:B------:R-:W-:Y:S05]  /*2740*/  BSYNC.RECONVERGENT B0 ;  /* 0x0000000000007941 */ /* 0x000fea0003800200 */
.L_x_90:
[----:B------:R-:W-:Y:S05]  /*2750*/  @P0 EXIT ;  /* 0x000000000000094d */ /* 0x000fea0003800000 */
[----:B------:R-:W1:Y:S01]  /*2760*/  LDCU.64 UR4, c[0x0][0x398] ;  /* 0x00007300ff0477ac */ /* 0x000e620008000a00 */
[----:B0-----:R-:W0:Y:S01]  /*2770*/  LDC.64 R2, c[0x0][0x388] ;  /* 0x0000e200ff027b82 */ /* 0x001e220000000a00 */
[----:B-1----:R-:W-:-:S07]  /*2780*/  DADD R12, R12, UR4 ;  /* 0x000000040c0c7e29 */ /* 0x002fce0008000000 */
[----:B0-----:R-:W-:Y:S01]  /*2790*/  STG.E.64 desc[UR6][R2.64], R12 ;  /* 0x0000000c02007986 */ /* 0x001fe2000c101b06 */
[----:B------:R-:W-:Y:S05]  /*27a0*/  EXIT ;  /* 0x000000000000794d */ /* 0x000fea0003800000 */
.L_x_118:
        /* <DEDUP_REMOVED lines=13> */
.L_x_212:


//--------------------- .text._ZN3cub18CUB_300001_SM_10006detail6reduce18DeviceReduceKernelINS2_10policy_hubIdjN4cuda3std3__44plusIdEEE10Policy1000EN6thrust24THRUST_300001_SM_1000_NS10device_ptrIdEEjS9_d6squareEEvT0_PT3_T1_NS0_13GridEvenShareISK_EET2_T4_ --------------------------
	.section	.text._ZN3cub18CUB_300001_SM_10006detail6reduce18DeviceReduceKernelINS2_10policy_hubIdjN4cuda3std3__44plusIdEEE10Policy1000EN6thrust24THRUST_300001_SM_1000_NS10device_ptrIdEEjS9_d6squareEEvT0_PT3_T1_NS0_13GridEvenShareISK_EET2_T4_,"ax",@progbits
	.align	128
        .global         _ZN3cub18CUB_300001_SM_10006detail6reduce18DeviceReduceKernelINS2_10policy_hubIdjN4cuda3std3__44plusIdEEE10Policy1000EN6thrust24THRUST_300001_SM_1000_NS10device_ptrIdEEjS9_d6squareEEvT0_PT3_T1_NS0_13GridEvenShareISK_EET2_T4_
        .type           _ZN3cub18CUB_300001_SM_10006detail6reduce18DeviceReduceKernelINS2_10policy_hubIdjN4cuda3std3__44plusIdEEE10Policy1000EN6thrust24THRUST_300001_SM_1000_NS10device_ptrIdEEjS9_d6squareEEvT0_PT3_T1_NS0_13GridEvenShareISK_EET2_T4_,@function
        .size           _ZN3cub18CUB_300001_SM_10006detail6reduce18DeviceReduceKernelINS2_10policy_hubIdjN4cuda3std3__44plusIdEEE10Policy1000EN6thrust24THRUST_300001_SM_1000_NS10device_ptrIdEEjS9_d6squareEEvT0_PT3_T1_NS0_13GridEvenShareISK_EET2_T4_,(.L_x_213 - _ZN3cub18CUB_300001_SM_10006detail6reduce18DeviceReduceKernelINS2_10policy_hubIdjN4cuda3std3__44plusIdEEE10Policy1000EN6thrust24THRUST_300001_SM_1000_NS10device_ptrIdEEjS9_d6squareEEvT0_PT3_T1_NS0_13GridEvenShareISK_EET2_T4_)
        .other          _ZN3cub18CUB_300001_SM_10006detail6reduce18DeviceReduceKernelINS2_10policy_hubIdjN4cuda3std3__44plusIdEEE10Policy1000EN6thrust24THRUST_300001_SM_1000_NS10device_ptrIdEEjS9_d6squareEEvT0_PT3_T1_NS0_13GridEvenShareISK_EET2_T4_,@"STO_CUDA_ENTRY STV_DEFAULT"
_ZN3cub18CUB_300001_SM_10006detail6reduce18DeviceReduceKernelINS2_10policy_hubIdjN4cuda3std3__44plusIdEEE10Policy1000EN6thrust24THRUST_300001_SM_1000_NS10device_ptrIdEEjS9_d6squareEEvT0_PT3_T1_NS0_13GridEvenShareISK_EET2_T4_:
.text._ZN3cub18CUB_300001_SM_10006detail6reduce18DeviceReduceKernelINS2_10policy_hubIdjN4cuda3std3__44plusIdEEE10Policy1000EN6thrust24THRUST_300001_SM_1000_NS10device_ptrIdEEjS9_d6squareEEvT0_PT3_T1_NS0_13GridEvenShareISK_EET2_T4_:
[----:B------:R-:W-:Y:S01]  /*0000*/  LDC R1, c[0x0][0x37c] ;  /* 0x0000df00ff017b82 */ /* 0x000fe20000000800 */
[----:B------:R-:W0:Y:S07]  /*0010*/  S2R R0, SR_CTAID.X ;  /* 0x0000000000007919 */ /* 0x000e2e0000002500 */
[----:B------:R-:W1:Y:S01]  /*0020*/  LDC.64 R14, c[0x0][0x3a8] ;  /* 0x0000ea00ff0e7b82 */ /* 0x000e620000000a00 */
[----:B------:R-:W2:Y:S01]  /*0030*/  LDCU.64 UR6, c[0x0][0x358] ;  /* 0x00006b00ff0677ac */ /* 0x000ea20008000a00 */
[----:B------:R-:W-:Y:S01]  /*0040*/  BSSY.RECONVERGENT B0, `(.L_x_119) ;  /* 0x00002d6000007945 */ /* 0x000fe20003800200 */
[----:B-1----:R-:W-:-:S02]  /*0050*/  IMAD R5, R15, 0x1400, RZ ;  /* 0x000014000f057824 */ /* 0x002fc400078e02ff */
[----:B0-----:R-:W-:-:S05]  /*0060*/  IMAD R2, R0, -0x1400, R14 ;  /* 0xffffec0000027824 */ /* 0x001fca00078e020e */
[----:B------:R-:W-:-:S13]  /*0070*/  ISETP.GT.U32.AND P0, PT, R2, 0x13ff, PT ;  /* 0x000013ff0200780c */ /* 0x000fda0003f04070 */
[----:B--2---:R-:W-:Y:S05]  /*0080*/  @P0 BRA `(.L_x_120) ;  /* 0x0000001800400947 */ /* 0x004fea0003800000 */
[----:B------:R-:W0:Y:S01]  /*0090*/  S2R R3, SR_TID.X ;  /* 0x0000000000037919 */ /* 0x000e220000002100 */
[----:B------:R-:W-:Y:S01]  /*00a0*/  BSSY.RECONVERGENT B1, `(.L_x_121) ;  /* 0x000000b000017945 */ /* 0x000fe20003800200 */
[----:B------:R-:W-:Y:S02]  /*00b0*/  CS2R R8, SRZ ;  /* 0x0000000000087805 */ /* 0x000fe4000001ff00 */
[----:B0-----:R-:W-:Y:S01]  /*00c0*/  ISETP.GE.U32.AND P0, PT, R3, R2, PT ;  /* 0x000000020300720c */ /* 0x001fe20003f06070 */
[----:B------:R-:W-:-:S12]  /*00d0*/  IMAD.MOV.U32 R7, RZ, RZ, R3 ;  /* 0x000000ffff077224 */ /* 0x000fd800078e0003 */
[----:B------:R-:W-:Y:S05]  /*00e0*/  @P0 BRA `(.L_x_122) ;  /* 0x0000000000180947 */ /* 0x000fea0003800000 */
[----:B------:R-:W0:Y:S01]  /*00f0*/  LDC.64 R4, c[0x0][0x380] ;  /* 0x0000e000ff047b82 */ /* 0x000e220000000a00 */
[----:B------:R-:W-:-:S04]  /*0100*/  IMAD R7, R0, 0x1400, R3 ;  /* 0x0000140000077824 */ /* 0x000fc800078e0203 */
[----:B0-----:R-:W-:-:S06]  /*0110*/  IMAD.WIDE.U32 R4, R7, 0x8, R4 ;  /* 0x0000000807047825 */ /* 0x001fcc00078e0004 */
[----:B------:R-:W2:Y:S01]  /*0120*/  LDG.E.64 R4, desc[UR6][R4.64] ;  /* 0x0000000604047981 */ /* 0x000ea2000c1e1b00 */
[----:B------:R-:W-:Y:S01]  /*0130*/  VIADD R7, R3, 0x280 ;  /* 0x0000028003077836 */ /* 0x000fe20000000000 */
[----:B--2---:R-:W-:-:S11]  /*0140*/  DMUL R8, R4, R4 ;  /* 0x0000000404087228 */ /* 0x004fd60000000000 */
.L_x_122:
[----:B------:R-:W-:Y:S05]  /*0150*/  BSYNC.RECONVERGENT B1 ;  /* 0x0000000000017941 */ /* 0x000fea0003800200 */
.L_x_121:
[----:B------:R-:W-:Y:S01]  /*0160*/  ISETP.GE.U32.AND P0, PT, R7, R2, PT ;  /* 0x000000020700720c */ /* 0x000fe20003f06070 */
[----:B------:R-:W-:-:S12]  /*0170*/  BSSY.RECONVERGENT B1, `(.L_x_123) ;  /* 0x00000a6000017945 */ /* 0x000fd80003800200 */
[----:B------:R-:W-:Y:S05]  /*0180*/  @P0 BRA `(.L_x_124) ;  /* 0x0000000800900947 */ /* 0x000fea0003800000 */
[----:B------:R-:W-:Y:S01]  /*0190*/  LOP3.LUT R5, RZ, R7, RZ, 0x33, !PT ;  /* 0x00000007ff057212 */ /* 0x000fe200078e33ff */
[----:B------:R-:W-:Y:S04]  /*01a0*/  BSSY.RECONVERGENT B2, `(.L_x_125) ;  /* 0x0000054000027945 */ /* 0x000fe80003800200 */
[----:B------:R-:W-:-:S04]  /*01b0*/  IMAD.IADD R5, R5, 0x1, R14 ;  /* 0x0000000105057824 */ /* 0x000fc800078e020e */
[----:B------:R-:W-:-:S04]  /*01c0*/  IMAD R5, R0, -0x1400, R5 ;  /* 0xffffec0000057824 */ /* 0x000fc800078e0205 */
[C---:B------:R-:W-:Y:S01]  /*01d0*/  IMAD.HI.U32 R4, R5.reuse, -0x33333333, RZ ;  /* 0xcccccccd05047827 */ /* 0x040fe200078e00ff */
[----:B------:R-:W-:-:S04]  /*01e0*/  ISETP.GE.U32.AND P0, PT, R5, 0x2580, PT ;  /* 0x000025800500780c */ /* 0x000fc80003f06070 */
[----:B------:R-:W-:-:S04]  /*01f0*/  LEA.HI R5, R4, 0x1, RZ, 0x17 ;  /* 0x0000000104057811 */ /* 0x000fc800078fb8ff */
[----:B------:R-:W-:-:S05]  /*0200*/  LOP3.LUT R24, R5, 0xf, RZ, 0xc0, !PT ;  /* 0x0000000f05187812 */ /* 0x000fca00078ec0ff */
[----:B------:R-:W-:Y:S05]  /*0210*/  @!P0 BRA `(.L_x_126) ;  /* 0x0000000400308947 */ /* 0x000fea0003800000 */
[----:B------:R-:W-:Y:S01]  /*0220*/  LOP3.LUT R26, R5, 0xfffff0, RZ, 0xc0, !PT ;  /* 0x00fffff0051a7812 */ /* 0x000fe200078ec0ff */
[----:B------:R-:W-:Y:S01]  /*0230*/  BSSY.RECONVERGENT B3, `(.L_x_127) ;  /* 0x0000049000037945 */ /* 0x000fe20003800200 */
[----:B------:R-:W-:Y:S02]  /*0240*/  VIADD R4, R7, 0x1400 ;  /* 0x0000140007047836 */ /* 0x000fe40000000000 */
[----:B------:R-:W-:Y:S02]  /*0250*/  IMAD R25, R0, 0x1400, R7 ;  /* 0x0000140000197824 */ /* 0x000fe400078e0207 */
[----:B------:R-:W-:-:S07]  /*0260*/  IMAD.MOV R26, RZ, RZ, -R26 ;  /* 0x000000ffff1a7224 */ /* 0x000fce00078e0a1a */
.L_x_128:
[----:B------:R-:W0:Y:S01]  /*0270*/  LDC.64 R6, c[0x0][0x380] ;  /* 0x0000e000ff067b82 */ /* 0x000e220000000a00 */
[C---:B------:R-:W-:Y:S02]  /*0280*/  VIADD R21, R25.reuse, 0x280 ;  /* 0x0000028019157836 */ /* 0x040fe40000000000 */
[----:B0-----:R-:W-:-:S04]  /*0290*/  IMAD.WIDE.U32 R10, R25, 0x8, R6 ;  /* 0x00000008190a7825 */ /* 0x001fc800078e0006 */
[--C-:B------:R-:W-:Y:S02]  /*02a0*/  IMAD.WIDE.U32 R20, R21, 0x8, R6.reuse ;  /* 0x0000000815147825 */ /* 0x100fe400078e0006 */
[----:B------:R-:W2:Y:S04]  /*02b0*/  LDG.E.64 R10, desc[UR6][R10.64] ;  /* 0x000000060a0a7981 */ /* 0x000ea8000c1e1b00 */
[----:B------:R-:W3:Y:S01]  /*02c0*/  LDG.E.64 R20, desc[UR6][R20.64] ;  /* 0x0000000614147981 */ /* 0x000ee2000c1e1b00 */
[C---:B------:R-:W-:Y:S02]  /*02d0*/  VIADD R19, R25.reuse, 0x500 ;  /* 0x0000050019137836 */ /* 0x040fe40000000000 */
[----:B------:R-:W-:Y:S02]  /*02e0*/  VIADD R17, R25, 0x780 ;  /* 0x0000078019117836 */ /* 0x000fe40000000000 */
[----:B------:R-:W-:-:S04]  /*02f0*/  IMAD.WIDE.U32 R18, R19, 0x8, R6 ;  /* 0x0000000813127825 */ /* 0x000fc800078e0006 */
[--C-:B------:R-:W-:Y:S02]  /*0300*/  IMAD.WIDE.U32 R16, R17, 0x8, R6.reuse ;  /* 0x0000000811107825 */ /* 0x100fe400078e0006 */
[----:B------:R-:W4:Y:S02]  /*0310*/  LDG.E.64 R18, desc[UR6][R18.64] ;  /* 0x0000000612127981 */ /* 0x000f24000c1e1b00 */
[C---:B------:R-:W-:Y:S02]  /*0320*/  VIADD R15, R25.reuse, 0xa00 ;  /* 0x00000a00190f7836 */ /* 0x040fe40000000000 */
[----:B------:R-:W5:Y:S01]  /*0330*/  LDG.E.64 R16, desc[UR6][R16.64] ;  /* 0x0000000610107981 */ /* 0x000f62000c1e1b00 */
[----:B------:R-:W-:Y:S02]  /*0340*/  VIADD R13, R25, 0xc80 ;  /* 0x00000c80190d7836 */ /* 0x000fe40000000000 */
[----:B------:R-:W-:-:S04]  /*0350*/  IMAD.WIDE.U32 R14, R15, 0x8, R6 ;  /* 0x000000080f0e7825 */ /* 0x000fc800078e0006 */
[--C-:B------:R-:W-:Y:S02]  /*0360*/  IMAD.WIDE.U32 R12, R13, 0x8, R6.reuse ;  /* 0x000000080d0c7825 */ /* 0x100fe400078e0006 */
[----:B------:R-:W5:Y:S02]  /*0370*/  LDG.E.64 R14, desc[UR6][R14.64] ;  /* 0x000000060e0e7981 */ /* 0x000f64000c1e1b00 */
[----:B------:R-:W-:Y:S02]  /*0380*/  VIADD R23, R25, 0xf00 ;  /* 0x00000f0019177836 */ /* 0x000fe40000000000 */
[----:B------:R-:W5:Y:S01]  /*0390*/  LDG.E.64 R12, desc[UR6][R12.64] ;  /* 0x000000060c0c7981 */ /* 0x000f62000c1e1b00 */
[----:B--2---:R-:W-:Y:S01]  /*03a0*/  DFMA R8, R10, R10, R8 ;  /* 0x0000000a0a08722b */ /* 0x004fe20000000008 */
[----:B------:R-:W-:-:S04]  /*03b0*/  IMAD.WIDE.U32 R10, R23, 0x8, R6 ;  /* 0x00000008170a7825 */ /* 0x000fc800078e0006 */
[----:B------:R-:W-:Y:S02]  /*03c0*/  VIADD R23, R25, 0x1180 ;  /* 0x0000118019177836 */ /* 0x000fe40000000000 */
[----:B------:R-:W2:Y:S01]  /*03d0*/  LDG.E.64 R10, desc[UR6][R10.64] ;  /* 0x000000060a0a7981 */ /* 0x000ea2000c1e1b00 */
[----:B---3--:R-:W-:Y:S01]  /*03e0*/  DFMA R20, R20, R20, R8 ;  /* 0x000000141414722b */ /* 0x008fe20000000008 */
[----:B------:R-:W-:-:S04]  /*03f0*/  IMAD.WIDE.U32 R8, R23, 0x8, R6 ;  /* 0x0000000817087825 */ /* 0x000fc800078e0006 */
[----:B------:R-:W-:Y:S02]  /*0400*/  VIADD R23, R25, 0x1400 ;  /* 0x0000140019177836 */ /* 0x000fe40000000000 */
[----:B------:R-:W3:Y:S02]  /*0410*/  LDG.E.64 R8, desc[UR6][R8.64] ;  /* 0x0000000608087981 */ /* 0x000ee4000c1e1b00 */
[----:B------:R-:W-:-:S06]  /*0420*/  IMAD.WIDE.U32 R22, R23, 0x8, R6 ;  /* 0x0000000817167825 */ /* 0x000fcc00078e0006 */
[----:B------:R-:W3:Y:S01]  /*0430*/  LDG.E.64 R22, desc[UR6][R22.64] ;  /* 0x0000000616167981 */ /* 0x000ee2000c1e1b00 */
[----:B----4-:R-:W-:Y:S01]  /*0440*/  DFMA R18, R18, R18, R20 ;  /* 0x000000121212722b */ /* 0x010fe20000000014 */
[----:B------:R-:W-:-:S07]  /*0450*/  VIADD R21, R25, 0x1680 ;  /* 0x0000168019157836 */ /* 0x000fce0000000000 */
[----:B-----5:R-:W-:Y:S01]  /*0460*/  DFMA R18, R16, R16, R18 ;  /* 0x000000101012722b */ /* 0x020fe20000000012 */
[----:B------:R-:W-:Y:S01]  /*0470*/  IMAD.WIDE.U32 R16, R21, 0x8, R6 ;  /* 0x0000000815107825 */ /* 0x000fe200078e0006 */
[----:B------:R-:W-:-:S05]  /*0480*/  IADD3 R21, PT, PT, R25, 0x1900, RZ ;  /* 0x0000190019157810 */ /* 0x000fca0007ffe0ff */
[----:B------:R-:W4:Y:S01]  /*0490*/  LDG.E.64 R16, desc[UR6][R16.64] ;  /* 0x0000000610107981 */ /* 0x000f22000c1e1b00 */
[----:B------:R-:W-:Y:S01]  /*04a0*/  DFMA R18, R14, R14, R18 ;  /* 0x0000000e0e12722b */ /* 0x000fe20000000012 */
[----:B------:R-:W-:-:S04]  /*04b0*/  IMAD.WIDE.U32 R14, R21, 0x8, R6 ;  /* 0x00000008150e7825 */ /* 0x000fc800078e0006 */
[----:B------:R-:W-:Y:S02]  /*04c0*/  VIADD R21, R25, 0x1b80 ;  /* 0x00001b8019157836 */ /* 0x000fe40000000000 */
[----:B------:R-:W5:Y:S01]  /*04d0*/  LDG.E.64 R14, desc[UR6][R14.64] ;  /* 0x000000060e0e7981 */ /* 0x000f62000c1e1b00 */
[----:B------:R-:W-:Y:S01]  /*04e0*/  DFMA R18, R12, R12, R18 ;  /* 0x0000000c0c12722b */ /* 0x000fe20000000012 */
[----:B------:R-:W-:-:S04]  /*04f0*/  IMAD.WIDE.U32 R12, R21, 0x8, R6 ;  /* 0x00000008150c7825 */ /* 0x000fc800078e0006 */
        /* <DEDUP_REMOVED lines=9> */
[----:B------:R-:W3:Y:S01]  /*0590*/  LDG.E.64 R8, desc[UR6][R8.64] ;  /* 0x0000000608087981 */ /* 0x000ee2000c1e1b00 */
[----:B------:R-:W-:Y:S01]  /*05a0*/  DFMA R22, R22, R22, R18 ;  /* 0x000000161616722b */ /* 0x000fe20000000012 */
[----:B------:R-:W-:-:S04]  /*05b0*/  IMAD.WIDE.U32 R18, R21, 0x8, R6 ;  /* 0x0000000815127825 */ /* 0x000fc800078e0006 */
[----:B------:R-:W-:Y:S02]  /*05c0*/  VIADD R21, R25, 0x2580 ;  /* 0x0000258019157836 */ /* 0x000fe40000000000 */
[----:B------:R-:W3:Y:S02]  /*05d0*/  LDG.E.64 R18, desc[UR6][R18.64] ;  /* 0x0000000612127981 */ /* 0x000ee4000c1e1b00 */
[----:B------:R-:W-:-:S06]  /*05e0*/  IMAD.WIDE.U32 R6, R21, 0x8, R6 ;  /* 0x0000000815067825 */ /* 0x000fcc00078e0006 */
[----:B------:R-:W3:Y:S01]  /*05f0*/  LDG.E.64 R6, desc[UR6][R6.64] ;  /* 0x0000000606067981 */ /* 0x000ee2000c1e1b00 */
[----:B----4-:R-:W-:Y:S01]  /*0600*/  DFMA R22, R16, R16, R22 ;  /* 0x000000101016722b */ /* 0x010fe20000000016 */
[----:B------:R-:W-:Y:S02]  /*0610*/  VIADD R26, R26, 0x10 ;  /* 0x000000101a1a7836 */ /* 0x000fe40000000000 */
[----:B------:R-:W-:Y:S02]  /*0620*/  VIADD R4, R4, 0x2800 ;  /* 0x0000280004047836 */ /* 0x000fe40000000000 */
[----:B------:R-:W-:Y:S01]  /*0630*/  VIADD R25, R25, 0x2800 ;  /* 0x0000280019197836 */ /* 0x000fe20000000000 */
[----:B------:R-:W-:Y:S02]  /*0640*/  ISETP.NE.AND P0, PT, R26, RZ, PT ;  /* 0x000000ff1a00720c */ /* 0x000fe40003f05270 */
[----:B-----5:R-:W-:-:S08]  /*0650*/  DFMA R22, R14, R14, R22 ;  /* 0x0000000e0e16722b */ /* 0x020fd00000000016 */
[----:B------:R-:W-:-:S08]  /*0660*/  DFMA R22, R12, R12, R22 ;  /* 0x0000000c0c16722b */ /* 0x000fd00000000016 */
[----:B--2---:R-:W-:-:S08]  /*0670*/  DFMA R22, R10, R10, R22 ;  /* 0x0000000a0a16722b */ /* 0x004fd00000000016 */
[----:B---3--:R-:W-:-:S08]  /*0680*/  DFMA R22, R8, R8, R22 ;  /* 0x000000080816722b */ /* 0x008fd00000000016 */
[----:B------:R-:W-:-:S08]  /*0690*/  DFMA R22, R18, R18, R22 ;  /* 0x000000121216722b */ /* 0x000fd00000000016 */
[----:B------:R-:W-:Y:S01]  /*06a0*/  DFMA R8, R6, R6, R22 ;  /* 0x000000060608722b */ /* 0x000fe20000000016 */
[----:B------:R-:W-:Y:S10]  /*06b0*/  @P0 BRA `(.L_x_128) ;  /* 0xfffffff800ec0947 */ /* 0x000ff4000383ffff */
[----:B------:R-:W-:Y:S05]  /*06c0*/  BSYNC.RECONVERGENT B3 ;  /* 0x0000000000037941 */ /* 0x000fea0003800200 */
.L_x_127:
[----:B------:R-:W-:-:S07]  /*06d0*/  VIADD R7, R4, 0xffffec00 ;  /* 0xffffec0004077836 */ /* 0x000fce0000000000 */
.L_x_126:
[----:B------:R-:W-:Y:S05]  /*06e0*/  BSYNC.RECONVERGENT B2 ;  /* 0x0000000000027941 */ /* 0x000fea0003800200 */
.L_x_125:
[----:B------:R-:W-:-:S13]  /*06f0*/  ISETP.NE.AND P0, PT, R24, RZ, PT ;  /* 0x000000ff1800720c */ /* 0x000fda0003f05270 */
[----:B------:R-:W-:Y:S05]  /*0700*/  @!P0 BRA `(.L_x_124) ;  /* 0x0000000400308947 */ /* 0x000fea0003800000 */
[----:B------:R-:W-:Y:S01]  /*0710*/  ISETP.GE.U32.AND P0, PT, R24, 0x8, PT ;  /* 0x000000081800780c */ /* 0x000fe20003f06070 */
[----:B------:R-:W-:Y:S01]  /*0720*/  BSSY.RECONVERGENT B2, `(.L_x_129) ;  /* 0x0000026000027945 */ /* 0x000fe20003800200 */
[----:B------:R-:W-:-:S04]  /*0730*/  LOP3.LUT R4, R5, 0x7, RZ, 0xc0, !PT ;  /* 0x0000000705047812 */ /* 0x000fc800078ec0ff */
[----:B------:R-:W-:-:S07]  /*0740*/  ISETP.NE.AND P1, PT, R4, RZ, PT ;  /* 0x000000ff0400720c */ /* 0x000fce0003f25270 */
[----:B------:R-:W-:Y:S06]  /*0750*/  @!P0 BRA `(.L_x_130) ;  /* 0x0000000000888947 */ /* 0x000fec0003800000 */
[----:B------:R-:W0:Y:S01]  /*0760*/  LDC.64 R24, c[0x0][0x380] ;  /* 0x0000e000ff187b82 */ /* 0x000e220000000a00 */
[----:B------:R-:W-:-:S04]  /*0770*/  IMAD R27, R0, 0x1400, R7 ;  /* 0x00001400001b7824 */ /* 0x000fc800078e0207 */
[C---:B------:R-:W-:Y:S02]  /*0780*/  VIADD R21, R27.reuse, 0x280 ;  /* 0x000002801b157836 */ /* 0x040fe40000000000 */
[C---:B------:R-:W-:Y:S02]  /*0790*/  VIADD R19, R27.reuse, 0x500 ;  /* 0x000005001b137836 */ /* 0x040fe40000000000 */
[----:B0-----:R-:W-:-:S04]  /*07a0*/  IMAD.WIDE.U32 R22, R27, 0x8, R24 ;  /* 0x000000081b167825 */ /* 0x001fc800078e0018 */
[--C-:B------:R-:W-:Y:S02]  /*07b0*/  IMAD.WIDE.U32 R20, R21, 0x8, R24.reuse ;  /* 0x0000000815147825 */ /* 0x100fe400078e0018 */
[----:B------:R-:W2:Y:S02]  /*07c0*/  LDG.E.64 R22, desc[UR6][R22.64] ;  /* 0x0000000616167981 */ /* 0x000ea4000c1e1b00 */
[--C-:B------:R-:W-:Y:S02]  /*07d0*/  IMAD.WIDE.U32 R18, R19, 0x8, R24.reuse ;  /* 0x0000000813127825 */ /* 0x100fe400078e0018 */
[----:B------:R-:W3:Y:S02]  /*07e0*/  LDG.E.64 R20, desc[UR6][R20.64] ;  /* 0x0000000614147981 */ /* 0x000ee4000c1e1b00 */
[C---:B------:R-:W-:Y:S02]  /*07f0*/  VIADD R17, R27.reuse, 0x780 ;  /* 0x000007801b117836 */ /* 0x040fe40000000000 */
[----:B------:R-:W4:Y:S01]  /*0800*/  LDG.E.64 R18, desc[UR6][R18.64] ;  /* 0x0000000612127981 */ /* 0x000f22000c1e1b00 */
[----:B------:R-:W-:Y:S01]  /*0810*/  IADD3 R15, PT, PT, R27, 0xa00, RZ ;  /* 0x00000a001b0f7810 */ /* 0x000fe20007ffe0ff */
[----:B------:R-:W-:-:S04]  /*0820*/  IMAD.WIDE.U32 R16, R17, 0x8, R24 ;  /* 0x0000000811107825 */ /* 0x000fc800078e0018 */
[--C-:B------:R-:W-:Y:S02]  /*0830*/  IMAD.WIDE.U32 R14, R15, 0x8, R24.reuse ;  /* 0x000000080f0e7825 */ /* 0x100fe400078e0018 */
[----:B------:R-:W5:Y:S02]  /*0840*/  LDG.E.64 R16, desc[UR6][R16.64] ;  /* 0x0000000610107981 */ /* 0x000f64000c1e1b00 */
[C---:B------:R-:W-:Y:S02]  /*0850*/  VIADD R13, R27.reuse, 0xc80 ;  /* 0x00000c801b0d7836 */ /* 0x040fe40000000000 */
[----:B------:R-:W5:Y:S01]  /*0860*/  LDG.E.64 R14, desc[UR6][R14.64] ;  /* 0x000000060e0e7981 */ /* 0x000f62000c1e1b00 */
[----:B------:R-:W-:Y:S02]  /*0870*/  VIADD R11, R27, 0xf00 ;  /* 0x00000f001b0b7836 */ /* 0x000fe40000000000 */
[----:B------:R-:W-:-:S04]  /*0880*/  IMAD.WIDE.U32 R12, R13, 0x8, R24 ;  /* 0x000000080d0c7825 */ /* 0x000fc800078e0018 */
[--C-:B------:R-:W-:Y:S02]  /*0890*/  IMAD.WIDE.U32 R10, R11, 0x8, R24.reuse ;  /* 0x000000080b0a7825 */ /* 0x100fe400078e0018 */
[----:B------:R-:W5:Y:S02]  /*08a0*/  LDG.E.64 R12, desc[UR6][R12.64] ;  /* 0x000000060c0c7981 */ /* 0x000f64000c1e1b00 */
[----:B------:R-:W-:Y:S02]  /*08b0*/  VIADD R27, R27, 0x1180 ;  /* 0x000011801b1b7836 */ /* 0x000fe40000000000 */
[----:B------:R-:W5:Y:S02]  /*08c0*/  LDG.E.64 R10, desc[UR6][R10.64] ;  /* 0x000000060a0a7981 */ /* 0x000f64000c1e1b00 */
[----:B------:R-:W-:-:S06]  /*08d0*/  IMAD.WIDE.U32 R24, R27, 0x8, R24 ;  /* 0x000000081b187825 */ /* 0x000fcc00078e0018 */
        /* <DEDUP_REMOVED lines=10> */
.L_x_130:
[----:B------:R-:W-:Y:S05]  /*0980*/  BSYNC.RECONVERGENT B2 ;  /* 0x0000000000027941 */ /* 0x000fea0003800200 */
.L_x_129:
        /* <DEDUP_REMOVED lines=15> */
[----:B------:R-:W-:Y:S02]  /*0a80*/  VIADD R19, R19, 0x780 ;  /* 0x0000078013137836 */ /* 0x000fe40000000000 */
[----:B------:R-:W4:Y:S02]  /*0a90*/  LDG.E.64 R16, desc[UR6][R16.64] ;  /* 0x0000000610107981 */ /* 0x000f24000c1e1b00 */
[----:B------:R-:W-:-:S06]  /*0aa0*/  IMAD.WIDE.U32 R14, R19, 0x8, R14 ;  /* 0x00000008130e7825 */ /* 0x000fcc00078e000e */
[----:B------:R-:W5:Y:S01]  /*0ab0*/  LDG.E.64 R14, desc[UR6][R14.64] ;  /* 0x000000060e0e7981 */ /* 0x000f62000c1e1b00 */
[----:B------:R-:W-:Y:S01]  /*0ac0*/  VIADD R7, R7, 0xa00 ;  /* 0x00000a0007077836 */ /* 0x000fe20000000000 */
[----:B--2---:R-:W-:-:S08]  /*0ad0*/  DFMA R8, R10, R10, R8 ;  /* 0x0000000a0a08722b */ /* 0x004fd00000000008 */
[----:B---3--:R-:W-:-:S08]  /*0ae0*/  DFMA R8, R12, R12, R8 ;  /* 0x0000000c0c08722b */ /* 0x008fd00000000008 */
[----:B----4-:R-:W-:-:S08]  /*0af0*/  DFMA R8, R16, R16, R8 ;  /* 0x000000101008722b */ /* 0x010fd00000000008 */
[----:B-----5:R-:W-:-:S11]  /*0b00*/  DFMA R8, R14, R14, R8 ;  /* 0x0000000e0e08722b */ /* 0x020fd60000000008 */
.L_x_132:
[----:B------:R-:W-:Y:S05]  /*0b10*/  BSYNC.RECONVERGENT B2 ;  /* 0x0000000000027941 */ /* 0x000fea0003800200 */
.L_x_131:
[----:B------:R-:W-:Y:S05]  /*0b20*/  @!P1 BRA `(.L_x_124) ;  /* 0x0000000000289947 */ /* 0x000fea0003800000 */
[----:B------:R-:W0:Y:S01]  /*0b30*/  LDC.64 R10, c[0x0][0x380] ;  /* 0x0000e000ff0a7b82 */ /* 0x000e220000000a00 */
[----:B------:R-:W-:Y:S02]  /*0b40*/  IMAD R7, R0, 0x1400, R7 ;  /* 0x0000140000077824 */ /* 0x000fe400078e0207 */
[----:B------:R-:W-:-:S07]  /*0b50*/  IMAD.MOV R6, RZ, RZ, -R5 ;  /* 0x000000ffff067224 */ /* 0x000fce00078e0a05 */
.L_x_133:
[----:B0-----:R-:W-:-:S06]  /*0b60*/  IMAD.WIDE.U32 R4, R7, 0x8, R10 ;  /* 0x0000000807047825 */ /* 0x001fcc00078e000a */
[----:B------:R-:W2:Y:S01]  /*0b70*/  LDG.E.64 R4, desc[UR6][R4.64] ;  /* 0x0000000604047981 */ /* 0x000ea2000c1e1b00 */
[----:B------:R-:W-:Y:S02]  /*0b80*/  VIADD R6, R6, 0x1 ;  /* 0x0000000106067836 */ /* 0x000fe40000000000 */
[----:B------:R-:W-:-:S03]  /*0b90*/  VIADD R7, R7, 0x280 ;  /* 0x0000028007077836 */ /* 0x000fc60000000000 */
[----:B------:R-:W-:Y:S01]  /*0ba0*/  ISETP.NE.AND P0, PT, R6, RZ, PT ;  /* 0x000000ff0600720c */ /* 0x000fe20003f05270 */
[----:B--2---:R-:W-:-:S12]  /*0bb0*/  DFMA R8, R4, R4, R8 ;  /* 0x000000040408722b */ /* 0x004fd80000000008 */
[----:B------:R-:W-:Y:S05]  /*0bc0*/  @P0 BRA `(.L_x_133) ;  /* 0xfffffffc00e40947 */ /* 0x000fea000383ffff */
.L_x_124:
[----:B------:R-:W-:Y:S05]  /*0bd0*/  BSYNC.RECONVERGENT B1 ;  /* 0x0000000000017941 */ /* 0x000fea0003800200 */
.L_x_123:
[----:B------:R-:W-:-:S13]  /*0be0*/  ISETP.GE.U32.AND P0, PT, R2, 0x280, PT ;  /* 0x000002800200780c */ /* 0x000fda0003f06070 */
        /* <DEDUP_REMOVED lines=50> */
[----:B------:R-:W1:Y:S05]  /*0f10*/  LDS.128 R4, [UR4+0x50] ;  /* 0x00005004ff047984 */ /* 0x000e6a0008000c00 */
[----:B------:R-:W-:-:S08]  /*0f20*/  DADD R16, R16, R18 ;  /* 0x0000000010107229 */ /* 0x000fd00000000012 */
[----:B--2---:R-:W-:-:S08]  /*0f30*/  DADD R12, R16, R12 ;  /* 0x00000000100c7229 */ /* 0x004fd0000000000c */
[----:B------:R-:W-:Y:S02]  /*0f40*/  DADD R2, R12, R14 ;  /* 0x000000000c027229 */ /* 0x000fe4000000000e */
[----:B------:R-:W2:Y:S06]  /*0f50*/  LDS.128 R12, [UR4+0x60] ;  /* 0x00006004ff0c7984 */ /* 0x000eac0008000c00 */
[----:B0-----:R-:W-:-:S08]  /*0f60*/  DADD R2, R2, R8 ;  /* 0x0000000002027229 */ /* 0x001fd00000000008 */
[----:B------:R-:W-:Y:S01]  /*0f70*/  DADD R2, R2, R10 ;  /* 0x0000000002027229 */ /* 0x000fe2000000000a */
[----:B------:R-:W0:Y:S07]  /*0f80*/  LDS.128 R8, [UR4+0x70] ;  /* 0x00007004ff087984 */ /* 0x000e2e0008000c00 */
        /* <DEDUP_REMOVED lines=16> */
[----:B-1----:R-:W-:Y:S01]  /*1090*/  DADD R4, R2, R4 ;  /* 0x0000000002047229 */ /* 0x002fe20000000004 */
[----:B------:R-:W-:Y:S10]  /*10a0*/  BRA `(.L_x_135) ;  /* 0x0000001c003c7947 */ /* 0x000ff40003800000 */
.L_x_134:
[----:B------:R-:W-:-:S04]  /*10b0*/  LOP3.LUT R4, R3, 0x3e0, RZ, 0xc0, !PT ;  /* 0x000003e003047812 */ /* 0x000fc800078ec0ff */
[----:B------:R-:W-:Y:S02]  /*10c0*/  LOP3.LUT R7, RZ, R4, RZ, 0x33, !PT ;  /* 0x00000004ff077212 */ /* 0x000fe400078e33ff */
[----:B------:R-:W-:Y:S02]  /*10d0*/  IADD3 R5, PT, PT, R4, 0x20, RZ ;  /* 0x0000002004057810 */ /* 0x000fe40007ffe0ff */
[----:B------:R-:W0:Y:S01]  /*10e0*/  S2R R4, SR_LANEID ;  /* 0x0000000000047919 */ /* 0x000e220000000000 */
[----:B------:R-:W-:Y:S01]  /*10f0*/  IMAD.IADD R7, R2, 0x1, R7 ;  /* 0x0000000102077824 */ /* 0x000fe200078e0207 */
[----:B------:R-:W-:-:S04]  /*1100*/  ISETP.GT.U32.AND P0, PT, R5, R2, PT ;  /* 0x000000020500720c */ /* 0x000fc80003f04070 */
[----:B------:R-:W-:-:S05]  /*1110*/  SEL R7, R7, 0x1f, P0 ;  /* 0x0000001f07077807 */ /* 0x000fca0000000000 */
[----:B------:R-:W-:Y:S04]  /*1120*/  SHFL.DOWN PT, R10, R8, 0x1, R7 ;  /* 0x08200000080a7989 */ /* 0x000fe800000e0007 */
[----:B------:R-:W1:Y:S01]  /*1130*/  SHFL.DOWN PT, R11, R9, 0x1, R7 ;  /* 0x08200000090b7989 */ /* 0x000e6200000e0007 */
[C---:B0-----:R-:W-:Y:S01]  /*1140*/  ISETP.GE.AND P0, PT, R4.reuse, R7, PT ;  /* 0x000000070400720c */ /* 0x041fe20003f06270 */
[----:B------:R-:W-:Y:S01]  /*1150*/  VIADD R6, R4, 0x2 ;  /* 0x0000000204067836 */ /* 0x000fe20000000000 */
[----:B-1----:R-:W-:-:S10]  /*1160*/  DADD R10, R10, R8 ;  /* 0x000000000a0a7229 */ /* 0x002fd40000000008 */
        /* <DEDUP_REMOVED lines=11> */
[----:B------:R-:W-:-:S03]  /*1220*/  VIADD R6, R4, 0x8 ;  /* 0x0000000804067836 */ /* 0x000fc60000000000 */
[----:B------:R-:W0:Y:S02]  /*1230*/  SHFL.DOWN PT, R9, R11, 0x4, R7 ;  /* 0x088000000b097989 */ /* 0x000e2400000e0007 */
[----:B------:R-:W-:Y:S01]  /*1240*/  ISETP.GT.AND P1, PT, R6, R7, PT ;  /* 0x000000070600720c */ /* 0x000fe20003f24270 */
[----:B0-----:R-:W-:-:S10]  /*1250*/  DADD R8, R8, R10 ;  /* 0x0000000008087229 */ /* 0x001fd4000000000a */
[----:B------:R-:W-:Y:S02]  /*1260*/  FSEL R12, R10, R8, P0 ;  /* 0x000000080a0c7208 */ /* 0x000fe40000000000 */
[----:B------:R-:W-:Y:S02]  /*1270*/  FSEL R13, R11, R9, P0 ;  /* 0x000000090b0d7208 */ /* 0x000fe40000000000 */
[C---:B------:R-:W-:Y:S01]  /*1280*/  ISETP.NE.AND P0, PT, R4.reuse, RZ, PT ;  /* 0x000000ff0400720c */ /* 0x040fe20003f05270 */
[----:B------:R-:W-:Y:S01]  /*1290*/  SHFL.DOWN PT, R8, R12, 0x8, R7 ;  /* 0x090000000c087989 */ /* 0x000fe200000e0007 */
[----:B------:R-:W-:-:S03]  /*12a0*/  VIADD R4, R4, 0x10 ;  /* 0x0000001004047836 */ /* 0x000fc60000000000 */
[----:B------:R-:W0:Y:S08]  /*12b0*/  SHFL.DOWN PT, R9, R13, 0x8, R7 ;  /* 0x090000000d097989 */ /* 0x000e3000000e0007 */
[----:B------:R-:W1:Y:S01]  /*12c0*/  @!P0 S2R R15, SR_CgaCtaId ;  /* 0x00000000000f8919 */ /* 0x000e620000008800 */
[----:B------:R-:W-:Y:S02]  /*12d0*/  @!P0 MOV R6, 0x400 ;  /* 0x0000040000068802 */ /* 0x000fe40000000f00 */
[----:B------:R-:W-:Y:S01]  /*12e0*/  @!P0 SHF.R.U32.HI R5, RZ, 0x2, R3 ;  /* 0x00000002ff058819 */ /* 0x000fe20000011603 */
[----:B0-----:R-:W-:-:S10]  /*12f0*/  DADD R8, R8, R12 ;  /* 0x0000000008087229 */ /* 0x001fd4000000000c */
[----:B------:R-:W-:Y:S02]  /*1300*/  FSEL R10, R12, R8, P1 ;  /* 0x000000080c0a7208 */ /* 0x000fe40000800000 */
[----:B------:R-:W-:Y:S02]  /*1310*/  FSEL R11, R13, R9, P1 ;  /* 0x000000090d0b7208 */ /* 0x000fe40000800000 */
[----:B------:R-:W-:Y:S01]  /*1320*/  ISETP.GT.AND P1, PT, R4, R7, PT ;  /* 0x000000070400720c */ /* 0x000fe20003f24270 */
[----:B------:R-:W-:Y:S01]  /*1330*/  SHFL.DOWN PT, R8, R10, 0x10, R7 ;  /* 0x0a0000000a087989 */ /* 0x000fe200000e0007 */
[----:B-1----:R-:W-:Y:S02]  /*1340*/  @!P0 LEA R15, R15, R6, 0x18 ;  /* 0x000000060f0f8211 */ /* 0x002fe400078ec0ff */
[----:B------:R-:W-:Y:S01]  /*1350*/  @!P0 LOP3.LUT R6, R5, 0xf8, RZ, 0xc0, !PT ;  /* 0x000000f805068812 */ /* 0x000fe200078ec0ff */
[----:B------:R-:W0:Y:S04]  /*1360*/  SHFL.DOWN PT, R9, R11, 0x10, R7 ;  /* 0x0a0000000b097989 */ /* 0x000e2800000e0007 */
        /* <DEDUP_REMOVED lines=10> */
[----:B------:R-:W-:Y:S01]  /*1410*/  ISETP.GT.U32.AND P1, PT, R2, 0x20, PT ;  /* 0x000000200200780c */ /* 0x000fe20003f24070 */
[----:B0-----:R-:W-:-:S09]  /*1420*/  ULEA UR4, UR5, UR4, 0x18 ;  /* 0x0000000405047291 */ /* 0x001fd2000f8ec0ff */
[----:B------:R-:W0:Y:S04]  /*1430*/  LDS.128 R12, [UR4+0x20] ;  /* 0x00002004ff0c7984 */ /* 0x000e280008000c00 */
[----:B------:R-:W1:Y:S01]  /*1440*/  LDS.128 R8, [UR4+0x30] ;  /* 0x00003004ff087984 */ /* 0x000e620008000c00 */
[----:B0-----:R-:W-:-:S10]  /*1450*/  DADD R12, R4, R12 ;  /* 0x00000000040c7229 */ /* 0x001fd4000000000c */
[----:B------:R-:W-:Y:S02]  /*1460*/  FSEL R4, R12, R4, P1 ;  /* 0x000000040c047208 */ /* 0x000fe40000800000 */
[----:B------:R-:W-:Y:S02]  /*1470*/  FSEL R5, R13, R5, P1 ;  /* 0x000000050d057208 */ /* 0x000fe40000800000 */
[----:B------:R-:W-:-:S04]  /*1480*/  ISETP.GT.U32.AND P1, PT, R2, 0x40, PT ;  /* 0x000000400200780c */ /* 0x000fc80003f24070 */
[----:B------:R-:W-:-:S10]  /*1490*/  DADD R14, R4, R14 ;  /* 0x00000000040e7229 */ /* 0x000fd4000000000e */
[----:B------:R-:W-:Y:S02]  /*14a0*/  FSEL R12, R14, R4, P1 ;  /* 0x000000040e0c7208 */ /* 0x000fe40000800000 */
[----:B------:R-:W-:Y:S02]  /*14b0*/  FSEL R13, R15, R5, P1 ;  /* 0x000000050f0d7208 */ /* 0x000fe40000800000 */
[----:B------:R-:W0:Y:S01]  /*14c0*/  LDS.128 R4, [UR4+0x40] ;  /* 0x00004004ff047984 */ /* 0x000e220008000c00 */
[----:B------:R-:W-:-:S03]  /*14d0*/  ISETP.GT.U32.AND P1, PT, R2, 0x60, PT ;  /* 0x000000600200780c */ /* 0x000fc60003f24070 */
[----:B-1----:R-:W-:-:S10]  /*14e0*/  DADD R8, R8, R12 ;  /* 0x0000000008087229 */ /* 0x002fd4000000000c */
[----:B------:R-:W-:Y:S02]  /*14f0*/  FSEL R8, R8, R12, P1 ;  /* 0x0000000c08087208 */ /* 0x000fe40000800000 */
[----:B------:R-:W-:Y:S02]  /*1500*/  FSEL R9, R9, R13, P1 ;  /* 0x0000000d09097208 */ /* 0x000fe40000800000 */
[----:B------:R-:W-:-:S04]  /*1510*/  ISETP.GT.U32.AND P1, PT, R2, 0x80, PT ;  /* 0x000000800200780c */ /* 0x000fc80003f24070 */
[----:B------:R-:W-:-:S10]  /*1520*/  DADD R10, R8, R10 ;  /* 0x00000000080a7229 */ /* 0x000fd4000000000a */
[----:B------:R-:W-:Y:S02]  /*1530*/  FSEL R12, R10, R8, P1 ;  /* 0x000000080a0c7208 */ /* 0x000fe40000800000 */
[----:B------:R-:W-:Y:S02]  /*1540*/  FSEL R13, R11, R9, P1 ;  /* 0x000000090b0d7208 */ /* 0x000fe40000800000 */
[----:B------:R-:W1:Y:S01]  /*1550*/  LDS.128 R8, [UR4+0x50] ;  /* 0x00005004ff087984 */ /* 0x000e620008000c00 */
[----:B------:R-:W-:-:S03]  /*1560*/  ISETP.GT.U32.AND P1, PT, R2, 0xa0, PT ;  /* 0x000000a00200780c */ /* 0x000fc60003f24070 */
        /* <DEDUP_REMOVED lines=52> */
[----:B------:R-:W1:Y:S01]  /*18b0*/  LDS.64 R8, [UR4+0xb0] ;  /* 0x0000b004ff087984 */ /* 0x000e620008000a00 */
        /* <DEDUP_REMOVED lines=8> */
[----:B------:R-:W-:-:S04]  /*1940*/  ISETP.GT.U32.AND P1, PT, R2, 0x260, PT ;  /* 0x000002600200780c */ /* 0x000fc80003f24070 */
[----:B-1----:R-:W-:-:S10]  /*1950*/  DADD R8, R8, R4 ;  /* 0x0000000008087229 */ /* 0x002fd40000000004 */
[----:B------:R-:W-:Y:S02]  /*1960*/  FSEL R4, R8, R4, P1 ;  /* 0x0000000408047208 */ /* 0x000fe40000800000 */
[----:B------:R-:W-:Y:S01]  /*1970*/  FSEL R5, R9, R5, P1 ;  /* 0x0000000509057208 */ /* 0x000fe20000800000 */
[----:B------:R-:W-:Y:S06]  /*1980*/  BRA `(.L_x_135) ;  /* 0x0000001400047947 */ /* 0x000fec0003800000 */
.L_x_120:
[----:B------:R-:W0:Y:S01]  /*1990*/  S2R R25, SR_TID.X ;  /* 0x0000000000197919 */ /* 0x000e220000002100 */
[----:B------:R-:W1:Y:S02]  /*19a0*/  LDCU.64 UR4, c[0x0][0x380] ;  /* 0x00007000ff0477ac */ /* 0x000e640008000a00 */
[----:B-1----:R-:W-:Y:S02]  /*19b0*/  IMAD.U32 R8, RZ, RZ, UR4 ;  /* 0x00000004ff087e24 */ /* 0x002fe4000f8e00ff */
[----:B------:R-:W-:Y:S02]  /*19c0*/  IMAD.U32 R9, RZ, RZ, UR5 ;  /* 0x00000005ff097e24 */ /* 0x000fe4000f8e00ff */
[----:B0-----:R-:W-:-:S04]  /*19d0*/  IMAD R29, R0, 0x1400, R25 ;  /* 0x00001400001d7824 */ /* 0x001fc800078e0219 */
[----:B------:R-:W-:-:S05]  /*19e0*/  IMAD.WIDE.U32 R28, R29, 0x8, R8 ;  /* 0x000000081d1c7825 */ /* 0x000fca00078e0008 */
        /* <DEDUP_REMOVED lines=8> */
[----:B------:R-:W-:Y:S01]  /*1a70*/  ISETP.GE.U32.AND P0, PT, R2, R5, PT ;  /* 0x000000050200720c */ /* 0x000fe20003f06070 */
[----:B--2---:R-:W-:-:S08]  /*1a80*/  DMUL R26, R26, R26 ;  /* 0x0000001a1a1a7228 */ /* 0x004fd00000000000 */
[----:B---3--:R-:W-:-:S08]  /*1a90*/  DFMA R26, R22, R22, R26 ;  /* 0x00000016161a722b */ /* 0x008fd0000000001a */
[----:B----4-:R-:W-:-:S08]  /*1aa0*/  DFMA R26, R20, R20, R26 ;  /* 0x00000014141a722b */ /* 0x010fd0000000001a */
[----:B-----5:R-:W-:-:S08]  /*1ab0*/  DFMA R26, R18, R18, R26 ;  /* 0x00000012121a722b */ /* 0x020fd0000000001a */
[----:B------:R-:W-:-:S08]  /*1ac0*/  DFMA R26, R16, R16, R26 ;  /* 0x00000010101a722b */ /* 0x000fd0000000001a */
[----:B------:R-:W-:-:S08]  /*1ad0*/  DFMA R26, R10, R10, R26 ;  /* 0x0000000a0a1a722b */ /* 0x000fd0000000001a */
[----:B------:R-:W-:-:S08]  /*1ae0*/  DFMA R26, R6, R6, R26 ;  /* 0x00000006061a722b */ /* 0x000fd0000000001a */
[----:B------:R-:W-:Y:S01]  /*1af0*/  DFMA R12, R12, R12, R26 ;  /* 0x0000000c0c0c722b */ /* 0x000fe2000000001a */
[----:B------:R-:W-:Y:S10]  /*1b00*/  @!P0 BRA `(.L_x_136) ;  /* 0x0000000c00708947 */ /* 0x000ff40003800000 */
[----:B------:R-:W-:Y:S01]  /*1b10*/  IMAD.IADD R3, R0, 0x1, R15 ;  /* 0x0000000100037824 */ /* 0x000fe200078e020f */
[----:B------:R-:W-:Y:S01]  /*1b20*/  LOP3.LUT R4, RZ, R25, RZ, 0x33, !PT ;  /* 0x00000019ff047212 */ /* 0x000fe200078e33ff */
[----:B------:R-:W-:Y:S01]  /*1b30*/  VIADD R2, R14, 0xffffec00 ;  /* 0xffffec000e027836 */ /* 0x000fe20000000000 */
[----:B------:R-:W-:Y:S01]  /*1b40*/  UMOV UR4, URZ ;  /* 0x000000ff00047c82 */ /* 0x000fe20008000000 */
[----:B------:R-:W-:Y:S01]  /*1b50*/  IMAD R3, R3, 0x1400, RZ ;  /* 0x0000140003037824 */ /* 0x000fe200078e02ff */
[----:B------:R-:W-:-:S03]  /*1b60*/  IADD3 R7, PT, PT, -R5, R14, R4 ;  /* 0x0000000e05077210 */ /* 0x000fc60007ffe104 */
[----:B------:R-:W-:Y:S01]  /*1b70*/  IMAD.MOV.U32 R6, RZ, RZ, R3 ;  /* 0x000000ffff067224 */ /* 0x000fe200078e0003 */
[C---:B------:R-:W-:Y:S01]  /*1b80*/  ISETP.GT.U32.AND P0, PT, R3.reuse, R2, PT ;  /* 0x000000020300720c */ /* 0x040fe20003f04070 */
[----:B------:R-:W-:Y:S01]  /*1b90*/  IMAD R4, R0, -0x1400, R7 ;  /* 0xffffec0000047824 */ /* 0x000fe200078e0207 */
[----:B------:R-:W-:-:S11]  /*1ba0*/  IADD3 R25, PT, PT, R3, 0x1400, R25 ;  /* 0x0000140003197810 */ /* 0x000fd60007ffe019 */
[----:B------:R-:W-:Y:S05]  /*1bb0*/  @P0 BRA `(.L_x_137) ;  /* 0x0000000000800947 */ /* 0x000fea0003800000 */
[----:B------:R-:W0:Y:S08]  /*1bc0*/  LDC R7, c[0x0][0x3a8] ;  /* 0x0000ea00ff077b82 */ /* 0x000e300000000800 */
[----:B------:R-:W1:Y:S02]  /*1bd0*/  LDC.64 R8, c[0x0][0x380] ;  /* 0x0000e000ff087b82 */ /* 0x000e640000000a00 */
.L_x_138:
[----:B------:R-:W2:Y:S02]  /*1be0*/  S2R R10, SR_TID.X ;  /* 0x00000000000a7919 */ /* 0x000ea40000002100 */
[----:B--2---:R-:W-:-:S04]  /*1bf0*/  IMAD.IADD R11, R10, 0x1, R3 ;  /* 0x000000010a0b7824 */ /* 0x004fc800078e0203 */
[----:B-1----:R-:W-:-:S05]  /*1c00*/  IMAD.WIDE.U32 R10, R11, 0x8, R8 ;  /* 0x000000080b0a7825 */ /* 0x002fca00078e0008 */
[----:B------:R-:W2:Y:S04]  /*1c10*/  LDG.E.64 R22, desc[UR6][R10.64] ;  /* 0x000000060a167981 */ /* 0x000ea8000c1e1b00 */
[----:B------:R-:W3:Y:S04]  /*1c20*/  LDG.E.64 R20, desc[UR6][R10.64+0x1400] ;  /* 0x001400060a147981 */ /* 0x000ee8000c1e1b00 */
[----:B------:R-:W4:Y:S04]  /*1c30*/  LDG.E.64 R14, desc[UR6][R10.64+0x2800] ;  /* 0x002800060a0e7981 */ /* 0x000f28000c1e1b00 */
[----:B------:R-:W5:Y:S04]  /*1c40*/  LDG.E.64 R18, desc[UR6][R10.64+0x3c00] ;  /* 0x003c00060a127981 */ /* 0x000f68000c1e1b00 */
[----:B------:R-:W5:Y:S04]  /*1c50*/  LDG.E.64 R16, desc[UR6][R10.64+0x5000] ;  /* 0x005000060a107981 */ /* 0x000f68000c1e1b00 */
[----:B------:R-:W5:Y:S01]  /*1c60*/  LDG.E.64 R26, desc[UR6][R10.64+0x8c00] ;  /* 0x008c00060a1a7981 */ /* 0x000f62000c1e1b00 */
[----:B--2---:R-:W-:-:S03]  /*1c70*/  DFMA R12, R22, R22, R12 ;  /* 0x00000016160c722b */ /* 0x004fc6000000000c */
[----:B------:R-:W2:Y:S05]  /*1c80*/  LDG.E.64 R22, desc[UR6][R10.64+0x6400] ;  /* 0x006400060a167981 */ /* 0x000eaa000c1e1b00 */
[----:B---3--:R-:W-:Y:S01]  /*1c90*/  DFMA R12, R20, R20, R12 ;  /* 0x00000014140c722b */ /* 0x008fe2000000000c */
[----:B------:R-:W3:Y:S07]  /*1ca0*/  LDG.E.64 R20, desc[UR6][R10.64+0x7800] ;  /* 0x007800060a147981 */ /* 0x000eee000c1e1b00 */
[----:B----4-:R-:W-:-:S08]  /*1cb0*/  DFMA R12, R14, R14, R12 ;  /* 0x0000000e0e0c722b */ /* 0x010fd0000000000c */
[----:B-----5:R-:W-:Y:S01]  /*1cc0*/  DFMA R12, R18, R18, R12 ;  /* 0x00000012120c722b */ /* 0x020fe2000000000c */
[----:B0-----:R-:W-:-:S07]  /*1cd0*/  MOV R14, R7 ;  /* 0x00000007000e7202 */ /* 0x001fce0000000f00 */
[----:B------:R-:W-:Y:S01]  /*1ce0*/  DFMA R12, R16, R16, R12 ;  /* 0x00000010100c722b */ /* 0x000fe2000000000c */
[----:B------:R-:W-:-:S05]  /*1cf0*/  IMAD.IADD R16, R14, 0x1, -R3 ;  /* 0x000000010e107824 */ /* 0x000fca00078e0a03 */
[----:B------:R-:W-:Y:S02]  /*1d00*/  ISETP.GE.U32.AND P0, PT, R16, R5, PT ;  /* 0x000000051000720c */ /* 0x000fe40003f06070 */
[----:B--2---:R-:W-:-:S08]  /*1d10*/  DFMA R12, R22, R22, R12 ;  /* 0x00000016160c722b */ /* 0x004fd0000000000c */
[----:B---3--:R-:W-:-:S08]  /*1d20*/  DFMA R12, R20, R20, R12 ;  /* 0x00000014140c722b */ /* 0x008fd0000000000c */
[----:B------:R-:W-:Y:S01]  /*1d30*/  DFMA R12, R26, R26, R12 ;  /* 0x0000001a1a0c722b */ /* 0x000fe2000000000c */
[----:B------:R-:W-:Y:S10]  /*1d40*/  @!P0 BRA `(.L_x_136) ;  /* 0x0000000800e08947 */ /* 0x000ff40003800000 */
[C---:B------:R-:W-:Y:S01]  /*1d50*/  IMAD.IADD R3, R5.reuse, 0x1, R3 ;  /* 0x0000000105037824 */ /* 0x040fe200078e0203 */
[----:B------:R-:W-:Y:S01]  /*1d60*/  UIADD3 UR4, UPT, UPT, UR4, 0x1, URZ ;  /* 0x0000000104047890 */ /* 0x000fe2000fffe0ff */
[----:B------:R-:W-:Y:S02]  /*1d70*/  IMAD.IADD R6, R5, 0x1, R6 ;  /* 0x0000000105067824 */ /* 0x000fe400078e0206 */
[----:B------:R-:W-:Y:S01]  /*1d80*/  IMAD.IADD R4, R4, 0x1, -R5 ;  /* 0x0000000104047824 */ /* 0x000fe200078e0a05 */
[----:B------:R-:W-:Y:S01]  /*1d90*/  ISETP.GT.U32.AND P0, PT, R3, R2, PT ;  /* 0x000000020300720c */ /* 0x000fe20003f04070 */
[----:B------:R-:W-:-:S12]  /*1da0*/  IMAD.IADD R25, R5, 0x1, R25 ;  /* 0x0000000105197824 */ /* 0x000fd800078e0219 */
[----:B------:R-:W-:Y:S05]  /*1db0*/  @!P0 BRA `(.L_x_138) ;  /* 0xfffffffc00888947 */ /* 0x000fea000383ffff */
.L_x_137:
[----:B------:R-:W0:Y:S01]  /*1dc0*/  S2R R11, SR_TID.X ;  /* 0x00000000000b7919 */ /* 0x000e220000002100 */
[----:B------:R-:W-:Y:S01]  /*1dd0*/  IMAD.IADD R2, R14, 0x1, -R3 ;  /* 0x000000010e027824 */ /* 0x000fe200078e0a03 */
[----:B------:R-:W-:Y:S04]  /*1de0*/  BSSY.RECONVERGENT B1, `(.L_x_136) ;  /* 0x00000ae000017945 */ /* 0x000fe80003800200 */
[----:B0-----:R-:W-:-:S04]  /*1df0*/  ISETP.GE.AND P0, PT, R11, R2, PT ;  /* 0x000000020b00720c */ /* 0x001fc80003f06270 */
[----:B------:R-:W-:-:S13]  /*1e00*/  ISETP.GE.U32.OR P0, PT, R3, R14, P0 ;  /* 0x0000000e0300720c */ /* 0x000fda0000706470 */
[----:B------:R-:W-:Y:S05]  /*1e10*/  @P0 BRA `(.L_x_139) ;  /* 0x0000000800a80947 */ /* 0x000fea0003800000 */
[----:B------:R-:W0:Y:S01]  /*1e20*/  LDCU UR5, c[0x0][0x3ac] ;  /* 0x00007580ff0577ac */ /* 0x000e220008000800 */
[----:B------:R-:W1:Y:S01]  /*1e30*/  LDC R2, c[0x0][0x3ac] ;  /* 0x0000eb00ff027b82 */ /* 0x000e620000000800 */
[----:B------:R-:W-:Y:S01]  /*1e40*/  BSSY.RECONVERGENT B2, `(.L_x_140) ;  /* 0x0000059000027945 */ /* 0x000fe20003800200 */
[----:B0-----:R-:W-:-:S04]  /*1e50*/  VIADD R5, R0, UR5 ;  /* 0x0000000500057c36 */ /* 0x001fc80008000000 */
[----:B------:R-:W-:Y:S01]  /*1e60*/  IMAD R7, R5, 0x1400, RZ ;  /* 0x0000140005077824 */ /* 0x000fe200078e02ff */
[----:B------:R-:W-:-:S04]  /*1e70*/  LOP3.LUT R5, RZ, R11, RZ, 0x33, !PT ;  /* 0x0000000bff057212 */ /* 0x000fc800078e33ff */
[----:B------:R-:W-:Y:S01]  /*1e80*/  IADD3 R14, PT, PT, -R7, R14, R5 ;  /* 0x0000000e070e7210 */ /* 0x000fe20007ffe105 */
[----:B-1----:R-:W-:Y:S02]  /*1e90*/  IMAD R5, R2, UR4, RZ ;  /* 0x0000000402057c24 */ /* 0x002fe4000f8e02ff */
[----:B------:R-:W-:Y:S02]  /*1ea0*/  IMAD.MOV.U32 R2, RZ, RZ, R11 ;  /* 0x000000ffff027224 */ /* 0x000fe400078e000b */
[----:B------:R-:W-:-:S04]  /*1eb0*/  IMAD R5, R5, -0x1400, R14 ;  /* 0xffffec0005057824 */ /* 0x000fc800078e020e */
[C---:B------:R-:W-:Y:S01]  /*1ec0*/  IMAD.HI.U32 R7, R5.reuse, -0x33333333, RZ ;  /* 0xcccccccd05077827 */ /* 0x040fe200078e00ff */
[----:B------:R-:W-:-:S04]  /*1ed0*/  ISETP.GE.U32.AND P0, PT, R5, 0x2580, PT ;  /* 0x000025800500780c */ /* 0x000fc80003f06070 */
[----:B------:R-:W-:-:S04]  /*1ee0*/  LEA.HI R7, R7, 0x1, RZ, 0x17 ;  /* 0x0000000107077811 */ /* 0x000fc800078fb8ff */
[----:B------:R-:W-:-:S05]  /*1ef0*/  LOP3.LUT R24, R7, 0xf, RZ, 0xc0, !PT ;  /* 0x0000000f07187812 */ /* 0x000fca00078ec0ff */
[----:B------:R-:W-:Y:S05]  /*1f00*/  @!P0 BRA `(.L_x_141) ;  /* 0x0000000400308947 */ /* 0x000fea0003800000 */
[----:B------:R-:W-:Y:S01]  /*1f10*/  IMAD.HI.U32 R2, R4, -0x33333333, RZ ;  /* 0xcccccccd04027827 */ /* 0x000fe200078e00ff */
[----:B------:R-:W-:Y:S04]  /*1f20*/  BSSY.RECONVERGENT B3, `(.L_x_142) ;  /* 0x0000049000037945 */ /* 0x000fe80003800200 */
[----:B------:R-:W-:-:S04]  /*1f30*/  LEA.HI R2, R2, 0x1, RZ, 0x17 ;  /* 0x0000000102027811 */ /* 0x000fc800078fb8ff */
[----:B------:R-:W-:Y:S02]  /*1f40*/  LOP3.LUT R5, R2, 0xfffff0, RZ, 0xc0, !PT ;  /* 0x00fffff002057812 */ /* 0x000fe400078ec0ff */
[----:B------:R-:W-:-:S03]  /*1f50*/  LOP3.LUT R2, R11, 0x1400, RZ, 0xfc, !PT ;  /* 0x000014000b027812 */ /* 0x000fc600078efcff */
[----:B------:R-:W-:-:S07]  /*1f60*/  IMAD.MOV R5, RZ, RZ, -R5 ;  /* 0x000000ffff057224 */ /* 0x000fce00078e0a05 */
.L_x_143:
[C---:B------:R-:W-:Y:S02]  /*1f70*/  VIADD R11, R25.reuse, 0xffffec00 ;  /* 0xffffec00190b7836 */ /* 0x040fe40000000000 */
[----:B------:R-:W-:Y:S02]  /*1f80*/  VIADD R23, R25, 0xffffee80 ;  /* 0xffffee8019177836 */ /* 0x000fe40000000000 */
[----:B------:R-:W-:-:S04]  /*1f90*/  IMAD.WIDE.U32 R10, R11, 0x8, R8 ;  /* 0x000000080b0a7825 */ /* 0x000fc800078e0008 */
[--C-:B------:R-:W-:Y:S02]  /*1fa0*/  IMAD.WIDE.U32 R22, R23, 0x8, R8.reuse ;  /* 0x0000000817167825 */ /* 0x100fe400078e0008 */
[----:B------:R-:W2:Y:S02]  /*1fb0*/  LDG.E.64 R10, desc[UR6][R10.64] ;  /* 0x000000060a0a7981 */ /* 0x000ea4000c1e1b00 */
[C---:B------:R-:W-:Y:S02]  /*1fc0*/  VIADD R21, R25.reuse, 0xfffff100 ;  /* 0xfffff10019157836 */ /* 0x040fe40000000000 */
[----:B------:R-:W3:Y:S01]  /*1fd0*/  LDG.E.64 R22, desc[UR6][R22.64] ;  /* 0x0000000616167981 */ /* 0x000ee2000c1e1b00 */
[----:B------:R-:W-:Y:S01]  /*1fe0*/  IADD3 R19, PT, PT, R25, -0xc80, RZ ;  /* 0xfffff38019137810 */ /* 0x000fe20007ffe0ff */
[----:B------:R-:W-:-:S04]  /*1ff0*/  IMAD.WIDE.U32 R20, R21, 0x8, R8 ;  /* 0x0000000815147825 */ /* 0x000fc800078e0008 */
[--C-:B------:R-:W-:Y:S02]  /*2000*/  IMAD.WIDE.U32 R18, R19, 0x8, R8.reuse ;  /* 0x0000000813127825 */ /* 0x100fe400078e0008 */
[----:B------:R-:W4:Y:S04]  /*2010*/  LDG.E.64 R20, desc[UR6][R20.64] ;  /* 0x0000000614147981 */ /* 0x000f28000c1e1b00 */
[----:B------:R-:W5:Y:S01]  /*2020*/  LDG.E.64 R18, desc[UR6][R18.64] ;  /* 0x0000000612127981 */ /* 0x000f62000c1e1b00 */
[C---:B------:R-:W-:Y:S02]  /*2030*/  VIADD R17, R25.reuse, 0xfffff600 ;  /* 0xfffff60019117836 */ /* 0x040fe40000000000 */
[----:B------:R-:W-:Y:S02]  /*2040*/  VIADD R15, R25, 0xfffff880 ;  /* 0xfffff880190f7836 */ /* 0x000fe40000000000 */
[----:B------:R-:W-:-:S04]  /*2050*/  IMAD.WIDE.U32 R16, R17, 0x8, R8 ;  /* 0x0000000811107825 */ /* 0x000fc800078e0008 */
[----:B------:R-:W-:Y:S02]  /*2060*/  IMAD.WIDE.U32 R14, R15, 0x8, R8 ;  /* 0x000000080f0e7825 */ /* 0x000fe400078e0008 */
[----:B------:R-:W5:Y:S04]  /*2070*/  LDG.E.64 R16, desc[UR6][R16.64] ;  /* 0x0000000610107981 */ /* 0x000f68000c1e1b00 */
[----:B------:R-:W5:Y:S01]  /*2080*/  LDG.E.64 R14, desc[UR6][R14.64] ;  /* 0x000000060e0e7981 */ /* 0x000f62000c1e1b00 */
[----:B--2---:R-:W-:Y:S01]  /*2090*/  DFMA R10, R10, R10, R12 ;  /* 0x0000000a0a0a722b */ /* 0x004fe2000000000c */
[----:B------:R-:W-:-:S04]  /*20a0*/  VIADD R13, R25, 0xfffffb00 ;  /* 0xfffffb00190d7836 */ /* 0x000fc80000000000 */
[----:B------:R-:W-:-:S03]  /*20b0*/  IMAD.WIDE.U32 R12, R13, 0x8, R8 ;  /* 0x000000080d0c7825 */ /* 0x000fc600078e0008 */
[----:B---3--:R-:W-:Y:S01]  /*20c0*/  DFMA R22, R22, R22, R10 ;  /* 0x000000161616722b */ /* 0x008fe2000000000a */
[----:B------:R-:W-:Y:S02]  /*20d0*/  VIADD R11, R25, 0xfffffd80 ;  /* 0xfffffd80190b7836 */ /* 0x000fe40000000000 */
[----:B------:R-:W2:Y:S02]  /*20e0*/  LDG.E.64 R12, desc[UR6][R12.64] ;  /* 0x000000060c0c7981 */ /* 0x000ea4000c1e1b00 */
[----:B------:R-:W-:-:S03]  /*20f0*/  IMAD.WIDE.U32 R10, R11, 0x8, R8 ;  /* 0x000000080b0a7825 */ /* 0x000fc600078e0008 */
[----:B----4-:R-:W-:Y:S01]  /*2100*/  DFMA R20, R20, R20, R22 ;  /* 0x000000141414722b */ /* 0x010fe20000000016 */
[C---:B------:R-:W-:Y:S02]  /*2110*/  IMAD.WIDE.U32 R22, R25.reuse, 0x8, R8 ;  /* 0x0000000819167825 */ /* 0x040fe400078e0008 */
[----:B------:R-:W3:Y:S05]  /*2120*/  LDG.E.64 R10, desc[UR6][R10.64] ;  /* 0x000000060a0a7981 */ /* 0x000eea000c1e1b00 */
[----:B-----5:R-:W-:Y:S01]  /*2130*/  DFMA R18, R18, R18, R20 ;  /* 0x000000121212722b */ /* 0x020fe20000000014 */
[----:B------:R-:W4:Y:S01]  /*2140*/  LDG.E.64 R22, desc[UR6][R22.64] ;  /* 0x0000000616167981 */ /* 0x000f22000c1e1b00 */
[----:B------:R-:W-:-:S04]  /*2150*/  VIADD R21, R25, 0x280 ;  /* 0x0000028019157836 */ /* 0x000fc80000000000 */
[----:B------:R-:W-:-:S06]  /*2160*/  IMAD.WIDE.U32 R20, R21, 0x8, R8 ;  /* 0x0000000815147825 */ /* 0x000fcc00078e0008 */
[----:B------:R-:W5:Y:S01]  /*2170*/  LDG.E.64 R20, desc[UR6][R20.64] ;  /* 0x0000000614147981 */ /* 0x000f62000c1e1b00 */
[----:B------:R-:W-:Y:S01]  /*2180*/  DFMA R16, R16, R16, R18 ;  /* 0x000000101010722b */ /* 0x000fe20000000012 */
[----:B------:R-:W-:-:S04]  /*2190*/  VIADD R19, R25, 0x500 ;  /* 0x0000050019137836 */ /* 0x000fc80000000000 */
[----:B------:R-:W-:-:S03]  /*21a0*/  IMAD.WIDE.U32 R18, R19, 0x8, R8 ;  /* 0x0000000813127825 */ /* 0x000fc600078e0008 */
[----:B------:R-:W-:Y:S01]  /*21b0*/  DFMA R14, R14, R14, R16 ;  /* 0x0000000e0e0e722b */ /* 0x000fe20000000010 */
[----:B------:R-:W-:Y:S02]  /*21c0*/  VIADD R17, R25, 0x780 ;  /* 0x0000078019117836 */ /* 0x000fe40000000000 */
[----:B------:R-:W5:Y:S02]  /*21d0*/  LDG.E.64 R18, desc[UR6][R18.64] ;  /* 0x0000000612127981 */ /* 0x000f64000c1e1b00 */
[----:B------:R-:W-:-:S06]  /*21e0*/  IMAD.WIDE.U32 R16, R17, 0x8, R8 ;  /* 0x0000000811107825 */ /* 0x000fcc00078e0008 */
        /* <DEDUP_REMOVED lines=9> */
[----:B------:R-:W-:Y:S02]  /*2280*/  VIADD R11, R25, 0xf00 ;  /* 0x00000f00190b7836 */ /* 0x000fe40000000000 */
[----:B------:R-:W3:Y:S02]  /*2290*/  LDG.E.64 R12, desc[UR6][R12.64] ;  /* 0x000000060c0c7981 */ /* 0x000ee4000c1e1b00 */
[----:B------:R-:W-:-:S03]  /*22a0*/  IMAD.WIDE.U32 R10, R11, 0x8, R8 ;  /* 0x000000080b0a7825 */ /* 0x000fc600078e0008 */
[----:B-----5:R-:W-:Y:S01]  /*22b0*/  DFMA R20, R20, R20, R22 ;  /* 0x000000141414722b */ /* 0x020fe20000000016 */
[----:B------:R-:W-:Y:S02]  /*22c0*/  VIADD R23, R25, 0x1180 ;  /* 0x0000118019177836 */ /* 0x000fe40000000000 */
[----:B------:R-:W4:Y:S02]  /*22d0*/  LDG.E.64 R10, desc[UR6][R10.64] ;  /* 0x000000060a0a7981 */ /* 0x000f24000c1e1b00 */
[----:B------:R-:W-:-:S06]  /*22e0*/  IMAD.WIDE.U32 R22, R23, 0x8, R8 ;  /* 0x0000000817167825 */ /* 0x000fcc00078e0008 */
[----:B------:R-:W5:Y:S01]  /*22f0*/  LDG.E.64 R22, desc[UR6][R22.64] ;  /* 0x0000000616167981 */ /* 0x000f62000c1e1b00 */
[----:B------:R-:W-:-:S08]  /*2300*/  DFMA R20, R18, R18, R20 ;  /* 0x000000121214722b */ /* 0x000fd00000000014 */
[----:B------:R-:W-:Y:S01]  /*2310*/  DFMA R20, R16, R16, R20 ;  /* 0x000000101014722b */ /* 0x000fe20000000014 */
[----:B------:R-:W-:-:S05]  /*2320*/  VIADD R5, R5, 0x10 ;  /* 0x0000001005057836 */ /* 0x000fca0000000000 */
[----:B------:R-:W-:Y:S01]  /*2330*/  ISETP.NE.AND P0, PT, R5, RZ, PT ;  /* 0x000000ff0500720c */ /* 0x000fe20003f05270 */
[----:B------:R-:W-:Y:S01]  /*2340*/  VIADD R25, R25, 0x2800 ;  /* 0x0000280019197836 */ /* 0x000fe20000000000 */
[----:B------:R-:W-:Y:S01]  /*2350*/  IADD3 R2, PT, PT, R2, 0x2800, RZ ;  /* 0x0000280002027810 */ /* 0x000fe20007ffe0ff */
[----:B--2---:R-:W-:-:S08]  /*2360*/  DFMA R20, R14, R14, R20 ;  /* 0x0000000e0e14722b */ /* 0x004fd00000000014 */
[----:B---3--:R-:W-:-:S08]  /*2370*/  DFMA R20, R12, R12, R20 ;  /* 0x0000000c0c14722b */ /* 0x008fd00000000014 */
[----:B----4-:R-:W-:-:S08]  /*2380*/  DFMA R20, R10, R10, R20 ;  /* 0x0000000a0a14722b */ /* 0x010fd00000000014 */
[----:B-----5:R-:W-:Y:S01]  /*2390*/  DFMA R12, R22, R22, R20 ;  /* 0x00000016160c722b */ /* 0x020fe20000000014 */
[----:B------:R-:W-:Y:S10]  /*23a0*/  @P0 BRA `(.L_x_143) ;  /* 0xfffffff800f00947 */ /* 0x000ff4000383ffff */
[----:B------:R-:W-:Y:S05]  /*23b0*/  BSYNC.RECONVERGENT B3 ;  /* 0x0000000000037941 */ /* 0x000fea0003800200 */
.L_x_142:
[----:B------:R-:W-:-:S07]  /*23c0*/  VIADD R2, R2, 0xffffec00 ;  /* 0xffffec0002027836 */ /* 0x000fce0000000000 */
.L_x_141:
[----:B------:R-:W-:Y:S05]  /*23d0*/  BSYNC.RECONVERGENT B2 ;  /* 0x0000000000027941 */ /* 0x000fea0003800200 */
.L_x_140:
[----:B------:R-:W-:-:S13]  /*23e0*/  ISETP.NE.AND P0, PT, R24, RZ, PT ;  /* 0x000000ff1800720c */ /* 0x000fda0003f05270 */
[----:B------:R-:W-:Y:S05]  /*23f0*/  @!P0 BRA `(.L_x_139) ;  /* 0x0000000400308947 */ /* 0x000fea0003800000 */
[----:B------:R-:W-:Y:S01]  /*2400*/  ISETP.GE.U32.AND P0, PT, R24, 0x8, PT ;  /* 0x000000081800780c */ /* 0x000fe20003f06070 */
[----:B------:R-:W-:Y:S01]  /*2410*/  BSSY.RECONVERGENT B2, `(.L_x_144) ;  /* 0x0000025000027945 */ /* 0x000fe20003800200 */
[----:B------:R-:W-:-:S04]  /*2420*/  LOP3.LUT R5, R7, 0x7, RZ, 0xc0, !PT ;  /* 0x0000000707057812 */ /* 0x000fc800078ec0ff */
[----:B------:R-:W-:-:S07]  /*2430*/  ISETP.NE.AND P1, PT, R5, RZ, PT ;  /* 0x000000ff0500720c */ /* 0x000fce0003f25270 */
[----:B------:R-:W-:Y:S06]  /*2440*/  @!P0 BRA `(.L_x_145) ;  /* 0x0000000000848947 */ /* 0x000fec0003800000 */
[----:B------:R-:W-:-:S04]  /*2450*/  IMAD.IADD R25, R2, 0x1, R3 ;  /* 0x0000000102197824 */ /* 0x000fc800078e0203 */
[----:B------:R-:W-:-:S06]  /*2460*/  IMAD.WIDE.U32 R22, R25, 0x8, R8 ;  /* 0x0000000819167825 */ /* 0x000fcc00078e0008 */
[----:B------:R-:W2:Y:S01]  /*2470*/  LDG.E.64 R22, desc[UR6][R22.64] ;  /* 0x0000000616167981 */ /* 0x000ea2000c1e1b00 */
[C---:B------:R-:W-:Y:S02]  /*2480*/  VIADD R21, R25.reuse, 0x280 ;  /* 0x0000028019157836 */ /* 0x040fe40000000000 */
[----:B------:R-:W-:Y:S02]  /*2490*/  VIADD R19, R25, 0x500 ;  /* 0x0000050019137836 */ /* 0x000fe40000000000 */
[----:B------:R-:W-:-:S04]  /*24a0*/  IMAD.WIDE.U32 R20, R21, 0x8, R8 ;  /* 0x0000000815147825 */ /* 0x000fc800078e0008 */
[--C-:B------:R-:W-:Y:S02]  /*24b0*/  IMAD.WIDE.U32 R18, R19, 0x8, R8.reuse ;  /* 0x0000000813127825 */ /* 0x100fe400078e0008 */
[----:B------:R-:W3:Y:S02]  /*24c0*/  LDG.E.64 R20, desc[UR6][R20.64] ;  /* 0x0000000614147981 */ /* 0x000ee4000c1e1b00 */
[C---:B------:R-:W-:Y:S02]  /*24d0*/  VIADD R17, R25.reuse, 0x780 ;  /* 0x0000078019117836 */ /* 0x040fe40000000000 */
[----:B------:R-:W4:Y:S01]  /*24e0*/  LDG.E.64 R18, desc[UR6][R18.64] ;  /* 0x0000000612127981 */ /* 0x000f22000c1e1b00 */
[----:B------:R-:W-:Y:S02]  /*24f0*/  VIADD R15, R25, 0xa00 ;  /* 0x00000a00190f7836 */ /* 0x000fe40000000000 */
[----:B------:R-:W-:-:S04]  /*2500*/  IMAD.WIDE.U32 R16, R17, 0x8, R8 ;  /* 0x0000000811107825 */ /* 0x000fc800078e0008 */
[--C-:B------:R-:W-:Y:S02]  /*2510*/  IMAD.WIDE.U32 R14, R15, 0x8, R8.reuse ;  /* 0x000000080f0e7825 */ /* 0x100fe400078e0008 */
[----:B------:R-:W5:Y:S02]  /*2520*/  LDG.E.64 R16, desc[UR6][R16.64] ;  /* 0x0000000610107981 */ /* 0x000f64000c1e1b00 */
[C---:B------:R-:W-:Y:S02]  /*2530*/  VIADD R11, R25.reuse, 0xc80 ;  /* 0x00000c80190b7836 */ /* 0x040fe40000000000 */
[----:B------:R-:W5:Y:S01]  /*2540*/  LDG.E.64 R14, desc[UR6][R14.64] ;  /* 0x000000060e0e7981 */ /* 0x000f62000c1e1b00 */
[----:B------:R-:W-:Y:S02]  /*2550*/  VIADD R27, R25, 0xf00 ;  /* 0x00000f00191b7836 */ /* 0x000fe40000000000 */
[----:B------:R-:W-:-:S06]  /*2560*/  IMAD.WIDE.U32 R10, R11, 0x8, R8 ;  /* 0x000000080b0a7825 */ /* 0x000fcc00078e0008 */
[----:B------:R-:W5:Y:S01]  /*2570*/  LDG.E.64 R10, desc[UR6][R10.64] ;  /* 0x000000060a0a7981 */ /* 0x000f62000c1e1b00 */
[----:B------:R-:W-:-:S04]  /*2580*/  VIADD R25, R25, 0x1180 ;  /* 0x0000118019197836 */ /* 0x000fc80000000000 */
[----:B------:R-:W-:-:S06]  /*2590*/  IMAD.WIDE.U32 R24, R25, 0x8, R8 ;  /* 0x0000000819187825 */ /* 0x000fcc00078e0008 */
[----:B------:R-:W5:Y:S01]  /*25a0*/  LDG.E.64 R24, desc[UR6][R24.64] ;  /* 0x0000000618187981 */ /* 0x000f62000c1e1b00 */
[----:B--2---:R-:W-:Y:S01]  /*25b0*/  DFMA R12, R22, R22, R12 ;  /* 0x00000016160c722b */ /* 0x004fe2000000000c */
[----:B------:R-:W-:-:S06]  /*25c0*/  IMAD.WIDE.U32 R22, R27, 0x8, R8 ;  /* 0x000000081b167825 */ /* 0x000fcc00078e0008 */
[----:B------:R-:W2:Y:S01]  /*25d0*/  LDG.E.64 R22, desc[UR6][R22.64] ;  /* 0x0000000616167981 */ /* 0x000ea2000c1e1b00 */
[----:B---3--:R-:W-:-:S08]  /*25e0*/  DFMA R12, R20, R20, R12 ;  /* 0x00000014140c722b */ /* 0x008fd0000000000c */
[----:B----4-:R-:W-:-:S08]  /*25f0*/  DFMA R12, R18, R18, R12 ;  /* 0x00000012120c722b */ /* 0x010fd0000000000c */
[----:B-----5:R-:W-:-:S08]  /*2600*/  DFMA R12, R16, R16, R12 ;  /* 0x00000010100c722b */ /* 0x020fd0000000000c */
[----:B------:R-:W-:-:S08]  /*2610*/  DFMA R12, R14, R14, R12 ;  /* 0x0000000e0e0c722b */ /* 0x000fd0000000000c */
[----:B------:R-:W-:Y:S01]  /*2620*/  DFMA R12, R10, R10, R12 ;  /* 0x0000000a0a0c722b */ /* 0x000fe2000000000c */
[----:B------:R-:W-:-:S07]  /*2630*/  VIADD R2, R2, 0x1400 ;  /* 0x0000140002027836 */ /* 0x000fce0000000000 */
[----:B--2---:R-:W-:-:S08]  /*2640*/  DFMA R12, R22, R22, R12 ;  /* 0x00000016160c722b */ /* 0x004fd0000000000c */
[----:B------:R-:W-:-:S11]  /*2650*/  DFMA R12, R24, R24, R12 ;  /* 0x00000018180c722b */ /* 0x000fd6000000000c */
.L_x_145:
[----:B------:R-:W-:Y:S05]  /*2660*/  BSYNC.RECONVERGENT B2 ;  /* 0x0000000000027941 */ /* 0x000fea0003800200 */
.L_x_144:
[----:B------:R-:W-:Y:S05]  /*2670*/  @!P1 BRA `(.L_x_139) ;  /* 0x0000000000909947 */ /* 0x000fea0003800000 */
[----:B------:R-:W-:Y:S01]  /*2680*/  ISETP.GE.U32.AND P0, PT, R5, 0x4, PT ;  /* 0x000000040500780c */ /* 0x000fe20003f06070 */
[----:B------:R-:W-:Y:S01]  /*2690*/  BSSY.RECONVERGENT B2, `(.L_x_146) ;  /* 0x0000014000027945 */ /* 0x000fe20003800200 */
[----:B------:R-:W-:-:S11]  /*26a0*/  LOP3.LUT P1, RZ, R7, 0x3, RZ, 0xc0, !PT ;  /* 0x0000000307ff7812 */ /* 0x000fd6000782c0ff */
[----:B------:R-:W-:Y:S05]  /*26b0*/  @!P0 BRA `(.L_x_147) ;  /* 0x0000000000448947 */ /* 0x000fea0003800000 */
[----:B------:R-:W-:-:S04]  /*26c0*/  IMAD.IADD R3, R2, 0x1, R3 ;  /* 0x0000000102037824 */ /* 0x000fc800078e0203 */
[C---:B------:R-:W-:Y:S01]  /*26d0*/  IMAD.WIDE.U32 R10, R3.reuse, 0x8, R8 ;  /* 0x00000008030a7825 */ /* 0x040fe200078e0008 */
[----:B------:R-:W-:-:S05]  /*26e0*/  IADD3 R15, PT, PT, R3, 0x280, RZ ;  /* 0x00000280030f7810 */ /* 0x000fca0007ffe0ff */
[----:B------:R-:W2:Y:S01]  /*26f0*/  LDG.E.64 R10, desc[UR6][R10.64] ;  /* 0x000000060a0a7981 */ /* 0x000ea2000c1e1b00 */
[----:B------:R-:W-:-:S04]  /*2700*/  IMAD.WIDE.U32 R14, R15, 0x8, R8 ;  /* 0x000000080f0e7825 */ /* 0x000fc800078e0008 */
[C---:B------:R-:W-:Y:S02]  /*2710*/  VIADD R17, R3.reuse, 0x500 ;  /* 0x0000050003117836 */ /* 0x040fe40000000000 */
[----:B------:R-:W3:Y:S01]  /*2720*/  LDG.E.64 R14, desc[UR6][R14.64] ;  /* 0x000000060e0e7981 */ /* 0x000ee2000c1e1b00 */
[----:B------:R-:W-:Y:S02]  /*2730*/  VIADD R19, R3, 0x780 ;  /* 0x0000078003137836 */ /* 0x000fe40000000000 */
[----:B------:R-:W-:-:S04]  /*2740*/  IMAD.WIDE.U32 R16, R17, 0x8, R8 ;  /* 0x0000000811107825 */ /* 0x000fc800078e0008 */
[----:B------:R-:W-:Y:S02]  /*2750*/  IMAD.WIDE.U32 R18, R19, 0x8, R8 ;  /* 0x0000000813127825 */ /* 0x000fe400078e0008 */
[----:B------:R-:W4:Y:S04]  /*2760*/  LDG.E.64 R16, desc[UR6][R16.64] ;  /* 0x0000000610107981 */ /* 0x000f28000c1e1b00 */
[----:B------:R-:W5:Y:S01]  /*2770*/  LDG.E.64 R18, desc[UR6][R18.64] ;  /* 0x0000000612127981 */ /* 0x000f62000c1e1b00 */
[----:B------:R-:W-:Y:S01]  /*2780*/  VIADD R2, R2, 0xa00 ;  /* 0x00000a0002027836 */ /* 0x000fe20000000000 */
[----:B--2---:R-:W-:-:S08]  /*2790*/  DFMA R12, R10, R10, R12 ;  /* 0x0000000a0a0c722b */ /* 0x004fd0000000000c */
[----:B---3--:R-:W-:-:S08]  /*27a0*/  DFMA R12, R14, R14, R12 ;  /* 0x0000000e0e0c722b */ /* 0x008fd0000000000c */
[----:B----4-:R-:W-:-:S08]  /*27b0*/  DFMA R12, R16, R16, R12 ;  /* 0x00000010100c722b */ /* 0x010fd0000000000c */
[----:B-----5:R-:W-:-:S11]  /*27c0*/  DFMA R12, R18, R18, R12 ;  /* 0x00000012120c722b */ /* 0x020fd6000000000c */
.L_x_147:
[----:B------:R-:W-:Y:S05]  /*27d0*/  BSYNC.RECONVERGENT B2 ;  /* 0x0000000000027941 */ /* 0x000fea0003800200 */
.L_x_146:
[----:B------:R-:W-:Y:S05]  /*27e0*/  @!P1 BRA `(.L_x_139) ;  /* 0x0000000000349947 */ /* 0x000fea0003800000 */
[----:B------:R-:W-:-:S04]  /*27f0*/  IMAD.HI.U32 R3, R4, -0x33333333, RZ ;  /* 0xcccccccd04037827 */ /* 0x000fc800078e00ff */
[----:B------:R-:W-:Y:S01]  /*2800*/  IMAD.IADD R5, R2, 0x1, R6 ;  /* 0x0000000102057824 */ /* 0x000fe200078e0206 */
[----:B------:R-:W-:-:S04]  /*2810*/  LOP3.LUT R3, R3, 0xffff, RZ, 0xc0, !PT ;  /* 0x0000ffff03037812 */ /* 0x000fc800078ec0ff */
[----:B------:R-:W-:-:S04]  /*2820*/  LEA.HI R3, R3, 0x1, RZ, 0x17 ;  /* 0x0000000103037811 */ /* 0x000fc800078fb8ff */
[----:B------:R-:W-:-:S05]  /*2830*/  LOP3.LUT R3, R3, 0x3, RZ, 0xc0, !PT ;  /* 0x0000000303037812 */ /* 0x000fca00078ec0ff */
[----:B------:R-:W-:-:S07]  /*2840*/  IMAD.MOV R4, RZ, RZ, -R3 ;  /* 0x000000ffff047224 */ /* 0x000fce00078e0a03 */
.L_x_148:
[----:B------:R-:W-:-:S06]  /*2850*/  IMAD.WIDE.U32 R2, R5, 0x8, R8 ;  /* 0x0000000805027825 */ /* 0x000fcc00078e0008 */
[----:B------:R-:W2:Y:S01]  /*2860*/  LDG.E.64 R2, desc[UR6][R2.64] ;  /* 0x0000000602027981 */ /* 0x000ea2000c1e1b00 */
[----:B------:R-:W-:Y:S02]  /*2870*/  VIADD R4, R4, 0x1 ;  /* 0x0000000104047836 */ /* 0x000fe40000000000 */
[----:B------:R-:W-:-:S03]  /*2880*/  VIADD R5, R5, 0x280 ;  /* 0x0000028005057836 */ /* 0x000fc60000000000 */
[----:B------:R-:W-:Y:S01]  /*2890*/  ISETP.NE.AND P0, PT, R4, RZ, PT ;  /* 0x000000ff0400720c */ /* 0x000fe20003f05270 */
[----:B--2---:R-:W-:-:S12]  /*28a0*/  DFMA R12, R2, R2, R12 ;  /* 0x00000002020c722b */ /* 0x004fd8000000000c */
[----:B------:R-:W-:Y:S05]  /*28b0*/  @P0 BRA `(.L_x_148) ;  /* 0xfffffffc00e40947 */ /* 0x000fea000383ffff */
.L_x_139:
[----:B------:R-:W-:Y:S05]  /*28c0*/  BSYNC.RECONVERGENT B1 ;  /* 0x0000000000017941 */ /* 0x000fea0003800200 */
.L_x_136:
[----:B------:R-:W0:Y:S01]  /*28d0*/  S2R R2, SR_LANEID ;  /* 0x0000000000027919 */ /* 0x000e220000000000 */
[----:B------:R-:W-:Y:S04]  /*28e0*/  SHFL.DOWN PT, R4, R12, 0x1, 0x1f ;  /* 0x08201f000c047f89 */ /* 0x000fe800000e0000 */
[----:B------:R-:W1:Y:S02]  /*28f0*/  SHFL.DOWN PT, R5, R13, 0x1, 0x1f ;  /* 0x08201f000d057f89 */ /* 0x000e6400000e0000 */
[----:B-1----:R-:W-:Y:S01]  /*2900*/  DADD R4, R4, R12 ;  /* 0x0000000004047229 */ /* 0x002fe2000000000c */
[C---:B0-----:R-:W-:Y:S02]  /*2910*/  ISETP.GT.AND P0, PT, R2.reuse, 0x1e, PT ;  /* 0x0000001e0200780c */ /* 0x041fe40003f04270 */
[----:B------:R-:W-:-:S07]  /*2920*/  ISETP.NE.AND P1, PT, R2, RZ, PT ;  /* 0x000000ff0200720c */ /* 0x000fce0003f25270 */
[----:B------:R-:W-:Y:S02]  /*2930*/  FSEL R6, R12, R4, P0 ;  /* 0x000000040c067208 */ /* 0x000fe40000000000 */
[----:B------:R-:W-:Y:S01]  /*2940*/  FSEL R7, R13, R5, P0 ;  /* 0x000000050d077208 */ /* 0x000fe20000000000 */
[----:B------:R-:W0:Y:S01]  /*2950*/  S2R R12, SR_TID.X ;  /* 0x00000000000c7919 */ /* 0x000e220000002100 */
[----:B------:R-:W-:Y:S01]  /*2960*/  ISETP.GT.AND P0, PT, R2, 0x1d, PT ;  /* 0x0000001d0200780c */ /* 0x000fe20003f04270 */
[----:B------:R-:W-:Y:S04]  /*2970*/  SHFL.DOWN PT, R4, R6, 0x2, 0x1f ;  /* 0x08401f0006047f89 */ /* 0x000fe800000e0000 */
[----:B------:R-:W1:Y:S01]  /*2980*/  SHFL.DOWN PT, R5, R7, 0x2, 0x1f ;  /* 0x08401f0007057f89 */ /* 0x000e6200000e0000 */
[----:B------:R-:W2:Y:S01]  /*2990*/  @!P1 S2R R13, SR_CgaCtaId ;  /* 0x00000000000d9919 */ /* 0x000ea20000008800 */
[----:B-1----:R-:W-:Y:S01]  /*29a0*/  DADD R4, R4, R6 ;  /* 0x0000000004047229 */ /* 0x002fe20000000006 */
[----:B0-----:R-:W-:-:S04]  /*29b0*/  @!P1 SHF.R.U32.HI R3, RZ, 0x2, R12 ;  /* 0x00000002ff039819 */ /* 0x001fc8000001160c */
[----:B------:R-:W-:-:S05]  /*29c0*/  @!P1 LOP3.LUT R3, R3, 0xf8, RZ, 0xc0, !PT ;  /* 0x000000f803039812 */ /* 0x000fca00078ec0ff */
        /* <DEDUP_REMOVED lines=12> */
[----:B--2---:R-:W-:-:S05]  /*2a90*/  @!P1 LEA R8, R13, R8, 0x18 ;  /* 0x000000080d089211 */ /* 0x004fca00078ec0ff */
        /* <DEDUP_REMOVED lines=19> */
[----:B------:R-:W0:Y:S04]  /*2bd0*/  LDS.128 R16, [UR4+0x20] ;  /* 0x00002004ff107984 */ /* 0x000e280008000c00 */
[----:B------:R-:W1:Y:S04]  /*2be0*/  LDS.128 R12, [UR4+0x30] ;  /* 0x00003004ff0c7984 */ /* 0x000e680008000c00 */
[----:B------:R-:W2:Y:S01]  /*2bf0*/  LDS.128 R8, [UR4+0x40] ;  /* 0x00004004ff087984 */ /* 0x000ea20008000c00 */
[----:B0-----:R-:W-:-:S03]  /*2c00*/  DADD R16, R4, R16 ;  /* 0x0000000004107229 */ /* 0x001fc60000000010 */
[----:B------:R-:W0:Y:S05]  /*2c10*/  LDS.128 R4, [UR4+0x50] ;  /* 0x00005004ff047984 */ /* 0x000e2a0008000c00 */
[----:B------:R-:W-:-:S08]  /*2c20*/  DADD R16, R16, R18 ;  /* 0x0000000010107229 */ /* 0x000fd00000000012 */
[----:B-1----:R-:W-:-:S08]  /*2c30*/  DADD R12, R16, R12 ;  /* 0x00000000100c7229 */ /* 0x002fd0000000000c */
[----:B------:R-:W-:Y:S02]  /*2c40*/  DADD R2, R12, R14 ;  /* 0x000000000c027229 */ /* 0x000fe4000000000e */
[----:B------:R-:W1:Y:S06]  /*2c50*/  LDS.128 R12, [UR4+0x60] ;  /* 0x00006004ff0c7984 */ /* 0x000e6c0008000c00 */
        /* <DEDUP_REMOVED lines=12> */
[----:B0-----:R-:W-:Y:S01]  /*2d20*/  DADD R2, R2, R4 ;  /* 0x0000000002027229 */ /* 0x001fe20000000004 */
[----:B------:R-:W0:Y:S07]  /*2d30*/  LDS.64 R4, [UR4+0xb0] ;  /* 0x0000b004ff047984 */ /* 0x000e2e0008000a00 */
[----:B------:R-:W-:-:S08]  /*2d40*/  DADD R2, R2, R6 ;  /* 0x0000000002027229 */ /* 0x000fd00000000006 */
[----:B-1----:R-:W-:-:S08]  /*2d50*/  DADD R2, R2, R12 ;  /* 0x0000000002027229 */ /* 0x002fd0000000000c */
[----:B------:R-:W-:-:S08]  /*2d60*/  DADD R2, R2, R14 ;  /* 0x0000000002027229 */ /* 0x000fd0000000000e */
[----:B--2---:R-:W-:-:S08]  /*2d70*/  DADD R2, R2, R8 ;  /* 0x0000000002027229 */ /* 0x004fd00000000008 */
[----:B------:R-:W-:-:S08]  /*2d80*/  DADD R2, R2, R10 ;  /* 0x0000000002027229 */ /* 0x000fd0000000000a */
[----:B0-----:R-:W-:-:S11]  /*2d90*/  DADD R4, R2, R4 ;  /* 0x0000000002047229 */ /* 0x001fd60000000004 */
.L_x_135:
[----:B------:R-:W-:Y:S05]  /*2da0*/  BSYNC.RECONVERGENT B0 ;  /* 0x0000000000007941 */ /* 0x000fea0003800200 */
.L_x_119:
[----:B------:R-:W-:Y:S05]  /*2db0*/  @P0 EXIT ;  /* 0x000000000000094d */ /* 0x000fea0003800000 */
[----:B------:R-:W1:Y:S02]  /*2dc0*/  LDC.64 R2, c[0x0][0x388] ;  /* 0x0000e200ff027b82 */ /* 0x000e640000000a00 */
[----:B-1----:R-:W-:-:S05]  /*2dd0*/  IMAD.WIDE.U32 R2, R0, 0x8, R2 ;  /* 0x0000000800027825 */ /* 0x002fca00078e0002 */
[----:B------:R-:W-:Y:S01]  /*2de0*/  STG.E.64 desc[UR6][R2.64], R4 ;  /* 0x0000000402007986 */ /* 0x000fe2000c101b06 */
[----:B------:R-:W-:Y:S05]  /*2df0*/  EXIT ;  /* 0x000000000000794d */ /* 0x000fea0003800000 */
.L_x_149:
        /* <DEDUP_REMOVED lines=16> */
.L_x_213:


//--------------------- .text._ZN3cub18CUB_300001_SM_10006detail6reduce28DeviceReduceSingleTileKernelINS2_10policy_hubIdjN4cuda3std3__44plusIdEEE10Policy1000EN6thrust24THRUST_300001_SM_1000_NS10device_ptrIdEEPdjS9_dd6squareEEvT0_T1_T2_T3_T4_T6_ --------------------------
	.section	.text._ZN3cub18CUB_300001_SM_10006detail6reduce28DeviceReduceSingleTileKernelINS2_10policy_hubIdjN4cuda3std3__44plusIdEEE10Policy1000EN6thrust24THRUST_300001_SM_1000_NS10device_ptrIdEEPdjS9_dd6squareEEvT0_T1_T2_T3_T4_T6_,"ax",@progbits
	.align	128
        .global         _ZN3cub18CUB_300001_SM_10006detail6reduce28DeviceReduceSingleTileKernelINS2_10policy_hubIdjN4cuda3std3__44plusIdEEE10Policy1000EN6thrust24THRUST_300001_SM_1000_NS10device_ptrIdEEPdjS9_dd6squareEEvT0_T1_T2_T3_T4_T6_
        .type           _ZN3cub18CUB_300001_SM_10006detail6reduce28DeviceReduceSingleTileKernelINS2_10policy_hubIdjN4cuda3std3__44plusIdEEE10Policy1000EN6thrust24THRUST_300001_SM_1000_NS10device_ptrIdEEPdjS9_dd6squareEEvT0_T1_T2_T3_T4_T6_,@function
        .size           _ZN3cub18CUB_300001_SM_10006detail6reduce28DeviceReduceSingleTileKernelINS2_10policy_hubIdjN4cuda3std3__44plusIdEEE10Policy1000EN6thrust24THRUST_300001_SM_1000_NS10device_ptrIdEEPdjS9_dd6squareEEvT0_T1_T2_T3_T4_T6_,(.L_x_214 - _ZN3cub18CUB_300001_SM_10006detail6reduce28DeviceReduceSingleTileKernelINS2_10policy_hubIdjN4cuda3std3__44plusIdEEE10Policy1000EN6thrust24THRUST_300001_SM_1000_NS10device_ptrIdEEPdjS9_dd6squareEEvT0_T1_T2_T3_T4_T6_)
        .other          _ZN3cub18CUB_300001_SM_10006detail6reduce28DeviceReduceSingleTileKernelINS2_10policy_hubIdjN4cuda3std3__44plusIdEEE10Policy1000EN6thrust24THRUST_300001_SM_1000_NS10device_ptrIdEEPdjS9_dd6squareEEvT0_T1_T2_T3_T4_T6_,@"STO_CUDA_ENTRY STV_DEFAULT"
_ZN3cub18CUB_300001_SM_10006detail6reduce28DeviceReduceSingleTileKernelINS2_10policy_hubIdjN4cuda3std3__44plusIdEEE10Policy1000EN6thrust24THRUST_300001_SM_1000_NS10device_ptrIdEEPdjS9_dd6squareEEvT0_T1_T2_T3_T4_T6_:
.text._ZN3cub18CUB_300001_SM_10006detail6reduce28DeviceReduceSingleTileKernelINS2_10policy_hubIdjN4cuda3std3__44plusIdEEE10Policy1000EN6thrust24THRUST_300001_SM_1000_NS10device_ptrIdEEPdjS9_dd6squareEEvT0_T1_T2_T3_T4_T6_:
        /* <DEDUP_REMOVED lines=13> */
.L_x_150:
[----:B------:R-:W-:Y:S01]  /*00d0*/  ISETP.GT.U32.AND P0, PT, R2, 0x13ff, PT ;  /* 0x000013ff0200780c */ /* 0x000fe20003f04070 */
[----:B------:R-:W-:-:S12]  /*00e0*/  BSSY.RECONVERGENT B0, `(.L_x_151) ;  /* 0x0000282000007945 */ /* 0x000fd80003800200 */
        /* <DEDUP_REMOVED lines=12> */
.L_x_154:
[----:B------:R-:W-:Y:S05]  /*01b0*/  BSYNC.RECONVERGENT B1 ;  /* 0x0000000000017941 */ /* 0x000fea0003800200 */
.L_x_153:
[----:B------:R-:W-:Y:S01]  /*01c0*/  ISETP.GE.U32.AND P0, PT, R41, R2, PT ;  /* 0x000000022900720c */ /* 0x000fe20003f06070 */
[----:B------:R-:W-:-:S12]  /*01d0*/  BSSY.RECONVERGENT B1, `(.L_x_155) ;  /* 0x0000073000017945 */ /* 0x000fd80003800200 */
[----:B------:R-:W-:Y:S05]  /*01e0*/  @P0 BRA `(.L_x_156) ;  /* 0x0000000400c40947 */ /* 0x000fea0003800000 */
[----:B------:R-:W-:Y:S01]  /*01f0*/  LOP3.LUT R5, RZ, R41, RZ, 0x33, !PT ;  /* 0x00000029ff057212 */ /* 0x000fe200078e33ff */
[----:B------:R-:W-:Y:S04]  /*0200*/  BSSY.RECONVERGENT B2, `(.L_x_157) ;  /* 0x0000034000027945 */ /* 0x000fe80003800200 */
[----:B------:R-:W-:-:S04]  /*0210*/  IMAD.IADD R5, R5, 0x1, R2 ;  /* 0x0000000105057824 */ /* 0x000fc800078e0202 */
[C---:B------:R-:W-:Y:S01]  /*0220*/  IMAD.HI.U32 R40, R5.reuse, -0x33333333, RZ ;  /* 0xcccccccd05287827 */ /* 0x040fe200078e00ff */
[----:B------:R-:W-:-:S04]  /*0230*/  ISETP.GE.U32.AND P1, PT, R5, 0x2580, PT ;  /* 0x000025800500780c */ /* 0x000fc80003f26070 */
[----:B------:R-:W-:-:S04]  /*0240*/  LEA.HI R40, R40, 0x1, RZ, 0x17 ;  /* 0x0000000128287811 */ /* 0x000fc800078fb8ff */
[----:B------:R-:W-:-:S04]  /*0250*/  LOP3.LUT R42, R40, 0xf, RZ, 0xc0, !PT ;  /* 0x0000000f282a7812 */ /* 0x000fc800078ec0ff */
[----:B------:R-:W-:Y:S01]  /*0260*/  ISETP.NE.AND P0, PT, R42, RZ, PT ;  /* 0x000000ff2a00720c */ /* 0x000fe20003f05270 */
[----:B------:R-:W-:-:S12]  /*0270*/  @!P1 BRA `(.L_x_158) ;  /* 0x0000000000b09947 */ /* 0x000fd80003800000 */
[----:B------:R-:W0:Y:S01]  /*0280*/  LDC.64 R4, c[0x0][0x380] ;  /* 0x0000e000ff047b82 */ /* 0x000e220000000a00 */
[----:B------:R-:W-:-:S05]  /*0290*/  LOP3.LUT R0, R40, 0xfffff0, RZ, 0xc0, !PT ;  /* 0x00fffff028007812 */ /* 0x000fca00078ec0ff */
[----:B------:R-:W-:Y:S02]  /*02a0*/  IMAD.MOV R0, RZ, RZ, -R0 ;  /* 0x000000ffff007224 */ /* 0x000fe400078e0a00 */
[----:B0-----:R-:W-:-:S03]  /*02b0*/  IMAD.WIDE.U32 R4, R41, 0x8, R4 ;  /* 0x0000000829047825 */ /* 0x001fc600078e0004 */
[----:B------:R-:W-:-:S05]  /*02c0*/  IADD3 R4, P1, PT, R4, 0xa000, RZ ;  /* 0x0000a00004047810 */ /* 0x000fca0007f3e0ff */
[----:B------:R-:W-:-:S08]  /*02d0*/  IMAD.X R5, RZ, RZ, R5, P1 ;  /* 0x000000ffff057224 */ /* 0x000fd000008e0605 */
.L_x_159:
        /* <DEDUP_REMOVED lines=38> */
.L_x_158:
[----:B------:R-:W-:Y:S05]  /*0540*/  BSYNC.RECONVERGENT B2 ;  /* 0x0000000000027941 */ /* 0x000fea0003800200 */
.L_x_157:
[----:B------:R-:W-:Y:S05]  /*0550*/  @!P0 BRA `(.L_x_156) ;  /* 0x0000000000e88947 */ /* 0x000fea0003800000 */
[----:B------:R-:W-:Y:S01]  /*0560*/  ISETP.GE.U32.AND P0, PT, R42, 0x8, PT ;  /* 0x000000082a00780c */ /* 0x000fe20003f06070 */
[----:B------:R-:W-:Y:S01]  /*0570*/  BSSY.RECONVERGENT B2, `(.L_x_160) ;  /* 0x0000017000027945 */ /* 0x000fe20003800200 */
[----:B------:R-:W-:-:S04]  /*0580*/  LOP3.LUT R22, R40, 0x7, RZ, 0xc0, !PT ;  /* 0x0000000728167812 */ /* 0x000fc800078ec0ff */
[----:B------:R-:W-:-:S07]  /*0590*/  ISETP.NE.AND P1, PT, R22, RZ, PT ;  /* 0x000000ff1600720c */ /* 0x000fce0003f25270 */
[----:B------:R-:W-:Y:S06]  /*05a0*/  @!P0 BRA `(.L_x_161) ;  /* 0x00000000004c8947 */ /* 0x000fec0003800000 */
        /* <DEDUP_REMOVED lines=19> */
.L_x_161:
[----:B------:R-:W-:Y:S05]  /*06e0*/  BSYNC.RECONVERGENT B2 ;  /* 0x0000000000027941 */ /* 0x000fea0003800200 */
.L_x_160:
        /* <DEDUP_REMOVED lines=17> */
.L_x_163:
[----:B------:R-:W-:Y:S05]  /*0800*/  BSYNC.RECONVERGENT B2 ;  /* 0x0000000000027941 */ /* 0x000fea0003800200 */
.L_x_162:
[----:B------:R-:W-:Y:S05]  /*0810*/  @!P1 BRA `(.L_x_156) ;  /* 0x0000000000389947 */ /* 0x000fea0003800000 */
[----:B------:R-:W0:Y:S01]  /*0820*/  LDC.64 R4, c[0x0][0x380] ;  /* 0x0000e000ff047b82 */ /* 0x000e220000000a00 */
[----:B------:R-:W-:Y:S02]  /*0830*/  IMAD.MOV R0, RZ, RZ, -R0 ;  /* 0x000000ffff007224 */ /* 0x000fe400078e0a00 */
[----:B0-----:R-:W-:-:S04]  /*0840*/  IMAD.WIDE.U32 R4, R41, 0x8, R4 ;  /* 0x0000000829047825 */ /* 0x001fc800078e0004 */
[----:B------:R-:W-:Y:S02]  /*0850*/  IMAD.MOV.U32 R6, RZ, RZ, R4 ;  /* 0x000000ffff067224 */ /* 0x000fe400078e0004 */
[----:B------:R-:W-:-:S07]  /*0860*/  IMAD.MOV.U32 R7, RZ, RZ, R5 ;  /* 0x000000ffff077224 */ /* 0x000fce00078e0005 */
.L_x_164:
        /* <DEDUP_REMOVED lines=9> */
.L_x_156:
[----:B------:R-:W-:Y:S05]  /*0900*/  BSYNC.RECONVERGENT B1 ;  /* 0x0000000000017941 */ /* 0x000fea0003800200 */
.L_x_155:
        /* <DEDUP_REMOVED lines=28> */
[----:B-1----:R-:W-:-:S03]  /*0ad0*/  @!P1 LEA R9, R13, R2, 0x18 ;  /* 0x000000020d099211 */ /* 0x002fc600078ec0ff */
[----:B------:R-:W0:Y:S02]  /*0ae0*/  SHFL.DOWN PT, R5, R11, 0x8, 0x1f ;  /* 0x09001f000b057f89 */ /* 0x000e2400000e0000 */
[----:B0-----:R-:W-:-:S10]  /*0af0*/  DADD R4, R4, R10 ;  /* 0x0000000004047229 */ /* 0x001fd4000000000a */
[----:B------:R-:W-:Y:S02]  /*0b00*/  FSEL R6, R10, R4, P0 ;  /* 0x000000040a067208 */ /* 0x000fe40000000000 */
[----:B------:R-:W-:Y:S01]  /*0b10*/  FSEL R7, R11, R5, P0 ;  /* 0x000000050b077208 */ /* 0x000fe20000000000 */
[----:B------:R-:W-:Y:S01]  /*0b20*/  @!P1 IMAD.IADD R11, R0, 0x1, R9 ;  /* 0x00000001000b9824 */ /* 0x000fe200078e0209 */
        /* <DEDUP_REMOVED lines=14> */
[----:B------:R-:W2:Y:S04]  /*0c10*/  LDS.128 R16, [UR4+0x30] ;  /* 0x00003004ff107984 */ /* 0x000ea80008000c00 */
[----:B-1----:R-:W1:Y:S01]  /*0c20*/  LDS.128 R4, [UR4+0x40] ;  /* 0x00004004ff047984 */ /* 0x002e620008000c00 */
[----:B0-----:R-:W-:-:S03]  /*0c30*/  DADD R12, R8, R12 ;  /* 0x00000000080c7229 */ /* 0x001fc6000000000c */
[----:B------:R-:W0:Y:S05]  /*0c40*/  LDS.128 R8, [UR4+0x50] ;  /* 0x00005004ff087984 */ /* 0x000e2a0008000c00 */
[----:B------:R-:W-:-:S08]  /*0c50*/  DADD R12, R12, R14 ;  /* 0x000000000c0c7229 */ /* 0x000fd0000000000e */
[----:B--2---:R-:W-:-:S08]  /*0c60*/  DADD R12, R12, R16 ;  /* 0x000000000c0c7229 */ /* 0x004fd00000000010 */
[----:B------:R-:W-:Y:S02]  /*0c70*/  DADD R18, R12, R18 ;  /* 0x000000000c127229 */ /* 0x000fe40000000012 */
[----:B------:R-:W2:Y:S06]  /*0c80*/  LDS.128 R12, [UR4+0x60] ;  /* 0x00006004ff0c7984 */ /* 0x000eac0008000c00 */
[----:B-1----:R-:W-:-:S08]  /*0c90*/  DADD R4, R18, R4 ;  /* 0x0000000012047229 */ /* 0x002fd00000000004 */
[----:B------:R-:W-:Y:S02]  /*0ca0*/  DADD R2, R4, R6 ;  /* 0x0000000004027229 */ /* 0x000fe40000000006 */
[----:B------:R-:W1:Y:S06]  /*0cb0*/  LDS.128 R4, [UR4+0x70] ;  /* 0x00007004ff047984 */ /* 0x000e6c0008000c00 */
[----:B0-----:R-:W-:-:S08]  /*0cc0*/  DADD R2, R2, R8 ;  /* 0x0000000002027229 */ /* 0x001fd00000000008 */
[----:B------:R-:W-:Y:S01]  /*0cd0*/  DADD R2, R2, R10 ;  /* 0x0000000002027229 */ /* 0x000fe2000000000a */
[----:B------:R-:W0:Y:S07]  /*0ce0*/  LDS.128 R8, [UR4+0x80] ;  /* 0x00008004ff087984 */ /* 0x000e2e0008000c00 */
[----:B--2---:R-:W-:-:S08]  /*0cf0*/  DADD R2, R2, R12 ;  /* 0x0000000002027229 */ /* 0x004fd0000000000c */
        /* <DEDUP_REMOVED lines=14> */
.L_x_165:
        /* <DEDUP_REMOVED lines=26> */
[----:B0-----:R-:W-:-:S10]  /*0f80*/  DADD R4, R4, R8 ;  /* 0x0000000004047229 */ /* 0x001fd40000000008 */
[----:B------:R-:W-:Y:S02]  /*0f90*/  FSEL R6, R8, R4, P0 ;  /* 0x0000000408067208 */ /* 0x000fe40000000000 */
[----:B------:R-:W-:Y:S01]  /*0fa0*/  FSEL R7, R9, R5, P0 ;  /* 0x0000000509077208 */ /* 0x000fe20000000000 */
[----:B------:R-:W0:Y:S01]  /*0fb0*/  @!P1 S2R R8, SR_CgaCtaId ;  /* 0x0000000000089919 */ /* 0x000e220000008800 */
[----:B------:R-:W-:Y:S01]  /*0fc0*/  ISETP.GT.AND P0, PT, R0, R13, PT ;  /* 0x0000000d0000720c */ /* 0x000fe20003f04270 */
[----:B------:R-:W-:Y:S01]  /*0fd0*/  VIADD R0, R12, 0x10 ;  /* 0x000000100c007836 */ /* 0x000fe20000000000 */
[----:B------:R-:W-:Y:S04]  /*0fe0*/  SHFL.DOWN PT, R4, R6, 0x8, R13 ;  /* 0x0900000006047989 */ /* 0x000fe800000e000d */
[----:B------:R-:W1:Y:S02]  /*0ff0*/  SHFL.DOWN PT, R5, R7, 0x8, R13 ;  /* 0x0900000007057989 */ /* 0x000e6400000e000d */
[----:B-1----:R-:W-:-:S10]  /*1000*/  DADD R4, R4, R6 ;  /* 0x0000000004047229 */ /* 0x002fd40000000006 */
[----:B------:R-:W-:Y:S02]  /*1010*/  FSEL R10, R6, R4, P0 ;  /* 0x00000004060a7208 */ /* 0x000fe40000000000 */
[----:B------:R-:W-:Y:S02]  /*1020*/  FSEL R11, R7, R5, P0 ;  /* 0x00000005070b7208 */ /* 0x000fe40000000000 */
[----:B------:R-:W-:Y:S01]  /*1030*/  @!P1 MOV R7, 0x400 ;  /* 0x0000040000079802 */ /* 0x000fe20000000f00 */
[----:B------:R-:W-:Y:S01]  /*1040*/  SHFL.DOWN PT, R4, R10, 0x10, R13 ;  /* 0x0a0000000a047989 */ /* 0x000fe200000e000d */
[----:B------:R-:W-:Y:S02]  /*1050*/  ISETP.GT.AND P0, PT, R0, R13, PT ;  /* 0x0000000d0000720c */ /* 0x000fe40003f04270 */
        /* <DEDUP_REMOVED lines=14> */
[----:B------:R-:W-:Y:S01]  /*1140*/  ISETP.GT.U32.AND P1, PT, R2, 0x20, PT ;  /* 0x000000200200780c */ /* 0x000fe20003f24070 */
[----:B-1----:R-:W-:-:S09]  /*1150*/  ULEA UR4, UR5, UR4, 0x18 ;  /* 0x0000000405047291 */ /* 0x002fd2000f8ec0ff */
[----:B------:R-:W1:Y:S04]  /*1160*/  LDS.128 R12, [UR4+0x20] ;  /* 0x00002004ff0c7984 */ /* 0x000e680008000c00 */
[----:B0-----:R-:W0:Y:S01]  /*1170*/  LDS.128 R4, [UR4+0x30] ;  /* 0x00003004ff047984 */ /* 0x001e220008000c00 */
        /* <DEDUP_REMOVED lines=70> */
[----:B------:R-:W0:Y:S01]  /*15e0*/  LDS.64 R4, [UR4+0xb0] ;  /* 0x0000b004ff047984 */ /* 0x000e220008000a00 */
        /* <DEDUP_REMOVED lines=8> */
[----:B------:R-:W-:-:S04]  /*1670*/  ISETP.GT.U32.AND P1, PT, R2, 0x260, PT ;  /* 0x000002600200780c */ /* 0x000fc80003f24070 */
[----:B0-----:R-:W-:-:S10]  /*1680*/  DADD R4, R4, R6 ;  /* 0x0000000004047229 */ /* 0x001fd40000000006 */
[----:B------:R-:W-:Y:S02]  /*1690*/  FSEL R8, R4, R6, P1 ;  /* 0x0000000604087208 */ /* 0x000fe40000800000 */
[----:B------:R-:W-:Y:S01]  /*16a0*/  FSEL R9, R5, R7, P1 ;  /* 0x0000000705097208 */ /* 0x000fe20000800000 */
[----:B------:R-:W-:Y:S06]  /*16b0*/  BRA `(.L_x_166) ;  /* 0x0000001000907947 */ /* 0x000fec0003800000 */
.L_x_152:
[----:B------:R-:W0:Y:S01]  /*16c0*/  S2R R0, SR_TID.X ;  /* 0x0000000000007919 */ /* 0x000e220000002100 */
[----:B------:R-:W1:Y:S02]  /*16d0*/  LDCU.64 UR4, c[0x0][0x380] ;  /* 0x00007000ff0477ac */ /* 0x000e640008000a00 */
[----:B-1----:R-:W-:Y:S02]  /*16e0*/  IMAD.U32 R6, RZ, RZ, UR4 ;  /* 0x00000004ff067e24 */ /* 0x002fe4000f8e00ff */
[----:B------:R-:W-:Y:S02]  /*16f0*/  IMAD.U32 R7, RZ, RZ, UR5 ;  /* 0x00000005ff077e24 */ /* 0x000fe4000f8e00ff */
        /* <DEDUP_REMOVED lines=10> */
[----:B------:R-:W-:-:S04]  /*17a0*/  UMOV UR4, 0x1400 ;  /* 0x0000140000047882 */ /* 0x000fc80000000000 */
[----:B------:R-:W-:Y:S01]  /*17b0*/  ISETP.GE.U32.AND P0, PT, R3, 0x1400, PT ;  /* 0x000014000300780c */ /* 0x000fe20003f06070 */
        /* <DEDUP_REMOVED lines=9> */
[----:B------:R-:W0:Y:S01]  /*1850*/  LDC R2, c[0x0][0x390] ;  /* 0x0000e400ff027b82 */ /* 0x000e220000000800 */
[----:B------:R-:W-:-:S07]  /*1860*/  UMOV UR4, 0x1400 ;  /* 0x0000140000047882 */ /* 0x000fce0000000000 */
[----:B------:R-:W1:Y:S02]  /*1870*/  LDC.64 R6, c[0x0][0x380] ;  /* 0x0000e000ff067b82 */ /* 0x000e640000000a00 */
.L_x_169:
[----:B------:R-:W-:-:S04]  /*1880*/  VIADD R9, R0, UR4 ;  /* 0x0000000400097c36 */ /* 0x000fc80008000000 */
[----:B-1----:R-:W-:-:S05]  /*1890*/  IMAD.WIDE.U32 R8, R9, 0x8, R6 ;  /* 0x0000000809087825 */ /* 0x002fca00078e0006 */
        /* <DEDUP_REMOVED lines=8> */
[----:B--2---:R-:W-:-:S08]  /*1920*/  DFMA R10, R10, R10, R38 ;  /* 0x0000000a0a0a722b */ /* 0x004fd00000000026 */
[----:B---3--:R-:W-:Y:S01]  /*1930*/  DFMA R10, R12, R12, R10 ;  /* 0x0000000c0c0a722b */ /* 0x008fe2000000000a */
[----:B0-----:R-:W-:-:S05]  /*1940*/  VIADD R12, R2, -UR4 ;  /* 0x80000004020c7c36 */ /* 0x001fca0008000000 */
[----:B------:R-:W-:Y:S02]  /*1950*/  ISETP.GE.U32.AND P0, PT, R12, 0x1400, PT ;  /* 0x000014000c00780c */ /* 0x000fe40003f06070 */
[----:B----4-:R-:W-:-:S08]  /*1960*/  DFMA R10, R14, R14, R10 ;  /* 0x0000000e0e0a722b */ /* 0x010fd0000000000a */
[----:B-----5:R-:W-:-:S08]  /*1970*/  DFMA R10, R16, R16, R10 ;  /* 0x00000010100a722b */ /* 0x020fd0000000000a */
[----:B------:R-:W-:-:S08]  /*1980*/  DFMA R10, R18, R18, R10 ;  /* 0x00000012120a722b */ /* 0x000fd0000000000a */
[----:B------:R-:W-:-:S08]  /*1990*/  DFMA R10, R20, R20, R10 ;  /* 0x00000014140a722b */ /* 0x000fd0000000000a */
[----:B------:R-:W-:-:S08]  /*19a0*/  DFMA R10, R22, R22, R10 ;  /* 0x00000016160a722b */ /* 0x000fd0000000000a */
[----:B------:R-:W-:Y:S01]  /*19b0*/  DFMA R38, R4, R4, R10 ;  /* 0x000000040426722b */ /* 0x000fe2000000000a */
[----:B------:R-:W-:Y:S10]  /*19c0*/  @!P0 BRA `(.L_x_168) ;  /* 0x0000000800a48947 */ /* 0x000ff40003800000 */
[----:B------:R-:W-:-:S06]  /*19d0*/  UIADD3 UR4, UPT, UPT, UR4, 0x1400, URZ ;  /* 0x0000140004047890 */ /* 0x000fcc000fffe0ff */
[----:B------:R-:W-:-:S13]  /*19e0*/  ISETP.LT.U32.AND P0, PT, R3, UR4, PT ;  /* 0x0000000403007c0c */ /* 0x000fda000bf01070 */
[----:B------:R-:W-:Y:S05]  /*19f0*/  @!P0 BRA `(.L_x_169) ;  /* 0xfffffffc00a08947 */ /* 0x000fea000383ffff */
.L_x_167:
[----:B------:R-:W-:Y:S01]  /*1a00*/  VIADD R3, R2, -UR4 ;  /* 0x8000000402037c36 */ /* 0x000fe20008000000 */
[----:B------:R-:W-:Y:S04]  /*1a10*/  BSSY.RECONVERGENT B1, `(.L_x_168) ;  /* 0x00000a4000017945 */ /* 0x000fe80003800200 */
[----:B------:R-:W-:-:S04]  /*1a20*/  ISETP.GE.AND P0, PT, R0, R3, PT ;  /* 0x000000030000720c */ /* 0x000fc80003f06270 */
[----:B------:R-:W-:-:S13]  /*1a30*/  ISETP.LE.U32.OR P0, PT, R2, UR4, P0 ;  /* 0x0000000402007c0c */ /* 0x000fda0008703470 */
[----:B------:R-:W-:Y:S05]  /*1a40*/  @P0 BRA `(.L_x_170) ;  /* 0x0000000800800947 */ /* 0x000fea0003800000 */
[----:B------:R-:W-:Y:S01]  /*1a50*/  LOP3.LUT R3, RZ, R0, RZ, 0x33, !PT ;  /* 0x00000000ff037212 */ /* 0x000fe200078e33ff */
[----:B------:R-:W-:Y:S03]  /*1a60*/  BSSY.RECONVERGENT B2, `(.L_x_171) ;  /* 0x0000053000027945 */ /* 0x000fe60003800200 */
[----:B------:R-:W-:-:S04]  /*1a70*/  IADD3 R3, PT, PT, R2, -UR4, R3 ;  /* 0x8000000402037c10 */ /* 0x000fc8000fffe003 */
[C---:B------:R-:W-:Y:S01]  /*1a80*/  ISETP.GE.U32.AND P0, PT, R3.reuse, 0x2580, PT ;  /* 0x000025800300780c */ /* 0x040fe20003f06070 */
[----:B------:R-:W-:-:S05]  /*1a90*/  IMAD.HI.U32 R2, R3, -0x33333333, RZ ;  /* 0xcccccccd03027827 */ /* 0x000fca00078e00ff */
[----:B------:R-:W-:Y:S01]  /*1aa0*/  LEA.HI R3, R2, 0x1, RZ, 0x17 ;  /* 0x0000000102037811 */ /* 0x000fe200078fb8ff */
[----:B------:R-:W-:-:S03]  /*1ab0*/  IMAD.MOV.U32 R2, RZ, RZ, R0 ;  /* 0x000000ffff027224 */ /* 0x000fc600078e0000 */
[----:B------:R-:W-:-:S03]  /*1ac0*/  LOP3.LUT R4, R3, 0xf, RZ, 0xc0, !PT ;  /* 0x0000000f03047812 */ /* 0x000fc600078ec0ff */
[----:B------:R-:W-:Y:S05]  /*1ad0*/  @!P0 BRA `(.L_x_172) ;  /* 0x00000004002c8947 */ /* 0x000fea0003800000 */
[----:B------:R-:W-:Y:S01]  /*1ae0*/  LOP3.LUT R42, R3, 0xfffff0, RZ, 0xc0, !PT ;  /* 0x00fffff0032a7812 */ /* 0x000fe200078ec0ff */
[----:B------:R-:W-:Y:S01]  /*1af0*/  BSSY.RECONVERGENT B3, `(.L_x_173) ;  /* 0x0000048000037945 */ /* 0x000fe20003800200 */
[C---:B------:R-:W-:Y:S01]  /*1b00*/  LOP3.LUT R2, R0.reuse, 0x1400, RZ, 0xfc, !PT ;  /* 0x0000140000027812 */ /* 0x040fe200078efcff */
[----:B------:R-:W-:Y:S02]  /*1b10*/  VIADD R5, R0, UR4 ;  /* 0x0000000400057c36 */ /* 0x000fe40008000000 */
[----:B------:R-:W-:-:S07]  /*1b20*/  IMAD.MOV R42, RZ, RZ, -R42 ;  /* 0x000000ffff2a7224 */ /* 0x000fce00078e0a2a */
.L_x_174:
[----:B------:R-:W-:-:S04]  /*1b30*/  IMAD.WIDE.U32 R36, R5, 0x8, R6 ;  /* 0x0000000805247825 */ /* 0x000fc800078e0006 */
[C---:B------:R-:W-:Y:S02]  /*1b40*/  VIADD R35, R5.reuse, 0x280 ;  /* 0x0000028005237836 */ /* 0x040fe40000000000 */
[----:B------:R-:W2:Y:S01]  /*1b50*/  LDG.E.64 R36, desc[UR6][R36.64] ;  /* 0x0000000624247981 */ /* 0x000ea2000c1e1b00 */
        /* <DEDUP_REMOVED lines=44> */
[----:B------:R-:W-:Y:S02]  /*1e20*/  VIADD R42, R42, 0x10 ;  /* 0x000000102a2a7836 */ /* 0x000fe40000000000 */
[----:B------:R-:W-:Y:S02]  /*1e30*/  VIADD R2, R2, 0x2800 ;  /* 0x0000280002027836 */ /* 0x000fe40000000000 */
[----:B------:R-:W-:Y:S01]  /*1e40*/  VIADD R5, R5, 0x2800 ;  /* 0x0000280005057836 */ /* 0x000fe20000000000 */
[----:B------:R-:W-:Y:S01]  /*1e50*/  ISETP.NE.AND P0, PT, R42, RZ, PT ;  /* 0x000000ff2a00720c */ /* 0x000fe20003f05270 */
        /* <DEDUP_REMOVED lines=17> */
[----:B------:R-:W-:Y:S05]  /*1f70*/  BSYNC.RECONVERGENT B3 ;  /* 0x0000000000037941 */ /* 0x000fea0003800200 */
.L_x_173:
[----:B------:R-:W-:-:S07]  /*1f80*/  VIADD R2, R2, 0xffffec00 ;  /* 0xffffec0002027836 */ /* 0x000fce0000000000 */
.L_x_172:
[----:B------:R-:W-:Y:S05]  /*1f90*/  BSYNC.RECONVERGENT B2 ;  /* 0x0000000000027941 */ /* 0x000fea0003800200 */
.L_x_171:
[----:B------:R-:W-:-:S13]  /*1fa0*/  ISETP.NE.AND P0, PT, R4, RZ, PT ;  /* 0x000000ff0400720c */ /* 0x000fda0003f05270 */
[----:B------:R-:W-:Y:S05]  /*1fb0*/  @!P0 BRA `(.L_x_170) ;  /* 0x0000000400248947 */ /* 0x000fea0003800000 */
[----:B------:R-:W-:Y:S01]  /*1fc0*/  ISETP.GE.U32.AND P0, PT, R4, 0x8, PT ;  /* 0x000000080400780c */ /* 0x000fe20003f06070 */
[----:B------:R-:W-:Y:S01]  /*1fd0*/  BSSY.RECONVERGENT B2, `(.L_x_175) ;  /* 0x0000025000027945 */ /* 0x000fe20003800200 */
[----:B------:R-:W-:-:S04]  /*1fe0*/  LOP3.LUT R18, R3, 0x7, RZ, 0xc0, !PT ;  /* 0x0000000703127812 */ /* 0x000fc800078ec0ff */
[----:B------:R-:W-:-:S07]  /*1ff0*/  ISETP.NE.AND P1, PT, R18, RZ, PT ;  /* 0x000000ff1200720c */ /* 0x000fce0003f25270 */
[----:B------:R-:W-:Y:S06]  /*2000*/  @!P0 BRA `(.L_x_176) ;  /* 0x0000000000848947 */ /* 0x000fec0003800000 */
[----:B------:R-:W-:-:S04]  /*2010*/  VIADD R19, R2, UR4 ;  /* 0x0000000402137c36 */ /* 0x000fc80008000000 */
        /* <DEDUP_REMOVED lines=32> */
.L_x_176:
[----:B------:R-:W-:Y:S05]  /*2220*/  BSYNC.RECONVERGENT B2 ;  /* 0x0000000000027941 */ /* 0x000fea0003800200 */
.L_x_175:
        /* <DEDUP_REMOVED lines=23> */
.L_x_178:
[----:B------:R-:W-:Y:S05]  /*23a0*/  BSYNC.RECONVERGENT B2 ;  /* 0x0000000000027941 */ /* 0x000fea0003800200 */
.L_x_177:
[----:B------:R-:W-:Y:S05]  /*23b0*/  @!P1 BRA `(.L_x_170) ;  /* 0x0000000000249947 */ /* 0x000fea0003800000 */
[----:B------:R-:W-:Y:S02]  /*23c0*/  VIADD R5, R2, UR4 ;  /* 0x0000000402057c36 */ /* 0x000fe40008000000 */
[----:B------:R-:W-:-:S07]  /*23d0*/  IMAD.MOV R4, RZ, RZ, -R3 ;  /* 0x000000ffff047224 */ /* 0x000fce00078e0a03 */
.L_x_179:
[----:B------:R-:W-:-:S06]  /*23e0*/  IMAD.WIDE.U32 R2, R5, 0x8, R6 ;  /* 0x0000000805027825 */ /* 0x000fcc00078e0006 */
[----:B------:R-:W2:Y:S01]  /*23f0*/  LDG.E.64 R2, desc[UR6][R2.64] ;  /* 0x0000000602027981 */ /* 0x000ea2000c1e1b00 */
[----:B------:R-:W-:Y:S02]  /*2400*/  VIADD R4, R4, 0x1 ;  /* 0x0000000104047836 */ /* 0x000fe40000000000 */
[----:B------:R-:W-:-:S03]  /*2410*/  VIADD R5, R5, 0x280 ;  /* 0x0000028005057836 */ /* 0x000fc60000000000 */
[----:B------:R-:W-:Y:S01]  /*2420*/  ISETP.NE.AND P0, PT, R4, RZ, PT ;  /* 0x000000ff0400720c */ /* 0x000fe20003f05270 */
[----:B--2---:R-:W-:-:S12]  /*2430*/  DFMA R38, R2, R2, R38 ;  /* 0x000000020226722b */ /* 0x004fd80000000026 */
[----:B------:R-:W-:Y:S05]  /*2440*/  @P0 BRA `(.L_x_179) ;  /* 0xfffffffc00e40947 */ /* 0x000fea000383ffff */
.L_x_170:
[----:B------:R-:W-:Y:S05]  /*2450*/  BSYNC.RECONVERGENT B1 ;  /* 0x0000000000017941 */ /* 0x000fea0003800200 */
.L_x_168:
        /* <DEDUP_REMOVED lines=49> */
[----:B------:R-:W0:Y:S05]  /*2770*/  LDS.128 R8, [UR4+0x50] ;  /* 0x00005004ff087984 */ /* 0x000e2a0008000c00 */
[----:B------:R-:W-:-:S08]  /*2780*/  DADD R12, R12, R14 ;  /* 0x000000000c0c7229 */ /* 0x000fd0000000000e */
[----:B-1----:R-:W-:-:S08]  /*2790*/  DADD R12, R12, R16 ;  /* 0x000000000c0c7229 */ /* 0x002fd00000000010 */
[----:B------:R-:W-:Y:S02]  /*27a0*/  DADD R18, R12, R18 ;  /* 0x000000000c127229 */ /* 0x000fe40000000012 */
[----:B------:R-:W1:Y:S06]  /*27b0*/  LDS.128 R12, [UR4+0x60] ;  /* 0x00006004ff0c7984 */ /* 0x000e6c0008000c00 */
        /* <DEDUP_REMOVED lines=20> */
.L_x_166:
[----:B------:R-:W-:Y:S05]  /*2900*/  BSYNC.RECONVERGENT B0 ;  /* 0x0000000000007941 */ /* 0x000fea0003800200 */
.L_x_151:
[----:B------:R-:W-:Y:S05]  /*2910*/  @P0 EXIT ;  /* 0x000000000000094d */ /* 0x000fea0003800000 */
[----:B------:R-:W0:Y:S01]  /*2920*/  LDCU.64 UR4, c[0x0][0x398] ;  /* 0x00007300ff0477ac */ /* 0x000e220008000a00 */
[----:B--2---:R-:W2:Y:S01]  /*2930*/  LDC.64 R2, c[0x0][0x388] ;  /* 0x0000e200ff027b82 */ /* 0x004ea20000000a00 */
[----:B0-----:R-:W-:-:S07]  /*2940*/  DADD R8, R8, UR4 ;  /* 0x0000000408087e29 */ /* 0x001fce0008000000 */
[----:B--2---:R-:W-:Y:S01]  /*2950*/  STG.E.64 desc[UR6][R2.64], R8 ;  /* 0x0000000802007986 */ /* 0x004fe2000c101b06 */
[----:B------:R-:W-:Y:S05]  /*2960*/  EXIT ;  /* 0x000000000000794d */ /* 0x000fea0003800000 */
.L_x_180:
        /* <DEDUP_REMOVED lines=9> */
.L_x_214:


//--------------------- .text._ZN3cub18CUB_300001_SM_10006detail11EmptyKernelIvEEvv --------------------------
	.section	.text._ZN3cub18CUB_300001_SM_10006detail11EmptyKernelIvEEvv,"ax",@progbits
	.align	128
        .global         _ZN3cub18CUB_300001_SM_10006detail11EmptyKernelIvEEvv
        .type           _ZN3cub18CUB_300001_SM_10006detail11EmptyKernelIvEEvv,@function
        .size           _ZN3cub18CUB_300001_SM_10006detail11EmptyKernelIvEEvv,(.L_x_215 - _ZN3cub18CUB_300001_SM_10006detail11EmptyKernelIvEEvv)
        .other          _ZN3cub18CUB_300001_SM_10006detail11EmptyKernelIvEEvv,@"STO_CUDA_ENTRY STV_DEFAULT"
_ZN3cub18CUB_300001_SM_10006detail11EmptyKernelIvEEvv:
.text._ZN3cub18CUB_300001_SM_10006detail11EmptyKernelIvEEvv:
[----:B------:R-:W-:Y:S01]  /*0000*/  LDC R1, c[0x0][0x37c] ;  /* 0x0000df00ff017b82 */ /* 0x000fe20000000800 */
[----:B------:R-:W-:Y:S05]  /*0010*/  EXIT ;  /* 0x000000000000794d */ /* 0x000fea0003800000 */
.L_x_181:
        /* <DEDUP_REMOVED lines=14> */
.L_x_215:


//--------------------- .text._Z6jacobiPdS_S_S_ii --------------------------
	.section	.text._Z6jacobiPdS_S_S_ii,"ax",@progbits
	.align	128
        .global         _Z6jacobiPdS_S_S_ii
        .type           _Z6jacobiPdS_S_S_ii,@function
        .size           _Z6jacobiPdS_S_S_ii,(.L_x_208 - _Z6jacobiPdS_S_S_ii)
        .other          _Z6jacobiPdS_S_S_ii,@"STO_CUDA_ENTRY STV_DEFAULT"
_Z6jacobiPdS_S_S_ii:
.text._Z6jacobiPdS_S_S_ii:
[----:B------:R-:W0:Y:S01]  /*0000*/  LDC R1, c[0x0][0x37c] ;  /* 0x0000df00ff017b82 */ /* 0x000e220000000800 */
[----:B------:R-:W1:Y:S01]  /*0010*/  S2R R0, SR_TID.Y ;  /* 0x0000000000007919 */ /* 0x000e620000002200 */
[----:B------:R-:W2:Y:S06]  /*0020*/  LDCU UR5, c[0x0][0x2fc] ;  /* 0x00005f80ff0577ac */ /* 0x000eac0008000800 */
[----:B------:R-:W3:Y:S01]  /*0030*/  LDC R12, c[0x0][0x360] ;  /* 0x0000d800ff0c7b82 */ /* 0x000ee20000000800 */
[----:B0-----:R-:W-:Y:S01]  /*0040*/  VIADD R1, R1, 0xffffffb8 ;  /* 0xffffffb801017836 */ /* 0x001fe20000000000 */
[----:B------:R-:W3:Y:S01]  /*0050*/  S2R R3, SR_TID.X ;  /* 0x0000000000037919 */ /* 0x000ee20000002100 */
[----:B------:R-:W0:Y:S05]  /*0060*/  LDCU UR4, c[0x0][0x2f8] ;  /* 0x00005f00ff0477ac */ /* 0x000e2a0008000800 */
[----:B------:R-:W1:Y:S08]  /*0070*/  S2UR UR7, SR_CTAID.Y ;  /* 0x00000000000779c3 */ /* 0x000e700000002600 */
[----:B------:R-:W1:Y:S01]  /*0080*/  LDC R13, c[0x0][0x364] ;  /* 0x0000d900ff0d7b82 */ /* 0x000e620000000800 */
[----:B0-----:R-:W-:-:S07]  /*0090*/  IADD3 R6, P1, PT, R1, UR4, RZ ;  /* 0x0000000401067c10 */ /* 0x001fce000ff3e0ff */
[----:B------:R-:W3:Y:S01]  /*00a0*/  S2UR UR6, SR_CTAID.X ;  /* 0x00000000000679c3 */ /* 0x000ee20000002500 */
[----:B--2---:R-:W-:-:S07]  /*00b0*/  IMAD.X R7, RZ, RZ, UR5, P1 ;  /* 0x00000005ff077e24 */ /* 0x004fce00088e06ff */
[----:B------:R-:W0:Y:S01]  /*00c0*/  LDC.64 R18, c[0x0][0x3a0] ;  /* 0x0000e800ff127b82 */ /* 0x000e220000000a00 */
[----:B-1----:R-:W-:Y:S02]  /*00d0*/  IMAD R13, R13, UR7, R0 ;  /* 0x000000070d0d7c24 */ /* 0x002fe4000f8e0200 */
[----:B---3--:R-:W-:-:S03]  /*00e0*/  IMAD R12, R12, UR6, R3 ;  /* 0x000000060c0c7c24 */ /* 0x008fc6000f8e0203 */
[----:B0-----:R-:W-:-:S04]  /*00f0*/  ISETP.GE.AND P0, PT, R13, R19, PT ;  /* 0x000000130d00720c */ /* 0x001fc80003f06270 */
[----:B------:R-:W-:-:S13]  /*0100*/  ISETP.GE.OR P0, PT, R12, R18, P0 ;  /* 0x000000120c00720c */ /* 0x000fda0000706670 */
[----:B------:R-:W-:Y:S05]  /*0110*/  @P0 EXIT ;  /* 0x000000000000094d */ /* 0x000fea0003800000 */
[----:B------:R-:W0:Y:S01]  /*0120*/  LDC.64 R22, c[0x0][0x390] ;  /* 0x0000e400ff167b82 */ /* 0x000e220000000a00 */
[----:B------:R-:W1:Y:S01]  /*0130*/  LDCU.64 UR4, c[0x0][0x358] ;  /* 0x00006b00ff0477ac */ /* 0x000e620008000a00 */
[----:B------:R-:W-:Y:S01]  /*0140*/  IMAD R17, R13, R18, R12 ;  /* 0x000000120d117224 */ /* 0x000fe200078e020c */
[----:B------:R-:W-:-:S03]  /*0150*/  ISETP.NE.AND P0, PT, R12, RZ, PT ;  /* 0x000000ff0c00720c */ /* 0x000fc60003f05270 */
[----:B------:R-:W-:Y:S02]  /*0160*/  IMAD R3, R17, 0x5, RZ ;  /* 0x0000000511037824 */ /* 0x000fe400078e02ff */
[----:B------:R-:W2:Y:S02]  /*0170*/  LDC.64 R20, c[0x0][0x380] ;  /* 0x0000e000ff147b82 */ /* 0x000ea40000000a00 */
[----:B0-----:R-:W-:-:S05]  /*0180*/  IMAD.WIDE R22, R3, 0x8, R22 ;  /* 0x0000000803167825 */ /* 0x001fca00078e0216 */
[----:B-1----:R0:W5:Y:S01]  /*0190*/  LDG.E.64 R14, desc[UR4][R22.64] ;  /* 0x00000004160e7981 */ /* 0x002162000c1e1b00 */
[----:B--2---:R-:W-:-:S03]  /*01a0*/  IMAD.WIDE R24, R17, 0x8, R20 ;  /* 0x0000000811187825 */ /* 0x004fc600078e0214 */
[----:B------:R0:W5:Y:S04]  /*01b0*/  LDG.E.64 R4, desc[UR4][R22.64+0x8] ;  /* 0x0000080416047981 */ /* 0x000168000c1e1b00 */
[----:B------:R0:W5:Y:S04]  /*01c0*/  LDG.E.64 R10, desc[UR4][R22.64+0x10] ;  /* 0x00001004160a7981 */ /* 0x000168000c1e1b00 */
[----:B------:R0:W5:Y:S04]  /*01d0*/  LDG.E.64 R8, desc[UR4][R22.64+0x18] ;  /* 0x0000180416087981 */ /* 0x000168000c1e1b00 */
[----:B------:R0:W5:Y:S04]  /*01e0*/  LDG.E.64 R2, desc[UR4][R22.64+0x20] ;  /* 0x0000200416027981 */ /* 0x000168000c1e1b00 */
[----:B------:R0:W5:Y:S01]  /*01f0*/  @!P0 LDG.E.64 R26, desc[UR4][R24.64+0x8] ;  /* 0x00000804181a8981 */ /* 0x000162000c1e1b00 */
[----:B------:R-:W-:Y:S01]  /*0200*/  BSSY.RECONVERGENT B0, `(.L_x_182) ;  /* 0x0000009000007945 */ /* 0x000fe20003800200 */
[----:B------:R-:W-:-:S02]  /*0210*/  ISETP.NE.AND P1, PT, R13, RZ, PT ;  /* 0x000000ff0d00720c */ /* 0x000fc40003f25270 */
[----:B------:R-:W-:Y:S01]  /*0220*/  @!P0 CS2R R28, SRZ ;  /* 0x00000000001c8805 */ /* 0x000fe2000001ff00 */
[----:B------:R-:W-:Y:S10]  /*0230*/  @!P0 BRA `(.L_x_183) ;  /* 0x0000000000148947 */ /* 0x000ff40003800000 */
[----:B0-----:R-:W-:Y:S01]  /*0240*/  VIADD R23, R18, 0xffffffff ;  /* 0xffffffff12177836 */ /* 0x001fe20000000000 */
[----:B------:R1:W5:Y:S04]  /*0250*/  LDG.E.64 R28, desc[UR4][R24.64+-0x8] ;  /* 0xfffff804181c7981 */ /* 0x000368000c1e1b00 */
[----:B------:R-:W-:-:S13]  /*0260*/  ISETP.NE.AND P0, PT, R12, R23, PT ;  /* 0x000000170c00720c */ /* 0x000fda0003f05270 */
[----:B-----5:R-:W-:-:S06]  /*0270*/  @!P0 CS2R R26, SRZ ;  /* 0x00000000001a8805 */ /* 0x020fcc000001ff00 */
[----:B------:R1:W5:Y:S02]  /*0280*/  @P0 LDG.E.64 R26, desc[UR4][R24.64+0x8] ;  /* 0x00000804181a0981 */ /* 0x000364000c1e1b00 */
.L_x_183:
[----:B------:R-:W-:Y:S05]  /*0290*/  BSYNC.RECONVERGENT B0 ;  /* 0x0000000000007941 */ /* 0x000fea0003800200 */
.L_x_182:
[----:B------:R-:W-:Y:S04]  /*02a0*/  BSSY.RECONVERGENT B0, `(.L_x_184) ;  /* 0x0000012000007945 */ /* 0x000fe80003800200 */
[----:B------:R-:W-:Y:S05]  /*02b0*/  @P1 BRA `(.L_x_185) ;  /* 0x0000000000101947 */ /* 0x000fea0003800000 */
[----:B------:R-:W-:-:S06]  /*02c0*/  IMAD.WIDE R20, R18, 0x8, R24 ;  /* 0x0000000812147825 */ /* 0x000fcc00078e0218 */
[----:B------:R-:W5:Y:S01]  /*02d0*/  LDG.E.64 R20, desc[UR4][R20.64] ;  /* 0x0000000414147981 */ /* 0x000f62000c1e1b00 */
[----:B------:R-:W-:Y:S01]  /*02e0*/  CS2R R18, SRZ ;  /* 0x0000000000127805 */ /* 0x000fe2000001ff00 */
[----:B------:R-:W-:Y:S06]  /*02f0*/  BRA `(.L_x_186) ;  /* 0x0000000000307947 */ /* 0x000fec0003800000 */
.L_x_185:
[----:B------:R-:W-:Y:S02]  /*0300*/  VIADD R0, R19, 0xffffffff ;  /* 0xffffffff13007836 */ /* 0x000fe40000000000 */
[----:B0-----:R-:W-:-:S03]  /*0310*/  IMAD.IADD R23, R17, 0x1, -R18 ;  /* 0x0000000111177824 */ /* 0x001fc600078e0a12 */
[----:B------:R-:W-:Y:S01]  /*0320*/  ISETP.NE.AND P0, PT, R13, R0, PT ;  /* 0x000000000d00720c */ /* 0x000fe20003f05270 */
[----:B------:R-:W-:-:S06]  /*0330*/  IMAD.WIDE R22, R23, 0x8, R20 ;  /* 0x0000000817167825 */ /* 0x000fcc00078e0214 */
[----:B------:R-:W2:Y:S06]  /*0340*/  LDG.E.64 R22, desc[UR4][R22.64] ;  /* 0x0000000416167981 */ /* 0x000eac000c1e1b00 */
[----:B------:R-:W-:Y:S01]  /*0350*/  @!P0 CS2R R20, SRZ ;  /* 0x0000000000148805 */ /* 0x000fe2000001ff00 */
[----:B------:R-:W-:-:S05]  /*0360*/  @P0 IMAD.WIDE R30, R18, 0x8, R24 ;  /* 0x00000008121e0825 */ /* 0x000fca00078e0218 */
[----:B------:R0:W5:Y:S01]  /*0370*/  @P0 LDG.E.64 R20, desc[UR4][R30.64] ;  /* 0x000000041e140981 */ /* 0x000162000c1e1b00 */
[--C-:B--2---:R-:W-:Y:S02]  /*0380*/  @!P0 IMAD.MOV.U32 R18, RZ, RZ, R22.reuse ;  /* 0x000000ffff128224 */ /* 0x104fe400078e0016 */
[--C-:B------:R-:W-:Y:S02]  /*0390*/  @!P0 IMAD.MOV.U32 R19, RZ, RZ, R23.reuse ;  /* 0x000000ffff138224 */ /* 0x100fe400078e0017 */
[----:B------:R-:W-:Y:S02]  /*03a0*/  @P0 IMAD.MOV.U32 R18, RZ, RZ, R22 ;  /* 0x000000ffff120224 */ /* 0x000fe400078e0016 */
[----:B0-----:R-:W-:-:S07]  /*03b0*/  @P0 IMAD.MOV.U32 R19, RZ, RZ, R23 ;  /* 0x000000ffff130224 */ /* 0x001fce00078e0017 */
.L_x_186:
[----:B------:R-:W-:Y:S05]  /*03c0*/  BSYNC.RECONVERGENT B0 ;  /* 0x0000000000007941 */ /* 0x000fea0003800200 */
.L_x_184:
[----:B0-----:R-:W0:Y:S02]  /*03d0*/  LDC.64 R22, c[0x0][0x398] ;  /* 0x0000e600ff167b82 */ /* 0x001e240000000a00 */
[----:B0-----:R-:W-:-:S05]  /*03e0*/  IMAD.WIDE R22, R17, 0x8, R22 ;  /* 0x0000000811167825 */ /* 0x001fca00078e0216 */
[----:B------:R-:W2:Y:S01]  /*03f0*/  LDG.E.64 R34, desc[UR4][R22.64] ;  /* 0x0000000416227981 */ /* 0x000ea2000c1e1b00 */
[----:B-----5:R-:W0:Y:S01]  /*0400*/  MUFU.RCP64H R31, R15 ;  /* 0x0000000f001f7308 */ /* 0x020e220000001800 */
[----:B------:R-:W-:Y:S01]  /*0410*/  IMAD.MOV.U32 R30, RZ, RZ, 0x1 ;  /* 0x00000001ff1e7424 */ /* 0x000fe200078e00ff */
[----:B------:R-:W-:Y:S05]  /*0420*/  BSSY.RECONVERGENT B0, `(.L_x_187) ;  /* 0x0000015000007945 */ /* 0x000fea0003800200 */
[----:B0-----:R-:W-:-:S08]  /*0430*/  DFMA R32, -R14, R30, 1 ;  /* 0x3ff000000e20742b */ /* 0x001fd0000000011e */
[----:B------:R-:W-:-:S08]  /*0440*/  DFMA R32, R32, R32, R32 ;  /* 0x000000202020722b */ /* 0x000fd00000000020 */
[----:B------:R-:W-:Y:S02]  /*0450*/  DFMA R30, R30, R32, R30 ;  /* 0x000000201e1e722b */ /* 0x000fe4000000001e */
[----:B--2---:R-:W-:-:S08]  /*0460*/  DFMA R28, -R4, R28, R34 ;  /* 0x0000001c041c722b */ /* 0x004fd00000000122 */
[----:B------:R-:W-:Y:S02]  /*0470*/  DFMA R26, -R10, R26, R28 ;  /* 0x0000001a0a1a722b */ /* 0x000fe4000000011c */
[----:B------:R-:W-:-:S06]  /*0480*/  DFMA R28, -R14, R30, 1 ;  /* 0x3ff000000e1c742b */ /* 0x000fcc000000011e */
[----:B------:R-:W-:Y:S02]  /*0490*/  DFMA R18, -R8, R18, R26 ;  /* 0x000000120812722b */ /* 0x000fe4000000011a */
[----:B------:R-:W-:-:S06]  /*04a0*/  DFMA R28, R30, R28, R30 ;  /* 0x0000001c1e1c722b */ /* 0x000fcc000000001e */
[----:B------:R-:W-:-:S08]  /*04b0*/  DFMA R26, -R2, R20, R18 ;  /* 0x00000014021a722b */ /* 0x000fd00000000112 */
[----:B------:R-:W-:Y:S02]  /*04c0*/  DMUL R18, R26, R28 ;  /* 0x0000001c1a127228 */ /* 0x000fe40000000000 */
[----:B------:R-:W-:-:S06]  /*04d0*/  FSETP.GEU.AND P1, PT, |R27|, 6.5827683646048100446e-37, PT ;  /* 0x036000001b00780b */ /* 0x000fcc0003f2e200 */
[----:B------:R-:W-:-:S08]  /*04e0*/  DFMA R20, -R14, R18, R26 ;  /* 0x000000120e14722b */ /* 0x000fd0000000011a */
[----:B------:R-:W-:-:S10]  /*04f0*/  DFMA R18, R28, R20, R18 ;  /* 0x000000141c12722b */ /* 0x000fd40000000012 */
[----:B------:R-:W-:-:S05]  /*0500*/  FFMA R0, RZ, R15, R19 ;  /* 0x0000000fff007223 */ /* 0x000fca0000000013 */
[----:B------:R-:W-:-:S13]  /*0510*/  FSETP.GT.AND P0, PT, |R0|, 1.469367938527859385e-39, PT ;  /* 0x001000000000780b */ /* 0x000fda0003f04200 */
[----:B------:R-:W-:Y:S05]  /*0520*/  @P0 BRA P1, `(.L_x_188) ;  /* 0x0000000000100947 */ /* 0x000fea0000800000 */
[----:B------:R-:W-:-:S07]  /*0530*/  MOV R0, 0x550 ;  /* 0x0000055000007802 */ /* 0x000fce0000000f00 */
[----:B-1----:R-:W-:Y:S05]  /*0540*/  CALL.REL.NOINC `($__internal_0_$__cuda_sm20_div_rn_f64_full) ;  /* 0x0000000000787944 */ /* 0x002fea0003c00000 */
[----:B------:R-:W-:Y:S02]  /*0550*/  IMAD.MOV.U32 R18, RZ, RZ, R28 ;  /* 0x000000ffff127224 */ /* 0x000fe400078e001c */
[----:B------:R-:W-:-:S07]  /*0560*/  IMAD.MOV.U32 R19, RZ, RZ, R29 ;  /* 0x000000ffff137224 */ /* 0x000fce00078e001d */
.L_x_188:
[----:B------:R-:W-:Y:S05]  /*0570*/  BSYNC.RECONVERGENT B0 ;  /* 0x0000000000007941 */ /* 0x000fea0003800200 */
.L_x_187:
[----:B------:R-:W0:Y:S01]  /*0580*/  LDC.64 R20, c[0x0][0x388] ;  /* 0x0000e200ff147b82 */ /* 0x000e220000000a00 */
[----:B------:R-:W-:Y:S01]  /*0590*/  UMOV UR6, 0xe2308c3a ;  /* 0xe2308c3a00067882 */ /* 0x000fe20000000000 */
[----:B------:R-:W-:Y:S02]  /*05a0*/  UMOV UR7, 0x3e45798e ;  /* 0x3e45798e00077882 */ /* 0x000fe40000000000 */
[----:B------:R-:W-:Y:S01]  /*05b0*/  DSETP.GEU.AND P0, PT, |R14|, UR6, PT ;  /* 0x000000060e007e2a */ /* 0x000fe2000bf0e200 */
[----:B0-----:R-:W-:-:S05]  /*05c0*/  IMAD.WIDE R16, R17, 0x8, R20 ;  /* 0x0000000811107825 */ /* 0x001fca00078e0214 */
[----:B------:R0:W-:Y:S08]  /*05d0*/  STG.E.64 desc[UR4][R16.64], R18 ;  /* 0x0000001210007986 */ /* 0x0001f0000c101b04 */
[----:B------:R-:W-:Y:S05]  /*05e0*/  @P0 EXIT ;  /* 0x000000000000094d */ /* 0x000fea0003800000 */
[----:B-1----:R-:W2:Y:S01]  /*05f0*/  LDG.E.64 R24, desc[UR4][R24.64] ;  /* 0x0000000418187981 */ /* 0x002ea2000c1e1b00 */
[----:B0-----:R-:W0:Y:S03]  /*0600*/  LDC.64 R16, c[0x0][0x3a0] ;  /* 0x0000e800ff107b82 */ /* 0x001e260000000a00 */
[----:B------:R-:W3:Y:S01]  /*0610*/  LDG.E.64 R22, desc[UR4][R22.64] ;  /* 0x0000000416167981 */ /* 0x000ee2000c1e1b00 */
[----:B------:R-:W-:Y:S01]  /*0620*/  MOV R0, 0x168 ;  /* 0x0000016800007802 */ /* 0x000fe20000000f00 */
[----:B------:R-:W1:Y:S02]  /*0630*/  LDCU.64 UR4, c[0x4][0x160] ;  /* 0x01002c00ff0477ac */ /* 0x000e640008000a00 */
[----:B------:R4:W-:Y:S04]  /*0640*/  STL.64 [R1+0x8], R12 ;  /* 0x0000080c01007387 */ /* 0x0009e80000100a00 */
[----:B------:R-:W-:Y:S04]  /*0650*/  STL.64 [R1+0x28], R10 ;  /* 0x0000280a01007387 */ /* 0x000fe80000100a00 */
[----:B------:R-:W-:Y:S04]  /*0660*/  STL.64 [R1+0x30], R8 ;  /* 0x0000300801007387 */ /* 0x000fe80000100a00 */
[----:B------:R-:W-:Y:S01]  /*0670*/  STL.64 [R1+0x38], R2 ;  /* 0x0000380201007387 */ /* 0x000fe20000100a00 */
[----:B----4-:R4:W2:Y:S03]  /*0680*/  LDC.64 R12, c[0x4][R0] ;  /* 0x01000000000c7b82 */ /* 0x0108a60000000a00 */
[----:B------:R-:W-:Y:S04]  /*0690*/  STL.64 [R1+0x40], R14 ;  /* 0x0000400e01007387 */ /* 0x000fe80000100a00 */
[----:B0-----:R-:W-:Y:S04]  /*06a0*/  STL.64 [R1], R16 ;  /* 0x0000001001007387 */ /* 0x001fe80000100a00 */
[----:B------:R1:W-:Y:S02]  /*06b0*/  STL.64 [R1+0x20], R4 ;  /* 0x0000200401007387 */ /* 0x0003e40000100a00 */
[----:B-1----:R-:W-:-:S02]  /*06c0*/  IMAD.U32 R4, RZ, RZ, UR4 ;  /* 0x00000004ff047e24 */ /* 0x002fc4000f8e00ff */
[----:B------:R-:W-:Y:S01]  /*06d0*/  IMAD.U32 R5, RZ, RZ, UR5 ;  /* 0x00000005ff057e24 */ /* 0x000fe2000f8e00ff */
[----:B--2---:R4:W-:Y:S04]  /*06e0*/  STL.64 [R1+0x10], R24 ;  /* 0x0000101801007387 */ /* 0x0049e80000100a00 */
[----:B---3--:R4:W-:Y:S02]  /*06f0*/  STL.64 [R1+0x18], R22 ;  /* 0x0000181601007387 */ /* 0x0089e40000100a00 */
[----:B------:R-:W-:-:S07]  /*0700*/  LEPC R20, `(.L_x_189) ;  /* 0x000000001014794e */ /* 0x000fce0000000000 */
[----:B----4-:R-:W-:Y:S05]  /*0710*/  CALL.ABS.NOINC R12 ;  /* 0x000000000c007343 */ /* 0x010fea0003c00000 */
.L_x_189:
[----:B------:R-:W-:Y:S05]  /*0720*/  EXIT ;  /* 0x000000000000794d */ /* 0x000fea0003800000 */
        .weak           $__internal_0_$__cuda_sm20_div_rn_f64_full
        .type           $__internal_0_$__cuda_sm20_div_rn_f64_full,@function
        .size           $__internal_0_$__cuda_sm20_div_rn_f64_full,(.L_x_208 - $__internal_0_$__cuda_sm20_div_rn_f64_full)
$__internal_0_$__cuda_sm20_div_rn_f64_full:
[----:B------:R-:W-:Y:S01]  /*0730*/  IMAD.MOV.U32 R21, RZ, RZ, R27 ;  /* 0x000000ffff157224 */ /* 0x000fe200078e001b */
[C---:B------:R-:W-:Y:S01]  /*0740*/  FSETP.GEU.AND P0, PT, |R15|.reuse, 1.469367938527859385e-39, PT ;  /* 0x001000000f00780b */ /* 0x040fe20003f0e200 */
[----:B------:R-:W-:Y:S01]  /*0750*/  IMAD.MOV.U32 R34, RZ, RZ, 0x1ca00000 ;  /* 0x1ca00000ff227424 */ /* 0x000fe200078e00ff */
[----:B------:R-:W-:Y:S01]  /*0760*/  LOP3.LUT R18, R15, 0x800fffff, RZ, 0xc0, !PT ;  /* 0x800fffff0f127812 */ /* 0x000fe200078ec0ff */
[----:B------:R-:W-:Y:S01]  /*0770*/  IMAD.MOV.U32 R20, RZ, RZ, R26 ;  /* 0x000000ffff147224 */ /* 0x000fe200078e001a */
[C---:B------:R-:W-:Y:S01]  /*0780*/  FSETP.GEU.AND P2, PT, |R21|.reuse, 1.469367938527859385e-39, PT ;  /* 0x001000001500780b */ /* 0x040fe20003f4e200 */
[----:B------:R-:W-:Y:S01]  /*0790*/  IMAD.MOV.U32 R28, RZ, RZ, 0x1 ;  /* 0x00000001ff1c7424 */ /* 0x000fe200078e00ff */
[----:B------:R-:W-:Y:S01]  /*07a0*/  LOP3.LUT R19, R18, 0x3ff00000, RZ, 0xfc, !PT ;  /* 0x3ff0000012137812 */ /* 0x000fe200078efcff */
[----:B------:R-:W-:Y:S01]  /*07b0*/  IMAD.MOV.U32 R18, RZ, RZ, R14 ;  /* 0x000000ffff127224 */ /* 0x000fe200078e000e */
[----:B------:R-:W-:Y:S01]  /*07c0*/  LOP3.LUT R16, R21, 0x7ff00000, RZ, 0xc0, !PT ;  /* 0x7ff0000015107812 */ /* 0x000fe200078ec0ff */
[----:B------:R-:W-:Y:S01]  /*07d0*/  IMAD.MOV.U32 R26, RZ, RZ, R20 ;  /* 0x000000ffff1a7224 */ /* 0x000fe200078e0014 */
[----:B------:R-:W-:Y:S01]  /*07e0*/  LOP3.LUT R35, R15, 0x7ff00000, RZ, 0xc0, !PT ;  /* 0x7ff000000f237812 */ /* 0x000fe200078ec0ff */
[----:B------:R-:W-:Y:S02]  /*07f0*/  BSSY.RECONVERGENT B1, `(.L_x_190) ;  /* 0x000004d000017945 */ /* 0x000fe40003800200 */
[----:B------:R-:W-:Y:S01]  /*0800*/  @!P0 DMUL R18, R14, 8.98846567431157953865e+307 ;  /* 0x7fe000000e128828 */ /* 0x000fe20000000000 */
[----:B------:R-:W-:-:S03]  /*0810*/  ISETP.GE.U32.AND P1, PT, R16, R35, PT ;  /* 0x000000231000720c */ /* 0x000fc60003f26070 */
[----:B------:R-:W-:Y:S01]  /*0820*/  @!P2 LOP3.LUT R27, R15, 0x7ff00000, RZ, 0xc0, !PT ;  /* 0x7ff000000f1ba812 */ /* 0x000fe200078ec0ff */
[----:B------:R-:W-:Y:S01]  /*0830*/  @!P2 IMAD.MOV.U32 R30, RZ, RZ, RZ ;  /* 0x000000ffff1ea224 */ /* 0x000fe200078e00ff */
[----:B------:R-:W0:Y:S02]  /*0840*/  MUFU.RCP64H R29, R19 ;  /* 0x00000013001d7308 */ /* 0x000e240000001800 */
[----:B------:R-:W-:Y:S02]  /*0850*/  @!P2 ISETP.GE.U32.AND P3, PT, R16, R27, PT ;  /* 0x0000001b1000a20c */ /* 0x000fe40003f66070 */
[C---:B------:R-:W-:Y:S02]  /*0860*/  SEL R27, R34.reuse, 0x63400000, !P1 ;  /* 0x63400000221b7807 */ /* 0x040fe40004800000 */
[----:B------:R-:W-:Y:S02]  /*0870*/  @!P2 SEL R31, R34, 0x63400000, !P3 ;  /* 0x63400000221fa807 */ /* 0x000fe40005800000 */
[----:B------:R-:W-:-:S02]  /*0880*/  LOP3.LUT R27, R27, 0x800fffff, R21, 0xf8, !PT ;  /* 0x800fffff1b1b7812 */ /* 0x000fc400078ef815 */
[----:B------:R-:W-:Y:S02]  /*0890*/  @!P2 LOP3.LUT R31, R31, 0x80000000, R21, 0xf8, !PT ;  /* 0x800000001f1fa812 */ /* 0x000fe400078ef815 */
[----:B------:R-:W-:Y:S02]  /*08a0*/  @!P0 LOP3.LUT R35, R19, 0x7ff00000, RZ, 0xc0, !PT ;  /* 0x7ff0000013238812 */ /* 0x000fe400078ec0ff */
[----:B------:R-:W-:-:S06]  /*08b0*/  @!P2 LOP3.LUT R31, R31, 0x100000, RZ, 0xfc, !PT ;  /* 0x001000001f1fa812 */ /* 0x000fcc00078efcff */
[----:B------:R-:W-:Y:S02]  /*08c0*/  @!P2 DFMA R26, R26, 2, -R30 ;  /* 0x400000001a1aa82b */ /* 0x000fe4000000081e */
[----:B0-----:R-:W-:-:S08]  /*08d0*/  DFMA R30, R28, -R18, 1 ;  /* 0x3ff000001c1e742b */ /* 0x001fd00000000812 */
[----:B------:R-:W-:-:S08]  /*08e0*/  DFMA R30, R30, R30, R30 ;  /* 0x0000001e1e1e722b */ /* 0x000fd0000000001e */
[----:B------:R-:W-:-:S08]  /*08f0*/  DFMA R30, R28, R30, R28 ;  /* 0x0000001e1c1e722b */ /* 0x000fd0000000001c */
[----:B------:R-:W-:-:S08]  /*0900*/  DFMA R28, R30, -R18, 1 ;  /* 0x3ff000001e1c742b */ /* 0x000fd00000000812 */
[----:B------:R-:W-:-:S08]  /*0910*/  DFMA R28, R30, R28, R30 ;  /* 0x0000001c1e1c722b */ /* 0x000fd0000000001e */
[----:B------:R-:W-:-:S08]  /*0920*/  DMUL R30, R28, R26 ;  /* 0x0000001a1c1e7228 */ /* 0x000fd00000000000 */
[----:B------:R-:W-:-:S08]  /*0930*/  DFMA R32, R30, -R18, R26 ;  /* 0x800000121e20722b */ /* 0x000fd0000000001a */
[----:B------:R-:W-:Y:S01]  /*0940*/  DFMA R32, R28, R32, R30 ;  /* 0x000000201c20722b */ /* 0x000fe2000000001e */
[----:B------:R-:W-:Y:S01]  /*0950*/  IMAD.MOV.U32 R30, RZ, RZ, R16 ;  /* 0x000000ffff1e7224 */ /* 0x000fe200078e0010 */
[----:B------:R-:W-:-:S05]  /*0960*/  @!P2 LOP3.LUT R30, R27, 0x7ff00000, RZ, 0xc0, !PT ;  /* 0x7ff000001b1ea812 */ /* 0x000fca00078ec0ff */
[----:B------:R-:W-:-:S05]  /*0970*/  VIADD R28, R30, 0xffffffff ;  /* 0xffffffff1e1c7836 */ /* 0x000fca0000000000 */
[----:B------:R-:W-:Y:S01]  /*0980*/  ISETP.GT.U32.AND P0, PT, R28, 0x7feffffe, PT ;  /* 0x7feffffe1c00780c */ /* 0x000fe20003f04070 */
[----:B------:R-:W-:-:S05]  /*0990*/  VIADD R28, R35, 0xffffffff ;  /* 0xffffffff231c7836 */ /* 0x000fca0000000000 */
[----:B------:R-:W-:-:S13]  /*09a0*/  ISETP.GT.U32.OR P0, PT, R28, 0x7feffffe, P0 ;  /* 0x7feffffe1c00780c */ /* 0x000fda0000704470 */
[----:B------:R-:W-:Y:S05]  /*09b0*/  @P0 BRA `(.L_x_191) ;  /* 0x00000000006c0947 */ /* 0x000fea0003800000 */
[----:B------:R-:W-:-:S04]  /*09c0*/  LOP3.LUT R21, R15, 0x7ff00000, RZ, 0xc0, !PT ;  /* 0x7ff000000f157812 */ /* 0x000fc800078ec0ff */
[CC--:B------:R-:W-:Y:S02]  /*09d0*/  VIADDMNMX R20, R16.reuse, -R21.reuse, 0xb9600000, !PT ;  /* 0xb960000010147446 */ /* 0x0c0fe40007800915 */
[----:B------:R-:W-:Y:S02]  /*09e0*/  ISETP.GE.U32.AND P0, PT, R16, R21, PT ;  /* 0x000000151000720c */ /* 0x000fe40003f06070 */
[----:B------:R-:W-:Y:S01]  /*09f0*/  VIMNMX R16, PT, PT, R20, 0x46a00000, PT ;  /* 0x46a0000014107848 */ /* 0x000fe20003fe0100 */
[----:B------:R-:W-:Y:S01]  /*0a00*/  IMAD.MOV.U32 R20, RZ, RZ, RZ ;  /* 0x000000ffff147224 */ /* 0x000fe200078e00ff */
[----:B------:R-:W-:-:S05]  /*0a10*/  SEL R21, R34, 0x63400000, !P0 ;  /* 0x6340000022157807 */ /* 0x000fca0004000000 */
[----:B------:R-:W-:-:S04]  /*0a20*/  IMAD.IADD R16, R16, 0x1, -R21 ;  /* 0x0000000110107824 */ /* 0x000fc800078e0a15 */
[----:B------:R-:W-:-:S06]  /*0a30*/  VIADD R21, R16, 0x7fe00000 ;  /* 0x7fe0000010157836 */ /* 0x000fcc0000000000 */
[----:B------:R-:W-:-:S10]  /*0a40*/  DMUL R28, R32, R20 ;  /* 0x00000014201c7228 */ /* 0x000fd40000000000 */
[----:B------:R-:W-:-:S13]  /*0a50*/  FSETP.GTU.AND P0, PT, |R29|, 1.469367938527859385e-39, PT ;  /* 0x001000001d00780b */ /* 0x000fda0003f0c200 */
[----:B------:R-:W-:Y:S05]  /*0a60*/  @P0 BRA `(.L_x_192) ;  /* 0x0000000000940947 */ /* 0x000fea0003800000 */
[----:B------:R-:W-:Y:S01]  /*0a70*/  DFMA R18, R32, -R18, R26 ;  /* 0x800000122012722b */ /* 0x000fe2000000001a */
[----:B------:R-:W-:-:S09]  /*0a80*/  IMAD.MOV.U32 R26, RZ, RZ, RZ ;  /* 0x000000ffff1a7224 */ /* 0x000fd200078e00ff */
[C---:B------:R-:W-:Y:S02]  /*0a90*/  FSETP.NEU.AND P0, PT, R19.reuse, RZ, PT ;  /* 0x000000ff1300720b */ /* 0x040fe40003f0d000 */
[----:B------:R-:W-:-:S04]  /*0aa0*/  LOP3.LUT R20, R19, 0x80000000, R15, 0x48, !PT ;  /* 0x8000000013147812 */ /* 0x000fc800078e480f */
[----:B------:R-:W-:-:S07]  /*0ab0*/  LOP3.LUT R27, R20, R21, RZ, 0xfc, !PT ;  /* 0x00000015141b7212 */ /* 0x000fce00078efcff */
[----:B------:R-:W-:Y:S05]  /*0ac0*/  @!P0 BRA `(.L_x_192) ;  /* 0x00000000007c8947 */ /* 0x000fea0003800000 */
[----:B------:R-:W-:Y:S01]  /*0ad0*/  IMAD.MOV R19, RZ, RZ, -R16 ;  /* 0x000000ffff137224 */ /* 0x000fe200078e0a10 */
[----:B------:R-:W-:Y:S01]  /*0ae0*/  DMUL.RP R26, R32, R26 ;  /* 0x0000001a201a7228 */ /* 0x000fe20000008000 */
[----:B------:R-:W-:-:S06]  /*0af0*/  IMAD.MOV.U32 R18, RZ, RZ, RZ ;  /* 0x000000ffff127224 */ /* 0x000fcc00078e00ff */
[----:B------:R-:W-:-:S06]  /*0b00*/  DFMA R18, R28, -R18, R32 ;  /* 0x800000121c12722b */ /* 0x000fcc0000000020 */
[----:B------:R-:W-:-:S04]  /*0b10*/  IADD3 R18, PT, PT, -R16, -0x43300000, RZ ;  /* 0xbcd0000010127810 */ /* 0x000fc80007ffe1ff */
[----:B------:R-:W-:Y:S02]  /*0b20*/  FSETP.NEU.AND P0, PT, |R19|, R18, PT ;  /* 0x000000121300720b */ /* 0x000fe40003f0d200 */
[----:B------:R-:W-:Y:S02]  /*0b30*/  LOP3.LUT R19, R27, R20, RZ, 0x3c, !PT ;  /* 0x000000141b137212 */ /* 0x000fe400078e3cff */
[----:B------:R-:W-:Y:S02]  /*0b40*/  FSEL R28, R26, R28, !P0 ;  /* 0x0000001c1a1c7208 */ /* 0x000fe40004000000 */
[----:B------:R-:W-:Y:S01]  /*0b50*/  FSEL R29, R19, R29, !P0 ;  /* 0x0000001d131d7208 */ /* 0x000fe20004000000 */
[----:B------:R-:W-:Y:S06]  /*0b60*/  BRA `(.L_x_192) ;  /* 0x0000000000547947 */ /* 0x000fec0003800000 */
.L_x_191:
[----:B------:R-:W-:-:S14]  /*0b70*/  DSETP.NAN.AND P0, PT, R20, R20, PT ;  /* 0x000000141400722a */ /* 0x000fdc0003f08000 */
[----:B------:R-:W-:Y:S05]  /*0b80*/  @P0 BRA `(.L_x_193) ;  /* 0x0000000000440947 */ /* 0x000fea0003800000 */
[----:B------:R-:W-:-:S14]  /*0b90*/  DSETP.NAN.AND P0, PT, R14, R14, PT ;  /* 0x0000000e0e00722a */ /* 0x000fdc0003f08000 */
[----:B------:R-:W-:Y:S05]  /*0ba0*/  @P0 BRA `(.L_x_194) ;  /* 0x0000000000300947 */ /* 0x000fea0003800000 */
[----:B------:R-:W-:Y:S01]  /*0bb0*/  ISETP.NE.AND P0, PT, R30, R35, PT ;  /* 0x000000231e00720c */ /* 0x000fe20003f05270 */
[----:B------:R-:W-:Y:S02]  /*0bc0*/  IMAD.MOV.U32 R28, RZ, RZ, 0x0 ;  /* 0x00000000ff1c7424 */ /* 0x000fe400078e00ff */
[----:B------:R-:W-:-:S10]  /*0bd0*/  IMAD.MOV.U32 R29, RZ, RZ, -0x80000 ;  /* 0xfff80000ff1d7424 */ /* 0x000fd400078e00ff */
[----:B------:R-:W-:Y:S05]  /*0be0*/  @!P0 BRA `(.L_x_192) ;  /* 0x0000000000348947 */ /* 0x000fea0003800000 */
[----:B------:R-:W-:Y:S02]  /*0bf0*/  ISETP.NE.AND P0, PT, R30, 0x7ff00000, PT ;  /* 0x7ff000001e00780c */ /* 0x000fe40003f05270 */
[----:B------:R-:W-:Y:S02]  /*0c00*/  LOP3.LUT R29, R21, 0x80000000, R15, 0x48, !PT ;  /* 0x80000000151d7812 */ /* 0x000fe400078e480f */
[----:B------:R-:W-:-:S13]  /*0c10*/  ISETP.EQ.OR P0, PT, R35, RZ, !P0 ;  /* 0x000000ff2300720c */ /* 0x000fda0004702670 */
[----:B------:R-:W-:Y:S01]  /*0c20*/  @P0 LOP3.LUT R16, R29, 0x7ff00000, RZ, 0xfc, !PT ;  /* 0x7ff000001d100812 */ /* 0x000fe200078efcff */
[----:B------:R-:W-:Y:S02]  /*0c30*/  @!P0 IMAD.MOV.U32 R28, RZ, RZ, RZ ;  /* 0x000000ffff1c8224 */ /* 0x000fe400078e00ff */
[----:B------:R-:W-:Y:S02]  /*0c40*/  @P0 IMAD.MOV.U32 R28, RZ, RZ, RZ ;  /* 0x000000ffff1c0224 */ /* 0x000fe400078e00ff */
[----:B------:R-:W-:Y:S01]  /*0c50*/  @P0 IMAD.MOV.U32 R29, RZ, RZ, R16 ;  /* 0x000000ffff1d0224 */ /* 0x000fe200078e0010 */
[----:B------:R-:W-:Y:S06]  /*0c60*/  BRA `(.L_x_192) ;  /* 0x0000000000147947 */ /* 0x000fec0003800000 */
.L_x_194:
[----:B------:R-:W-:Y:S01]  /*0c70*/  LOP3.LUT R29, R15, 0x80000, RZ, 0xfc, !PT ;  /* 0x000800000f1d7812 */ /* 0x000fe200078efcff */
[----:B------:R-:W-:Y:S01]  /*0c80*/  IMAD.MOV.U32 R28, RZ, RZ, R14 ;  /* 0x000000ffff1c7224 */ /* 0x000fe200078e000e */
[----:B------:R-:W-:Y:S06]  /*0c90*/  BRA `(.L_x_192) ;  /* 0x0000000000087947 */ /* 0x000fec0003800000 */
.L_x_193:
[----:B------:R-:W-:Y:S01]  /*0ca0*/  LOP3.LUT R29, R21, 0x80000, RZ, 0xfc, !PT ;  /* 0x00080000151d7812 */ /* 0x000fe200078efcff */
[----:B------:R-:W-:-:S07]  /*0cb0*/  IMAD.MOV.U32 R28, RZ, RZ, R20 ;  /* 0x000000ffff1c7224 */ /* 0x000fce00078e0014 */
.L_x_192:
[----:B------:R-:W-:Y:S05]  /*0cc0*/  BSYNC.RECONVERGENT B1 ;  /* 0x0000000000017941 */ /* 0x000fea0003800200 */
.L_x_190:
[----:B------:R-:W-:Y:S02]  /*0cd0*/  IMAD.MOV.U32 R18, RZ, RZ, R0 ;  /* 0x000000ffff127224 */ /* 0x000fe400078e0000 */
[----:B------:R-:W-:-:S04]  /*0ce0*/  IMAD.MOV.U32 R19, RZ, RZ, 0x0 ;  /* 0x00000000ff137424 */ /* 0x000fc800078e00ff */
[----:B------:R-:W-:Y:S05]  /*0cf0*/  RET.REL.NODEC R18 `(_Z6jacobiPdS_S_S_ii) ;  /* 0xfffffff012c07950 */ /* 0x000fea0003c3ffff */
.L_x_195:
        /* <DEDUP_REMOVED lines=16> */
.L_x_208:


//--------------------- .text._Z10restrict_jPdS_iiii --------------------------
	.section	.text._Z10restrict_jPdS_iiii,"ax",@progbits
	.align	128
        .global         _Z10restrict_jPdS_iiii
        .type           _Z10restrict_jPdS_iiii,@function
        .size           _Z10restrict_jPdS_iiii,(.L_x_217 - _Z10restrict_jPdS_iiii)
        .other          _Z10restrict_jPdS_iiii,@"STO_CUDA_ENTRY STV_DEFAULT"
_Z10restrict_jPdS_iiii:
.text._Z10restrict_jPdS_iiii:
[----:B------:R-:W-:Y:S01]  /*0000*/  LDC R1, c[0x0][0x37c] ;  /* 0x0000df00ff017b82 */ /* 0x000fe20000000800 */
[----:B------:R-:W0:Y:S07]  /*0010*/  S2R R0, SR_TID.Y ;  /* 0x0000000000007919 */ /* 0x000e2e0000002200 */
[----:B------:R-:W1:Y:S01]  /*0020*/  LDC R4, c[0x0][0x360] ;  /* 0x0000d800ff047b82 */ /* 0x000e620000000800 */
[----:B------:R-:W2:Y:S01]  /*0030*/  LDCU.64 UR6, c[0x0][0x390] ;  /* 0x00007200ff0677ac */ /* 0x000ea20008000a00 */
[----:B------:R-:W1:Y:S06]  /*0040*/  S2R R3, SR_TID.X ;  /* 0x0000000000037919 */ /* 0x000e6c0000002100 */
[----:B------:R-:W0:Y:S08]  /*0050*/  S2UR UR5, SR_CTAID.Y ;  /* 0x00000000000579c3 */ /* 0x000e300000002600 */
[----:B------:R-:W0:Y:S08]  /*0060*/  LDC R5, c[0x0][0x364] ;  /* 0x0000d900ff057b82 */ /* 0x000e300000000800 */
[----:B------:R-:W1:Y:S08]  /*0070*/  S2UR UR4, SR_CTAID.X ;  /* 0x00000000000479c3 */ /* 0x000e700000002500 */
[----:B------:R-:W3:Y:S01]  /*0080*/  LDC R7, c[0x0][0x398] ;  /* 0x0000e600ff077b82 */ /* 0x000ee20000000800 */
[----:B0-----:R-:W-:-:S05]  /*0090*/  IMAD R5, R5, UR5, R0 ;  /* 0x0000000505057c24 */ /* 0x001fca000f8e0200 */
[----:B--2---:R-:W-:Y:S01]  /*00a0*/  ISETP.GE.AND P0, PT, R5, UR7, PT ;  /* 0x0000000705007c0c */ /* 0x004fe2000bf06270 */
[----:B-1----:R-:W-:-:S04]  /*00b0*/  IMAD R4, R4, UR4, R3 ;  /* 0x0000000404047c24 */ /* 0x002fc8000f8e0203 */
[----:B------:R-:W-:Y:S01]  /*00c0*/  IMAD R0, R5, UR6, R4 ;  /* 0x0000000605007c24 */ /* 0x000fe2000f8e0204 */
[----:B------:R-:W-:-:S13]  /*00d0*/  ISETP.GE.OR P0, PT, R4, UR6, P0 ;  /* 0x0000000604007c0c */ /* 0x000fda0008706670 */
[----:B---3--:R-:W-:Y:S05]  /*00e0*/  @P0 EXIT ;  /* 0x000000000000094d */ /* 0x008fea0003800000 */
[----:B------:R-:W0:Y:S01]  /*00f0*/  LDC.64 R2, c[0x0][0x388] ;  /* 0x0000e200ff027b82 */ /* 0x000e220000000a00 */
[----:B------:R-:W-:Y:S01]  /*0100*/  IMAD R4, R5, R7, R4 ;  /* 0x0000000705047224 */ /* 0x000fe200078e0204 */
[----:B------:R-:W1:Y:S04]  /*0110*/  LDCU.64 UR4, c[0x0][0x358] ;  /* 0x00006b00ff0477ac */ /* 0x000e680008000a00 */
[----:B------:R-:W-:-:S04]  /*0120*/  SHF.L.U32 R4, R4, 0x1, RZ ;  /* 0x0000000104047819 */ /* 0x000fc800000006ff */
[----:B------:R-:W-:-:S05]  /*0130*/  LEA R5, R4, R4, 0x2 ;  /* 0x0000000404057211 */ /* 0x000fca00078e10ff */
[----:B0-----:R-:W-:-:S05]  /*0140*/  IMAD.WIDE R2, R5, 0x8, R2 ;  /* 0x0000000805027825 */ /* 0x001fca00078e0202 */
[----:B-1----:R-:W2:Y:S01]  /*0150*/  LDG.E.64 R22, desc[UR4][R2.64] ;  /* 0x0000000402167981 */ /* 0x002ea2000c1e1b00 */
[----:B------:R-:W-:-:S03]  /*0160*/  IMAD.WIDE R4, R7, 0x28, R2 ;  /* 0x0000002807047825 */ /* 0x000fc600078e0202 */
        /* <DEDUP_REMOVED lines=8> */
[----:B------:R-:W5:Y:S01]  /*01f0*/  LDG.E.64 R18, desc[UR4][R4.64+0x10] ;  /* 0x0000100404127981 */ /* 0x000f62000c1e1b00 */
[----:B--2---:R-:W-:-:S03]  /*0200*/  DADD R24, R22, R24 ;  /* 0x0000000016187229 */ /* 0x004fc60000000018 */
[----:B------:R-:W2:Y:S05]  /*0210*/  LDG.E.64 R22, desc[UR4][R4.64+0x30] ;  /* 0x0000300404167981 */ /* 0x000eaa000c1e1b00 */
[----:B---3--:R-:W-:Y:S01]  /*0220*/  DADD R24, R24, R20 ;  /* 0x0000000018187229 */ /* 0x008fe20000000014 */
[----:B------:R-:W3:Y:S07]  /*0230*/  LDG.E.64 R20, desc[UR4][R4.64+0x40] ;  /* 0x0000400404147981 */ /* 0x000eee000c1e1b00 */
[----:B----4-:R-:W-:-:S08]  /*0240*/  DADD R6, R24, R6 ;  /* 0x0000000018067229 */ /* 0x010fd00000000006 */
[----:B-----5:R-:W-:Y:S01]  /*0250*/  DADD R6, R6, R8 ;  /* 0x0000000006067229 */ /* 0x020fe20000000008 */
[----:B------:R-:W0:Y:S07]  /*0260*/  LDC.64 R8, c[0x0][0x380] ;  /* 0x0000e000ff087b82 */ /* 0x000e2e0000000a00 */
[----:B------:R-:W-:Y:S01]  /*0270*/  DADD R6, R6, R10 ;  /* 0x0000000006067229 */ /* 0x000fe2000000000a */
[----:B------:R-:W-:-:S07]  /*0280*/  LEA R11, R0, R0, 0x2 ;  /* 0x00000000000b7211 */ /* 0x000fce00078e10ff */
[----:B------:R-:W-:-:S08]  /*0290*/  DADD R6, R6, R12 ;  /* 0x0000000006067229 */ /* 0x000fd0000000000c */
[----:B------:R-:W-:-:S08]  /*02a0*/  DADD R6, R6, R14 ;  /* 0x0000000006067229 */ /* 0x000fd0000000000e */
[----:B------:R-:W-:-:S08]  /*02b0*/  DADD R6, R6, R16 ;  /* 0x0000000006067229 */ /* 0x000fd00000000010 */
[----:B------:R-:W-:-:S08]  /*02c0*/  DADD R6, R6, R18 ;  /* 0x0000000006067229 */ /* 0x000fd00000000012 */
[----:B--2---:R-:W-:-:S08]  /*02d0*/  DADD R6, R6, R22 ;  /* 0x0000000006067229 */ /* 0x004fd00000000016 */
[----:B---3--:R-:W-:Y:S01]  /*02e0*/  DADD R20, R6, R20 ;  /* 0x0000000006147229 */ /* 0x008fe20000000014 */
[----:B0-----:R-:W-:-:S06]  /*02f0*/  IMAD.WIDE R6, R11, 0x8, R8 ;  /* 0x000000080b067825 */ /* 0x001fcc00078e0208 */
[----:B------:R-:W-:Y:S04]  /*0300*/  STG.E.64 desc[UR4][R6.64], R20 ;  /* 0x0000001406007986 */ /* 0x000fe8000c101b04 */
[----:B------:R-:W2:Y:S04]  /*0310*/  LDG.E.64 R8, desc[UR4][R2.64+0x8] ;  /* 0x0000080402087981 */ /* 0x000ea8000c1e1b00 */
[----:B------:R-:W2:Y:S02]  /*0320*/  LDG.E.64 R10, desc[UR4][R4.64+0x8] ;  /* 0x00000804040a7981 */ /* 0x000ea4000c1e1b00 */
[----:B--2---:R-:W-:-:S07]  /*0330*/  DADD R8, R8, R10 ;  /* 0x0000000008087229 */ /* 0x004fce000000000a */
        /* <DEDUP_REMOVED lines=12> */
[----:B------:R-:W-:Y:S01]  /*0400*/  STG.E.64 desc[UR4][R6.64+0x20], R14 ;  /* 0x0000200e06007986 */ /* 0x000fe2000c101b04 */
[----:B------:R-:W-:Y:S05]  /*0410*/  EXIT ;  /* 0x000000000000794d */ /* 0x000fea0003800000 */
.L_x_196:
        /* <DEDUP_REMOVED lines=14> */
.L_x_217:


//--------------------- .text._Z16prolongate_errorPdS_iiii --------------------------
	.section	.text._Z16prolongate_errorPdS_iiii,"ax",@progbits
	.align	128
        .global         _Z16prolongate_errorPdS_iiii
        .type           _Z16prolongate_errorPdS_iiii,@function
        .size           _Z16prolongate_errorPdS_iiii,(.L_x_218 - _Z16prolongate_errorPdS_iiii)
        .other          _Z16prolongate_errorPdS_iiii,@"STO_CUDA_ENTRY STV_DEFAULT"
_Z16prolongate_errorPdS_iiii:
.text._Z16prolongate_errorPdS_iiii:
[----:B------:R-:W-:Y:S01]  /*0000*/  LDC R1, c[0x0][0x37c] ;  /* 0x0000df00ff017b82 */ /* 0x000fe20000000800 */
[----:B------:R-:W0:Y:S07]  /*0010*/  S2R R0, SR_TID.Y ;  /* 0x0000000000007919 */ /* 0x000e2e0000002200 */
[----:B------:R-:W1:Y:S01]  /*0020*/  LDC R6, c[0x0][0x360] ;  /* 0x0000d800ff067b82 */ /* 0x000e620000000800 */
[----:B------:R-:W2:Y:S01]  /*0030*/  LDCU.64 UR6, c[0x0][0x390] ;  /* 0x00007200ff0677ac */ /* 0x000ea20008000a00 */
[----:B------:R-:W1:Y:S06]  /*0040*/  S2R R3, SR_TID.X ;  /* 0x0000000000037919 */ /* 0x000e6c0000002100 */
[----:B------:R-:W0:Y:S08]  /*0050*/  S2UR UR5, SR_CTAID.Y ;  /* 0x00000000000579c3 */ /* 0x000e300000002600 */
[----:B------:R-:W0:Y:S08]  /*0060*/  LDC R7, c[0x0][0x364] ;  /* 0x0000d900ff077b82 */ /* 0x000e300000000800 */
[----:B------:R-:W1:Y:S01]  /*0070*/  S2UR UR4, SR_CTAID.X ;  /* 0x00000000000479c3 */ /* 0x000e620000002500 */
[----:B0-----:R-:W-:-:S05]  /*0080*/  IMAD R7, R7, UR5, R0 ;  /* 0x0000000507077c24 */ /* 0x001fca000f8e0200 */
[----:B--2---:R-:W-:Y:S01]  /*0090*/  ISETP.GE.AND P0, PT, R7, UR7, PT ;  /* 0x0000000707007c0c */ /* 0x004fe2000bf06270 */
[----:B-1----:R-:W-:-:S05]  /*00a0*/  IMAD R6, R6, UR4, R3 ;  /* 0x0000000406067c24 */ /* 0x002fca000f8e0203 */
[----:B------:R-:W-:-:S13]  /*00b0*/  ISETP.GE.OR P0, PT, R6, UR6, P0 ;  /* 0x0000000606007c0c */ /* 0x000fda0008706670 */
[----:B------:R-:W-:Y:S05]  /*00c0*/  @P0 EXIT ;  /* 0x000000000000094d */ /* 0x000fea0003800000 */
[----:B------:R-:W0:Y:S01]  /*00d0*/  LDC R0, c[0x0][0x398] ;  /* 0x0000e600ff007b82 */ /* 0x000e220000000800 */
[----:B------:R-:W1:Y:S01]  /*00e0*/  LDCU.64 UR4, c[0x0][0x358] ;  /* 0x00006b00ff0477ac */ /* 0x000e620008000a00 */
[C---:B------:R-:W-:Y:S02]  /*00f0*/  IMAD.SHL.U32 R5, R7.reuse, 0x2, RZ ;  /* 0x0000000207057824 */ /* 0x040fe400078e00ff */
[----:B------:R-:W-:Y:S01]  /*0100*/  IMAD.SHL.U32 R4, R6, 0x2, RZ ;  /* 0x0000000206047824 */ /* 0x000fe200078e00ff */
[----:B------:R-:W2:Y:S01]  /*0110*/  LDCU.64 UR10, c[0x0][0x388] ;  /* 0x00007100ff0a77ac */ /* 0x000ea20008000a00 */
[----:B------:R-:W-:Y:S02]  /*0120*/  IMAD R7, R7, UR6, R6 ;  /* 0x0000000607077c24 */ /* 0x000fe4000f8e0206 */
[----:B------:R-:W3:Y:S08]  /*0130*/  LDC.64 R2, c[0x0][0x380] ;  /* 0x0000e000ff027b82 */ /* 0x000ef00000000a00 */
[----:B------:R-:W4:Y:S01]  /*0140*/  LDC.64 R12, c[0x0][0x388] ;  /* 0x0000e200ff0c7b82 */ /* 0x000f220000000a00 */
[----:B0-----:R-:W-:-:S04]  /*0150*/  IMAD R5, R5, R0, RZ ;  /* 0x0000000005057224 */ /* 0x001fc800078e02ff */
[----:B------:R-:W-:Y:S02]  /*0160*/  IMAD.IADD R9, R5, 0x1, R4 ;  /* 0x0000000105097824 */ /* 0x000fe400078e0204 */
[----:B---3--:R-:W-:-:S04]  /*0170*/  IMAD.WIDE R2, R7, 0x8, R2 ;  /* 0x0000000807027825 */ /* 0x008fc800078e0202 */
[----:B----4-:R-:W-:Y:S02]  /*0180*/  IMAD.WIDE R12, R9, 0x8, R12 ;  /* 0x00000008090c7825 */ /* 0x010fe400078e020c */
[----:B-1----:R-:W3:Y:S04]  /*0190*/  LDG.E.64 R8, desc[UR4][R2.64] ;  /* 0x0000000402087981 */ /* 0x002ee8000c1e1b00 */
[----:B------:R-:W3:Y:S01]  /*01a0*/  LDG.E.64 R14, desc[UR4][R12.64] ;  /* 0x000000040c0e7981 */ /* 0x000ee2000c1e1b00 */
[----:B------:R-:W-:Y:S01]  /*01b0*/  SHF.R.S32.HI R6, RZ, 0x1f, R4 ;  /* 0x0000001fff067819 */ /* 0x000fe20000011404 */
[----:B------:R-:W-:Y:S01]  /*01c0*/  UMOV UR8, 0xcccccccd ;  /* 0xcccccccd00087882 */ /* 0x000fe20000000000 */
[----:B------:R-:W-:Y:S01]  /*01d0*/  IADD3 R7, P0, PT, R5, R4, RZ ;  /* 0x0000000405077210 */ /* 0x000fe20007f1e0ff */
[----:B------:R-:W-:-:S03]  /*01e0*/  UMOV UR9, 0x3feccccc ;  /* 0x3feccccc00097882 */ /* 0x000fc60000000000 */
[----:B------:R-:W-:Y:S02]  /*01f0*/  LEA.HI.X.SX32 R16, R5, R6, 0x1, P0 ;  /* 0x0000000605107211 */ /* 0x000fe400000f0eff */
[----:B--2---:R-:W-:-:S04]  /*0200*/  LEA R10, P0, R7, UR10, 0x3 ;  /* 0x0000000a070a7c11 */ /* 0x004fc8000f8018ff */
[----:B------:R-:W-:Y:S01]  /*0210*/  LEA.HI.X R11, R7, UR11, R16, 0x3, P0 ;  /* 0x0000000b070b7c11 */ /* 0x000fe200080f1c10 */
[----:B---3--:R-:W-:-:S07]  /*0220*/  DFMA R14, R8, UR8, R14 ;  /* 0x00000008080e7c2b */ /* 0x008fce000800000e */
[----:B------:R-:W-:Y:S04]  /*0230*/  STG.E.64 desc[UR4][R12.64], R14 ;  /* 0x0000000e0c007986 */ /* 0x000fe8000c101b04 */
[----:B------:R-:W2:Y:S04]  /*0240*/  LDG.E.64 R8, desc[UR4][R2.64] ;  /* 0x0000000402087981 */ /* 0x000ea8000c1e1b00 */
[----:B------:R-:W2:Y:S01]  /*0250*/  LDG.E.64 R16, desc[UR4][R10.64+0x8] ;  /* 0x000008040a107981 */ /* 0x000ea2000c1e1b00 */
[----:B------:R-:W-:Y:S01]  /*0260*/  IMAD.IADD R5, R5, 0x1, R0 ;  /* 0x0000000105057824 */ /* 0x000fe200078e0200 */
[----:B--2---:R-:W-:Y:S01]  /*0270*/  DFMA R16, R8, UR8, R16 ;  /* 0x0000000808107c2b */ /* 0x004fe20008000010 */
[----:B------:R-:W-:-:S06]  /*0280*/  IMAD.WIDE R8, R0, 0x8, R12 ;  /* 0x0000000800087825 */ /* 0x000fcc00078e020c */
[----:B------:R0:W-:Y:S04]  /*0290*/  STG.E.64 desc[UR4][R10.64+0x8], R16 ;  /* 0x000008100a007986 */ /* 0x0001e8000c101b04 */
[----:B------:R-:W2:Y:S04]  /*02a0*/  LDG.E.64 R18, desc[UR4][R2.64] ;  /* 0x0000000402127981 */ /* 0x000ea8000c1e1b00 */
[----:B------:R-:W2:Y:S01]  /*02b0*/  LDG.E.64 R20, desc[UR4][R8.64] ;  /* 0x0000000408147981 */ /* 0x000ea2000c1e1b00 */
[----:B------:R-:W-:-:S04]  /*02c0*/  IADD3 R4, P0, PT, R4, R5, RZ ;  /* 0x0000000504047210 */ /* 0x000fc80007f1e0ff */
[----:B------:R-:W-:Y:S02]  /*02d0*/  LEA.HI.X.SX32 R5, R5, R6, 0x1, P0 ;  /* 0x0000000605057211 */ /* 0x000fe400000f0eff */
[----:B------:R-:W-:-:S04]  /*02e0*/  LEA R6, P0, R4, UR10, 0x3 ;  /* 0x0000000a04067c11 */ /* 0x000fc8000f8018ff */
[----:B------:R-:W-:Y:S01]  /*02f0*/  LEA.HI.X R7, R4, UR11, R5, 0x3, P0 ;  /* 0x0000000b04077c11 */ /* 0x000fe200080f1c05 */
[----:B--2---:R-:W-:-:S07]  /*0300*/  DFMA R18, R18, UR8, R20 ;  /* 0x0000000812127c2b */ /* 0x004fce0008000014 */
[----:B------:R-:W-:Y:S04]  /*0310*/  STG.E.64 desc[UR4][R8.64], R18 ;  /* 0x0000001208007986 */ /* 0x000fe8000c101b04 */
[----:B------:R-:W2:Y:S04]  /*0320*/  LDG.E.64 R4, desc[UR4][R2.64] ;  /* 0x0000000402047981 */ /* 0x000ea8000c1e1b00 */
[----:B0-----:R-:W2:Y:S02]  /*0330*/  LDG.E.64 R10, desc[UR4][R6.64+0x8] ;  /* 0x00000804060a7981 */ /* 0x001ea4000c1e1b00 */
[----:B--2---:R-:W-:-:S07]  /*0340*/  DFMA R4, R4, UR8, R10 ;  /* 0x0000000804047c2b */ /* 0x004fce000800000a */
[----:B------:R-:W-:Y:S01]  /*0350*/  STG.E.64 desc[UR4][R6.64+0x8], R4 ;  /* 0x0000080406007986 */ /* 0x000fe2000c101b04 */
[----:B------:R-:W-:Y:S05]  /*0360*/  EXIT ;  /* 0x000000000000794d */ /* 0x000fea0003800000 */
.L_x_197:
        /* <DEDUP_REMOVED lines=9> */
.L_x_218:


//--------------------- .text._Z14restrict_residPdS_iiii --------------------------
	.section	.text._Z14restrict_residPdS_iiii,"ax",@progbits
	.align	128
        .global         _Z14restrict_residPdS_iiii
        .type           _Z14restrict_residPdS_iiii,@function
        .size           _Z14restrict_residPdS_iiii,(.L_x_219 - _Z14restrict_residPdS_iiii)
        .other          _Z14restrict_residPdS_iiii,@"STO_CUDA_ENTRY STV_DEFAULT"
_Z14restrict_residPdS_iiii:
.text._Z14restrict_residPdS_iiii:
        /* <DEDUP_REMOVED lines=15> */
[----:B------:R-:W-:Y:S02]  /*00f0*/  IMAD.SHL.U32 R2, R3, 0x2, RZ ;  /* 0x0000000203027824 */ /* 0x000fe400078e00ff */
[----:B------:R-:W-:Y:S01]  /*0100*/  IMAD.SHL.U32 R11, R0, 0x2, RZ ;  /* 0x00000002000b7824 */ /* 0x000fe200078e00ff */
[----:B------:R-:W2:Y:S03]  /*0110*/  LDCU.64 UR4, c[0x0][0x358] ;  /* 0x00006b00ff0477ac */ /* 0x000ea60008000a00 */
[----:B------:R-:W3:Y:S01]  /*0120*/  LDC.64 R8, c[0x0][0x388] ;  /* 0x0000e200ff087b82 */ /* 0x000ee20000000a00 */
[----:B------:R-:W-:Y:S01]  /*0130*/  SHF.R.S32.HI R13, RZ, 0x1f, R11 ;  /* 0x0000001fff0d7819 */ /* 0x000fe2000001140b */
[----:B0-----:R-:W-:-:S04]  /*0140*/  IMAD R2, R2, R15, RZ ;  /* 0x0000000f02027224 */ /* 0x001fc800078e02ff */
[C---:B------:R-:W-:Y:S01]  /*0150*/  IMAD.IADD R5, R2.reuse, 0x1, R11 ;  /* 0x0000000102057824 */ /* 0x040fe200078e020b */
[----:B------:R-:W-:-:S03]  /*0160*/  IADD3 R4, P0, PT, R2, R11, RZ ;  /* 0x0000000b02047210 */ /* 0x000fc60007f1e0ff */
[----:B---3--:R-:W-:Y:S01]  /*0170*/  IMAD.WIDE R8, R5, 0x8, R8 ;  /* 0x0000000805087825 */ /* 0x008fe200078e0208 */
[----:B------:R-:W-:Y:S02]  /*0180*/  LEA.HI.X.SX32 R7, R2, R13, 0x1, P0 ;  /* 0x0000000d02077211 */ /* 0x000fe400000f0eff */
[----:B-1----:R-:W-:Y:S01]  /*0190*/  LEA R6, P0, R4, UR8, 0x3 ;  /* 0x0000000804067c11 */ /* 0x002fe2000f8018ff */
[----:B------:R-:W-:-:S03]  /*01a0*/  IMAD.IADD R2, R2, 0x1, R15 ;  /* 0x0000000102027824 */ /* 0x000fc600078e020f */
[----:B------:R-:W-:Y:S02]  /*01b0*/  LEA.HI.X R7, R4, UR9, R7, 0x3, P0 ;  /* 0x0000000904077c11 */ /* 0x000fe400080f1c07 */
[----:B--2---:R-:W2:Y:S01]  /*01c0*/  LDG.E.64 R4, desc[UR4][R8.64] ;  /* 0x0000000408047981 */ /* 0x004ea2000c1e1b00 */
[----:B------:R-:W-:Y:S01]  /*01d0*/  IADD3 R14, P0, PT, R11, R2, RZ ;  /* 0x000000020b0e7210 */ /* 0x000fe20007f1e0ff */
[----:B------:R-:W-:Y:S02]  /*01e0*/  IMAD.WIDE R10, R15, 0x8, R8 ;  /* 0x000000080f0a7825 */ /* 0x000fe400078e0208 */
[----:B------:R-:W2:Y:S01]  /*01f0*/  LDG.E.64 R6, desc[UR4][R6.64+0x8] ;  /* 0x0000080406067981 */ /* 0x000ea2000c1e1b00 */
[----:B------:R-:W-:Y:S02]  /*0200*/  LEA.HI.X.SX32 R13, R2, R13, 0x1, P0 ;  /* 0x0000000d020d7211 */ /* 0x000fe400000f0eff */
[C---:B------:R-:W-:Y:S01]  /*0210*/  LEA R12, P0, R14.reuse, UR8, 0x3 ;  /* 0x000000080e0c7c11 */ /* 0x040fe2000f8018ff */
[----:B------:R-:W3:Y:S03]  /*0220*/  LDG.E.64 R10, desc[UR4][R10.64] ;  /* 0x000000040a0a7981 */ /* 0x000ee6000c1e1b00 */
[----:B------:R-:W-:-:S02]  /*0230*/  LEA.HI.X R13, R14, UR9, R13, 0x3, P0 ;  /* 0x000000090e0d7c11 */ /* 0x000fc400080f1c0d */
[----:B------:R-:W0:Y:S04]  /*0240*/  LDC.64 R14, c[0x0][0x380] ;  /* 0x0000e000ff0e7b82 */ /* 0x000e280000000a00 */
[----:B------:R-:W4:Y:S01]  /*0250*/  LDG.E.64 R12, desc[UR4][R12.64+0x8] ;  /* 0x000008040c0c7981 */ /* 0x000f22000c1e1b00 */
[----:B------:R-:W-:-:S04]  /*0260*/  IMAD R3, R3, UR6, R0 ;  /* 0x0000000603037c24 */ /* 0x000fc8000f8e0200 */
[----:B0-----:R-:W-:Y:S01]  /*0270*/  IMAD.WIDE R2, R3, 0x8, R14 ;  /* 0x0000000803027825 */ /* 0x001fe200078e020e */
[----:B--2---:R-:W-:-:S08]  /*0280*/  DADD R4, R4, R6 ;  /* 0x0000000004047229 */ /* 0x004fd00000000006 */
[----:B---3--:R-:W-:-:S08]  /*0290*/  DADD R4, R4, R10 ;  /* 0x0000000004047229 */ /* 0x008fd0000000000a */
[----:B----4-:R-:W-:-:S07]  /*02a0*/  DADD R4, R4, R12 ;  /* 0x0000000004047229 */ /* 0x010fce000000000c */
[----:B------:R-:W-:Y:S01]  /*02b0*/  STG.E.64 desc[UR4][R2.64], R4 ;  /* 0x0000000402007986 */ /* 0x000fe2000c101b04 */
[----:B------:R-:W-:Y:S05]  /*02c0*/  EXIT ;  /* 0x000000000000794d */ /* 0x000fea0003800000 */
.L_x_198:
        /* <DEDUP_REMOVED lines=11> */
.L_x_219:


//--------------------- .text._Z17compute_lin_residPdS_S_S_ii --------------------------
	.section	.text._Z17compute_lin_residPdS_S_S_ii,"ax",@progbits
	.align	128
        .global         _Z17compute_lin_residPdS_S_S_ii
        .type           _Z17compute_lin_residPdS_S_S_ii,@function
        .size           _Z17compute_lin_residPdS_S_S_ii,(.L_x_220 - _Z17compute_lin_residPdS_S_S_ii)
        .other          _Z17compute_lin_residPdS_S_S_ii,@"STO_CUDA_ENTRY STV_DEFAULT"
_Z17compute_lin_residPdS_S_S_ii:
.text._Z17compute_lin_residPdS_S_S_ii:
        /* <DEDUP_REMOVED lines=11> */
[----:B--2---:R-:W-:-:S07]  /*00b0*/  IADD3.X R7, PT, PT, RZ, UR5, RZ, P1, !PT ;  /* 0x00000005ff077c10 */ /* 0x004fce0008ffe4ff */
        /* <DEDUP_REMOVED lines=29> */
.L_x_200:
[----:B------:R-:W-:Y:S05]  /*0290*/  BSYNC.RECONVERGENT B0 ;  /* 0x0000000000007941 */ /* 0x000fea0003800200 */
.L_x_199:
[----:B------:R-:W-:Y:S04]  /*02a0*/  BSSY.RECONVERGENT B0, `(.L_x_201) ;  /* 0x000000e000007945 */ /* 0x000fe80003800200 */
[----:B------:R-:W-:Y:S05]  /*02b0*/  @P0 BRA `(.L_x_202) ;  /* 0x0000000000100947 */ /* 0x000fea0003800000 */
[----:B------:R-:W-:-:S06]  /*02c0*/  IMAD.WIDE R32, R8, 0x8, R40 ;  /* 0x0000000808207825 */ /* 0x000fcc00078e0228 */
[----:B------:R-:W5:Y:S01]  /*02d0*/  LDG.E.64 R32, desc[UR36][R32.64] ;  /* 0x0000002420207981 */ /* 0x000f62000c1e1b00 */
[----:B------:R-:W-:Y:S01]  /*02e0*/  CS2R R22, SRZ ;  /* 0x0000000000167805 */ /* 0x000fe2000001ff00 */
[----:B------:R-:W-:Y:S06]  /*02f0*/  BRA `(.L_x_203) ;  /* 0x0000000000207947 */ /* 0x000fec0003800000 */
.L_x_202:
[----:B------:R-:W-:-:S04]  /*0300*/  IADD3 R0, PT, PT, R9, -0x1, RZ ;  /* 0xffffffff09007810 */ /* 0x000fc80007ffe0ff */
[----:B------:R-:W-:Y:S01]  /*0310*/  ISETP.NE.AND P0, PT, R11, R0, PT ;  /* 0x000000000b00720c */ /* 0x000fe20003f05270 */
[----:B------:R-:W-:-:S04]  /*0320*/  IMAD.IADD R13, R37, 0x1, -R8 ;  /* 0x00000001250d7824 */ /* 0x000fc800078e0a08 */
[----:B------:R-:W-:-:S05]  /*0330*/  IMAD.WIDE R2, R13, 0x8, R2 ;  /* 0x000000080d027825 */ /* 0x000fca00078e0202 */
[----:B------:R2:W5:Y:S03]  /*0340*/  LDG.E.64 R22, desc[UR36][R2.64] ;  /* 0x0000002402167981 */ /* 0x000566000c1e1b00 */
[----:B------:R-:W-:Y:S01]  /*0350*/  @!P0 CS2R R32, SRZ ;  /* 0x0000000000208805 */ /* 0x000fe2000001ff00 */
[----:B0-----:R-:W-:-:S05]  /*0360*/  @P0 IMAD.WIDE R4, R8, 0x8, R40 ;  /* 0x0000000808040825 */ /* 0x001fca00078e0228 */
[----:B------:R2:W5:Y:S02]  /*0370*/  @P0 LDG.E.64 R32, desc[UR36][R4.64] ;  /* 0x0000002404200981 */ /* 0x000564000c1e1b00 */
.L_x_203:
[----:B------:R-:W-:Y:S05]  /*0380*/  BSYNC.RECONVERGENT B0 ;  /* 0x0000000000007941 */ /* 0x000fea0003800200 */
.L_x_201:
[----:B------:R-:W-:Y:S01]  /*0390*/  UMOV UR4, 0x88e368f1 ;  /* 0x88e368f100047882 */ /* 0x000fe20000000000 */
[----:B------:R-:W-:Y:S01]  /*03a0*/  UMOV UR5, 0x3ee4f8b5 ;  /* 0x3ee4f8b500057882 */ /* 0x000fe20000000000 */
[----:B------:R-:W-:Y:S01]  /*03b0*/  BSSY.RECONVERGENT B6, `(.L_x_204) ;  /* 0x0000011000067945 */ /* 0x000fe20003800200 */
[----:B-----5:R-:W-:-:S14]  /*03c0*/  DSETP.GEU.AND P0, PT, |R26|, UR4, PT ;  /* 0x000000041a007e2a */ /* 0x020fdc000bf0e200 */
[----:B------:R-:W-:Y:S05]  /*03d0*/  @P0 BRA `(.L_x_205) ;  /* 0x0000000000380947 */ /* 0x000fea0003800000 */
[----:B------:R-:W3:Y:S01]  /*03e0*/  LDC.64 R16, c[0x0][0x398] ;  /* 0x0000e600ff107b82 */ /* 0x000ee20000000a00 */
[----:B--2---:R-:W-:Y:S01]  /*03f0*/  MOV R2, 0x168 ;  /* 0x0000016800027802 */ /* 0x004fe20000000f00 */
[----:B------:R2:W-:Y:S01]  /*0400*/  STL.128 [R1], R8 ;  /* 0x0000000801007387 */ /* 0x0005e20000100c00 */
[----:B------:R-:W0:Y:S01]  /*0410*/  LDCU.64 UR4, c[0x4][0x158] ;  /* 0x01002b00ff0477ac */ /* 0x000e220008000a00 */
[----:B---3--:R-:W-:-:S06]  /*0420*/  IMAD.WIDE R16, R37, 0x8, R16 ;  /* 0x0000000825107825 */ /* 0x008fcc00078e0210 */
[----:B------:R-:W3:Y:S01]  /*0430*/  LDG.E.64 R16, desc[UR36][R16.64] ;  /* 0x0000002410107981 */ /* 0x000ee2000c1e1b00 */
[----:B------:R-:W4:Y:S01]  /*0440*/  LDC.64 R2, c[0x4][R2] ;  /* 0x0100000002027b82 */ /* 0x000f220000000a00 */
[----:B0-----:R-:W-:Y:S01]  /*0450*/  MOV R4, UR4 ;  /* 0x0000000400047c02 */ /* 0x001fe20008000f00 */
[----:B------:R-:W-:Y:S01]  /*0460*/  IMAD.U32 R5, RZ, RZ, UR5 ;  /* 0x00000005ff057e24 */ /* 0x000fe2000f8e00ff */
[----:B------:R2:W-:Y:S04]  /*0470*/  STL.128 [R1+0x20], R28 ;  /* 0x0000201c01007387 */ /* 0x0005e80000100c00 */
[----:B------:R2:W-:Y:S04]  /*0480*/  STL.128 [R1+0x30], R24 ;  /* 0x0000301801007387 */ /* 0x0005e80000100c00 */
[----:B---34-:R2:W-:Y:S02]  /*0490*/  STL.128 [R1+0x10], R16 ;  /* 0x0000101001007387 */ /* 0x0185e40000100c00 */
[----:B------:R-:W-:-:S07]  /*04a0*/  LEPC R20, `(.L_x_205) ;  /* 0x000000001014794e */ /* 0x000fce0000000000 */
[----:B-12---:R-:W-:Y:S05]  /*04b0*/  CALL.ABS.NOINC R2 ;  /* 0x0000000002007343 */ /* 0x006fea0003c00000 */
.L_x_205:
[----:B------:R-:W-:Y:S05]  /*04c0*/  BSYNC.RECONVERGENT B6 ;  /* 0x0000000000067941 */ /* 0x000fea0003800200 */
.L_x_204:
[----:B--2---:R-:W2:Y:S01]  /*04d0*/  LDC.64 R2, c[0x0][0x390] ;  /* 0x0000e400ff027b82 */ /* 0x004ea20000000a00 */
[----:B01----:R-:W3:Y:S07]  /*04e0*/  LDG.E.64 R40, desc[UR36][R40.64] ;  /* 0x0000002428287981 */ /* 0x003eee000c1e1b00 */
[----:B------:R-:W0:Y:S01]  /*04f0*/  LDC.64 R4, c[0x0][0x398] ;  /* 0x0000e600ff047b82 */ /* 0x000e220000000a00 */
[----:B--2---:R-:W-:-:S06]  /*0500*/  IMAD.WIDE R2, R37, 0x8, R2 ;  /* 0x0000000825027825 */ /* 0x004fcc00078e0202 */
[----:B------:R-:W2:Y:S01]  /*0510*/  LDG.E.64 R2, desc[UR36][R2.64] ;  /* 0x0000002402027981 */ /* 0x000ea2000c1e1b00 */
[----:B0-----:R-:W-:Y:S01]  /*0520*/  IMAD.WIDE R4, R37, 0x8, R4 ;  /* 0x0000000825047825 */ /* 0x001fe200078e0204 */
[----:B--2---:R-:W-:-:S08]  /*0530*/  DFMA R34, -R18, R34, R2 ;  /* 0x000000221222722b */ /* 0x004fd00000000102 */
[----:B------:R-:W-:-:S08]  /*0540*/  DFMA R34, -R28, R38, R34 ;  /* 0x000000261c22722b */ /* 0x000fd00000000122 */
[----:B------:R-:W-:-:S08]  /*0550*/  DFMA R22, -R30, R22, R34 ;  /* 0x000000161e16722b */ /* 0x000fd00000000122 */
[----:B------:R-:W-:-:S08]  /*0560*/  DFMA R22, -R24, R32, R22 ;  /* 0x000000201816722b */ /* 0x000fd00000000116 */
[----:B---3--:R-:W-:-:S07]  /*0570*/  DFMA R22, -R26, R40, R22 ;  /* 0x000000281a16722b */ /* 0x008fce0000000116 */
[----:B------:R-:W-:Y:S01]  /*0580*/  STG.E.64 desc[UR36][R4.64], R22 ;  /* 0x0000001604007986 */ /* 0x000fe2000c101b24 */
[----:B------:R-:W-:Y:S05]  /*0590*/  EXIT ;  /* 0x000000000000794d */ /* 0x000fea0003800000 */
.L_x_206:
        /* <DEDUP_REMOVED lines=14> */
.L_x_220:


//--------------------- .text._Z15initialize_zeroPdii --------------------------
	.section	.text._Z15initialize_zeroPdii,"ax",@progbits
	.align	128
        .global         _Z15initialize_zeroPdii
        .type           _Z15initialize_zeroPdii,@function
        .size           _Z15initialize_zeroPdii,(.L_x_221 - _Z15initialize_zeroPdii)
        .other          _Z15initialize_zeroPdii,@"STO_CUDA_ENTRY STV_DEFAULT"
_Z15initialize_zeroPdii:
.text._Z15initialize_zeroPdii:
        /* <DEDUP_REMOVED lines=10> */
[----:B-1----:R-:W-:-:S04]  /*00a0*/  IMAD R0, R0, UR4, R5 ;  /* 0x0000000400007c24 */ /* 0x002fc8000f8e0205 */
[----:B------:R-:W-:Y:S01]  /*00b0*/  IMAD R5, R3, UR6, R0 ;  /* 0x0000000603057c24 */ /* 0x000fe2000f8e0200 */
[----:B------:R-:W-:-:S13]  /*00c0*/  ISETP.GE.OR P0, PT, R0, UR6, P0 ;  /* 0x0000000600007c0c */ /* 0x000fda0008706670 */
[----:B------:R-:W-:Y:S05]  /*00d0*/  @P0 EXIT ;  /* 0x000000000000094d */ /* 0x000fea0003800000 */
[----:B------:R-:W0:Y:S01]  /*00e0*/  LDC.64 R2, c[0x0][0x380] ;  /* 0x0000e000ff027b82 */ /* 0x000e220000000a00 */
[----:B------:R-:W1:Y:S01]  /*00f0*/  LDCU.64 UR4, c[0x0][0x358] ;  /* 0x00006b00ff0477ac */ /* 0x000e620008000a00 */
[----:B0-----:R-:W-:-:S05]  /*0100*/  IMAD.WIDE R2, R5, 0x8, R2 ;  /* 0x0000000805027825 */ /* 0x001fca00078e0202 */
[----:B-1----:R-:W-:Y:S01]  /*0110*/  STG.E.64 desc[UR4][R2.64], RZ ;  /* 0x000000ff02007986 */ /* 0x002fe2000c101b04 */
[----:B------:R-:W-:Y:S05]  /*0120*/  EXIT ;  /* 0x000000000000794d */ /* 0x000fea0003800000 */
.L_x_207:
        /* <DEDUP_REMOVED lines=13> */
.L_x_221:


//--------------------- .nv.global.init           --------------------------
	.section	.nv.global.init,"aw",@progbits
.nv.global.init:
	.type		$str,@object
	.size		$str,($str$1 - $str)
$str:
        /*0000*/ 	.byte	0x6e, 0x78, 0x20, 0x3d, 0x20, 0x25, 0x64, 0x2c, 0x20, 0x6e, 0x79, 0x20, 0x3d, 0x20, 0x25, 0x64
        /*0010*/ 	.byte	0x2c, 0x20, 0x69, 0x20, 0x3d, 0x20, 0x25, 0x64, 0x2c, 0x20, 0x6a, 0x20, 0x3d, 0x20, 0x25, 0x64
        /*0020*/ 	.byte	0x2c, 0x20, 0x52, 0x20, 0x3d, 0x20, 0x25, 0x65, 0x2c, 0x20, 0x6a, 0x69, 0x6d, 0x31, 0x6a, 0x20
        /*0030*/ 	.byte	0x3d, 0x20, 0x25, 0x65, 0x2c, 0x20, 0x6a, 0x69, 0x70, 0x31, 0x6a, 0x20, 0x3d, 0x20, 0x25, 0x65
        /*0040*/ 	.byte	0x2c, 0x20, 0x6a, 0x69, 0x6a, 0x6d, 0x31, 0x20, 0x3d, 0x20, 0x25, 0x65, 0x2c, 0x20, 0x6a, 0x69
        /*0050*/ 	.byte	0x6a, 0x70, 0x31, 0x20, 0x3d, 0x20, 0x25, 0x65, 0x2c, 0x20, 0x6a, 0x69, 0x6a, 0x20, 0x3d, 0x20
        /*0060*/ 	.byte	0x25, 0x65, 0x20, 0x0a, 0x00
	.type		$str$1,@object
	.size		$str$1,(.L_44 - $str$1)
$str$1:
        /*0065*/ 	.byte	0x6e, 0x78, 0x20, 0x3d, 0x20, 0x25, 0x64, 0x2c, 0x20, 0x6e, 0x79, 0x20, 0x3d, 0x20, 0x25, 0x64
        /*0075*/ 	.byte	0x2c, 0x20, 0x69, 0x20, 0x3d, 0x20, 0x25, 0x64, 0x2c, 0x20, 0x6a, 0x20, 0x3d, 0x20, 0x25, 0x64
        /*0085*/ 	.byte	0x2c, 0x20, 0x64, 0x65, 0x6c, 0x74, 0x61, 0x54, 0x20, 0x3d, 0x20, 0x25, 0x65, 0x2c, 0x20, 0x52
        /*0095*/ 	.byte	0x20, 0x3d, 0x20, 0x25, 0x65, 0x2c, 0x20, 0x6a, 0x69, 0x6d, 0x31, 0x6a, 0x20, 0x3d, 0x20, 0x25
        /*00a5*/ 	.byte	0x65, 0x2c, 0x20, 0x6a, 0x69, 0x70, 0x31, 0x6a, 0x20, 0x3d, 0x20, 0x25, 0x65, 0x2c, 0x20, 0x6a
        /*00b5*/ 	.byte	0x69, 0x6a, 0x6d, 0x31, 0x20, 0x3d, 0x20, 0x25, 0x65, 0x2c, 0x20, 0x6a, 0x69, 0x6a, 0x70, 0x31
        /*00c5*/ 	.byte	0x20, 0x3d, 0x20, 0x25, 0x65, 0x2c, 0x20, 0x6a, 0x69, 0x6a, 0x20, 0x3d, 0x20, 0x25, 0x65, 0x20
        /*00d5*/ 	.byte	0x0a, 0x00
.L_44:


//--------------------- .nv.shared._ZN3cub18CUB_300001_SM_10006detail6reduce28DeviceReduceSingleTileKernelINS2_10policy_hubIdyN4cuda3std3__44plusIdEEE10Policy1000EPdSC_iS9_ddNS7_10__identityEEEvT0_T1_T2_T3_T4_T6_ --------------------------
	.section	.nv.shared._ZN3cub18CUB_300001_SM_10006detail6reduce28DeviceReduceSingleTileKernelINS2_10policy_hubIdyN4cuda3std3__44plusIdEEE10Policy1000EPdSC_iS9_ddNS7_10__identityEEEvT0_T1_T2_T3_T4_T6_,"aw",@nobits
	.sectionflags	@""
	.align	8
.nv.shared._ZN3cub18CUB_300001_SM_10006detail6reduce28DeviceReduceSingleTileKernelINS2_10policy_hubIdyN4cuda3std3__44plusIdEEE10Policy1000EPdSC_iS9_ddNS7_10__identityEEEvT0_T1_T2_T3_T4_T6_:
	.zero		1176


//--------------------- .nv.shared.reserved.0     --------------------------
	.section	.nv.shared.reserved.0,"aw",@nobits
	.weak		__nv_reservedSMEM_offset_0_alias
	.size		__nv_reservedSMEM_offset_0_alias, 0, 64
	.other		__nv_reservedSMEM_offset_0_alias,@"STO_CUDA_RESERVED_SHARED STV_DEFAULT"
__nv_reservedSMEM_offset_0_alias:
	.zero		0
	.zero		64


//--------------------- .nv.global                --------------------------
	.section	.nv.global,"aw",@nobits
.nv.global:
	.type		_ZN34_INTERNAL_7a4f5092_4_k_cu_0b490d536thrust24THRUST_300001_SM_1000_NS3seqE,@object
	.size		_ZN34_INTERNAL_7a4f5092_4_k_cu_0b490d536thrust24THRUST_300001_SM_1000_NS3seqE,(_ZN34_INTERNAL_7a4f5092_4_k_cu_0b490d534cuda3std3__48in_placeE - _ZN34_INTERNAL_7a4f5092_4_k_cu_0b490d536thrust24THRUST_300001_SM_1000_NS3seqE)
_ZN34_INTERNAL_7a4f5092_4_k_cu_0b490d536thrust24THRUST_300001_SM_1000_NS3seqE:
	.zero		1
	.type		_ZN34_INTERNAL_7a4f5092_4_k_cu_0b490d534cuda3std3__48in_placeE,@object
	.size		_ZN34_INTERNAL_7a4f5092_4_k_cu_0b490d534cuda3std3__48in_placeE,(_ZN34_INTERNAL_7a4f5092_4_k_cu_0b490d534cuda3std6ranges3__45__cpo4sizeE - _ZN34_INTERNAL_7a4f5092_4_k_cu_0b490d534cuda3std3__48in_placeE)
_ZN34_INTERNAL_7a4f5092_4_k_cu_0b490d534cuda3std3__48in_placeE:
	.zero		1
	.type		_ZN34_INTERNAL_7a4f5092_4_k_cu_0b490d534cuda3std6ranges3__45__cpo4sizeE,@object
	.size		_ZN34_INTERNAL_7a4f5092_4_k_cu_0b490d534cuda3std6ranges3__45__cpo4sizeE,(_ZN34_INTERNAL_7a4f5092_4_k_cu_0b490d536thrust24THRUST_300001_SM_1000_NS12placeholders2_3E - _ZN34_INTERNAL_7a4f5092_4_k_cu_0b490d534cuda3std6ranges3__45__cpo4sizeE)
_ZN34_INTERNAL_7a4f5092_4_k_cu_0b490d534cuda3std6ranges3__45__cpo4sizeE:
	.zero		1
	.type		_ZN34_INTERNAL_7a4f5092_4_k_cu_0b490d536thrust24THRUST_300001_SM_1000_NS12placeholders2_3E,@object
	.size		_ZN34_INTERNAL_7a4f5092_4_k_cu_0b490d536thrust24THRUST_300001_SM_1000_NS12placeholders2_3E,(_ZN34_INTERNAL_7a4f5092_4_k_cu_0b490d534cuda3std3__45__cpo6cbeginE - _ZN34_INTERNAL_7a4f5092_4_k_cu_0b490d536thrust24THRUST_300001_SM_1000_NS12placeholders2_3E)
_ZN34_INTERNAL_7a4f5092_4_k_cu_0b490d536thrust24THRUST_300001_SM_1000_NS12placeholders2_3E:
	.zero		1
	.type		_ZN34_INTERNAL_7a4f5092_4_k_cu_0b490d534cuda3std3__45__cpo6cbeginE,@object
	.size		_ZN34_INTERNAL_7a4f5092_4_k_cu_0b490d534cuda3std3__45__cpo6cbeginE,(_ZN34_INTERNAL_7a4f5092_4_k_cu_0b490d534cuda3std6ranges3__45__cpo6cbeginE - _ZN34_INTERNAL_7a4f5092_4_k_cu_0b490d534cuda3std3__45__cpo6cbeginE)
_ZN34_INTERNAL_7a4f5092_4_k_cu_0b490d534cuda3std3__45__cpo6cbeginE:
	.zero		1
	.type		_ZN34_INTERNAL_7a4f5092_4_k_cu_0b490d534cuda3std6ranges3__45__cpo6cbeginE,@object
	.size		_ZN34_INTERNAL_7a4f5092_4_k_cu_0b490d534cuda3std6ranges3__45__cpo6cbeginE,(_ZN34_INTERNAL_7a4f5092_4_k_cu_0b490d536thrust24THRUST_300001_SM_1000_NS12placeholders2_7E - _ZN34_INTERNAL_7a4f5092_4_k_cu_0b490d534cuda3std6ranges3__45__cpo6cbeginE)
_ZN34_INTERNAL_7a4f5092_4_k_cu_0b490d534cuda3std6ranges3__45__cpo6cbeginE:
	.zero		1
	.type		_ZN34_INTERNAL_7a4f5092_4_k_cu_0b490d536thrust24THRUST_300001_SM_1000_NS12placeholders2_7E,@object
	.size		_ZN34_INTERNAL_7a4f5092_4_k_cu_0b490d536thrust24THRUST_300001_SM_1000_NS12placeholders2_7E,(_ZN34_INTERNAL_7a4f5092_4_k_cu_0b490d534cuda3std3__45__cpo7crbeginE - _ZN34_INTERNAL_7a4f5092_4_k_cu_0b490d536thrust24THRUST_300001_SM_1000_NS12placeholders2_7E)
_ZN34_INTERNAL_7a4f5092_4_k_cu_0b490d536thrust24THRUST_300001_SM_1000_NS12placeholders2_7E:
	.zero		1
	.type		_ZN34_INTERNAL_7a4f5092_4_k_cu_0b490d534cuda3std3__45__cpo7crbeginE,@object
	.size		_ZN34_INTERNAL_7a4f5092_4_k_cu_0b490d534cuda3std3__45__cpo7crbeginE,(_ZN34_INTERNAL_7a4f5092_4_k_cu_0b490d534cuda3std6ranges3__45__cpo4nextE - _ZN34_INTERNAL_7a4f5092_4_k_cu_0b490d534cuda3std3__45__cpo7crbeginE)
_ZN34_INTERNAL_7a4f5092_4_k_cu_0b490d534cuda3std3__45__cpo7crbeginE:
	.zero		1
	.type		_ZN34_INTERNAL_7a4f5092_4_k_cu_0b490d534cuda3std6ranges3__45__cpo4nextE,@object
	.size		_ZN34_INTERNAL_7a4f5092_4_k_cu_0b490d534cuda3std6ranges3__45__cpo4nextE,(_ZN34_INTERNAL_7a4f5092_4_k_cu_0b490d534cuda3std6ranges3__45__cpo4swapE - _ZN34_INTERNAL_7a4f5092_4_k_cu_0b490d534cuda3std6ranges3__45__cpo4nextE)
_ZN34_INTERNAL_7a4f5092_4_k_cu_0b490d534cuda3std6ranges3__45__cpo4nextE:
	.zero		1
	.type		_ZN34_INTERNAL_7a4f5092_4_k_cu_0b490d534cuda3std6ranges3__45__cpo4swapE,@object
	.size		_ZN34_INTERNAL_7a4f5092_4_k_cu_0b490d534cuda3std6ranges3__45__cpo4swapE,(_ZN34_INTERNAL_7a4f5092_4_k_cu_0b490d536thrust24THRUST_300001_SM_1000_NS8cuda_cub10par_nosyncE - _ZN34_INTERNAL_7a4f5092_4_k_cu_0b490d534cuda3std6ranges3__45__cpo4swapE)
_ZN34_INTERNAL_7a4f5092_4_k_cu_0b490d534cuda3std6ranges3__45__cpo4swapE:
	.zero		1
	.type		_ZN34_INTERNAL_7a4f5092_4_k_cu_0b490d536thrust24THRUST_300001_SM_1000_NS8cuda_cub10par_nosyncE,@object
	.size		_ZN34_INTERNAL_7a4f5092_4_k_cu_0b490d536thrust24THRUST_300001_SM_1000_NS8cuda_cub10par_nosyncE,(_ZN34_INTERNAL_7a4f5092_4_k_cu_0b490d536thrust24THRUST_300001_SM_1000_NS12placeholders2_9E - _ZN34_INTERNAL_7a4f5092_4_k_cu_0b490d536thrust24THRUST_300001_SM_1000_NS8cuda_cub10par_nosyncE)
_ZN34_INTERNAL_7a4f5092_4_k_cu_0b490d536thrust24THRUST_300001_SM_1000_NS8cuda_cub10par_nosyncE:
	.zero		1
	.type		_ZN34_INTERNAL_7a4f5092_4_k_cu_0b490d536thrust24THRUST_300001_SM_1000_NS12placeholders2_9E,@object
	.size		_ZN34_INTERNAL_7a4f5092_4_k_cu_0b490d536thrust24THRUST_300001_SM_1000_NS12placeholders2_9E,(_ZN34_INTERNAL_7a4f5092_4_k_cu_0b490d534cuda3std3__436_GLOBAL__N__7a4f5092_4_k_cu_0b490d536ignoreE - _ZN34_INTERNAL_7a4f5092_4_k_cu_0b490d536thrust24THRUST_300001_SM_1000_NS12placeholders2_9E)
_ZN34_INTERNAL_7a4f5092_4_k_cu_0b490d536thrust24THRUST_300001_SM_1000_NS12placeholders2_9E:
	.zero		1
	.type		_ZN34_INTERNAL_7a4f5092_4_k_cu_0b490d534cuda3std3__436_GLOBAL__N__7a4f5092_4_k_cu_0b490d536ignoreE,@object
	.size		_ZN34_INTERNAL_7a4f5092_4_k_cu_0b490d534cuda3std3__436_GLOBAL__N__7a4f5092_4_k_cu_0b490d536ignoreE,(_ZN34_INTERNAL_7a4f5092_4_k_cu_0b490d534cuda3std6ranges3__45__cpo4dataE - _ZN34_INTERNAL_7a4f5092_4_k_cu_0b490d534cuda3std3__436_GLOBAL__N__7a4f5092_4_k_cu_0b490d536ignoreE)
_ZN34_INTERNAL_7a4f5092_4_k_cu_0b490d534cuda3std3__436_GLOBAL__N__7a4f5092_4_k_cu_0b490d536ignoreE:
	.zero		1
	.type		_ZN34_INTERNAL_7a4f5092_4_k_cu_0b490d534cuda3std6ranges3__45__cpo4dataE,@object
	.size		_ZN34_INTERNAL_7a4f5092_4_k_cu_0b490d534cuda3std6ranges3__45__cpo4dataE,(_ZN34_INTERNAL_7a4f5092_4_k_cu_0b490d536thrust24THRUST_300001_SM_1000_NS12placeholders2_1E - _ZN34_INTERNAL_7a4f5092_4_k_cu_0b490d534cuda3std6ranges3__45__cpo4dataE)
_ZN34_INTERNAL_7a4f5092_4_k_cu_0b490d534cuda3std6ranges3__45__cpo4dataE:
	.zero		1
	.type		_ZN34_INTERNAL_7a4f5092_4_k_cu_0b490d536thrust24THRUST_300001_SM_1000_NS12placeholders2_1E,@object
	.size		_ZN34_INTERNAL_7a4f5092_4_k_cu_0b490d536thrust24THRUST_300001_SM_1000_NS12placeholders2_1E,(_ZN34_INTERNAL_7a4f5092_4_k_cu_0b490d534cuda3std3__45__cpo5beginE - _ZN34_INTERNAL_7a4f5092_4_k_cu_0b490d536thrust24THRUST_300001_SM_1000_NS12placeholders2_1E)
_ZN34_INTERNAL_7a4f5092_4_k_cu_0b490d536thrust24THRUST_300001_SM_1000_NS12placeholders2_1E:
	.zero		1
	.type		_ZN34_INTERNAL_7a4f5092_4_k_cu_0b490d534cuda3std3__45__cpo5beginE,@object
	.size		_ZN34_INTERNAL_7a4f5092_4_k_cu_0b490d534cuda3std3__45__cpo5beginE,(_ZN34_INTERNAL_7a4f5092_4_k_cu_0b490d534cuda3std6ranges3__45__cpo5beginE - _ZN34_INTERNAL_7a4f5092_4_k_cu_0b490d534cuda3std3__45__cpo5beginE)
_ZN34_INTERNAL_7a4f5092_4_k_cu_0b490d534cuda3std3__45__cpo5beginE:
	.zero		1
	.type		_ZN34_INTERNAL_7a4f5092_4_k_cu_0b490d534cuda3std6ranges3__45__cpo5beginE,@object
	.size		_ZN34_INTERNAL_7a4f5092_4_k_cu_0b490d534cuda3std6ranges3__45__cpo5beginE,(_ZN34_INTERNAL_7a4f5092_4_k_cu_0b490d536thrust24THRUST_300001_SM_1000_NS12placeholders2_5E - _ZN34_INTERNAL_7a4f5092_4_k_cu_0b490d534cuda3std6ranges3__45__cpo5beginE)
_ZN34_INTERNAL_7a4f5092_4_k_cu_0b490d534cuda3std6ranges3__45__cpo5beginE:
	.zero		1
	.type		_ZN34_INTERNAL_7a4f5092_4_k_cu_0b490d536thrust24THRUST_300001_SM_1000_NS12placeholders2_5E,@object
	.size		_ZN34_INTERNAL_7a4f5092_4_k_cu_0b490d536thrust24THRUST_300001_SM_1000_NS12placeholders2_5E,(_ZN34_INTERNAL_7a4f5092_4_k_cu_0b490d534cuda3std3__45__cpo6rbeginE - _ZN34_INTERNAL_7a4f5092_4_k_cu_0b490d536thrust24THRUST_300001_SM_1000_NS12placeholders2_5E)
_ZN34_INTERNAL_7a4f5092_4_k_cu_0b490d536thrust24THRUST_300001_SM_1000_NS12placeholders2_5E:
	.zero		1
	.type		_ZN34_INTERNAL_7a4f5092_4_k_cu_0b490d534cuda3std3__45__cpo6rbeginE,@object
	.size		_ZN34_INTERNAL_7a4f5092_4_k_cu_0b490d534cuda3std3__45__cpo6rbeginE,(_ZN34_INTERNAL_7a4f5092_4_k_cu_0b490d534cuda3std6ranges3__45__cpo7advanceE - _ZN34_INTERNAL_7a4f5092_4_k_cu_0b490d534cuda3std3__45__cpo6rbeginE)
_ZN34_INTERNAL_7a4f5092_4_k_cu_0b490d534cuda3std3__45__cpo6rbeginE:
	.zero		1
	.type		_ZN34_INTERNAL_7a4f5092_4_k_cu_0b490d534cuda3std6ranges3__45__cpo7advanceE,@object
	.size		_ZN34_INTERNAL_7a4f5092_4_k_cu_0b490d534cuda3std6ranges3__45__cpo7advanceE,(_ZN34_INTERNAL_7a4f5092_4_k_cu_0b490d534cuda3std3__47nulloptE - _ZN34_INTERNAL_7a4f5092_4_k_cu_0b490d534cuda3std6ranges3__45__cpo7advanceE)
_ZN34_INTERNAL_7a4f5092_4_k_cu_0b490d534cuda3std6ranges3__45__cpo7advanceE:
	.zero		1
	.type		_ZN34_INTERNAL_7a4f5092_4_k_cu_0b490d534cuda3std3__47nulloptE,@object
	.size		_ZN34_INTERNAL_7a4f5092_4_k_cu_0b490d534cuda3std3__47nulloptE,(_ZN34_INTERNAL_7a4f5092_4_k_cu_0b490d534cuda3std6ranges3__45__cpo8distanceE - _ZN34_INTERNAL_7a4f5092_4_k_cu_0b490d534cuda3std3__47nulloptE)
_ZN34_INTERNAL_7a4f5092_4_k_cu_0b490d534cuda3std3__47nulloptE:
	.zero		1
	.type		_ZN34_INTERNAL_7a4f5092_4_k_cu_0b490d534cuda3std6ranges3__45__cpo8distanceE,@object
	.size		_ZN34_INTERNAL_7a4f5092_4_k_cu_0b490d534cuda3std6ranges3__45__cpo8distanceE,(_ZN34_INTERNAL_7a4f5092_4_k_cu_0b490d536thrust24THRUST_300001_SM_1000_NS12placeholders3_10E - _ZN34_INTERNAL_7a4f5092_4_k_cu_0b490d534cuda3std6ranges3__45__cpo8distanceE)
_ZN34_INTERNAL_7a4f5092_4_k_cu_0b490d534cuda3std6ranges3__45__cpo8distanceE:
	.zero		1
	.type		_ZN34_INTERNAL_7a4f5092_4_k_cu_0b490d536thrust24THRUST_300001_SM_1000_NS12placeholders3_10E,@object
	.size		_ZN34_INTERNAL_7a4f5092_4_k_cu_0b490d536thrust24THRUST_300001_SM_1000_NS12placeholders3_10E,(_ZN34_INTERNAL_7a4f5092_4_k_cu_0b490d534cuda3std3__419piecewise_constructE - _ZN34_INTERNAL_7a4f5092_4_k_cu_0b490d536thrust24THRUST_300001_SM_1000_NS12placeholders3_10E)
_ZN34_INTERNAL_7a4f5092_4_k_cu_0b490d536thrust24THRUST_300001_SM_1000_NS12placeholders3_10E:
	.zero		1
	.type		_ZN34_INTERNAL_7a4f5092_4_k_cu_0b490d534cuda3std3__419piecewise_constructE,@object
	.size		_ZN34_INTERNAL_7a4f5092_4_k_cu_0b490d534cuda3std3__419piecewise_constructE,(_ZN34_INTERNAL_7a4f5092_4_k_cu_0b490d534cuda3std6ranges3__45__cpo5cdataE - _ZN34_INTERNAL_7a4f5092_4_k_cu_0b490d534cuda3std3__419piecewise_constructE)
_ZN34_INTERNAL_7a4f5092_4_k_cu_0b490d534cuda3std3__419piecewise_constructE:
	.zero		1
	.type		_ZN34_INTERNAL_7a4f5092_4_k_cu_0b490d534cuda3std6ranges3__45__cpo5cdataE,@object
	.size		_ZN34_INTERNAL_7a4f5092_4_k_cu_0b490d534cuda3std6ranges3__45__cpo5cdataE,(_ZN34_INTERNAL_7a4f5092_4_k_cu_0b490d536thrust24THRUST_300001_SM_1000_NS12placeholders2_2E - _ZN34_INTERNAL_7a4f5092_4_k_cu_0b490d534cuda3std6ranges3__45__cpo5cdataE)
_ZN34_INTERNAL_7a4f5092_4_k_cu_0b490d534cuda3std6ranges3__45__cpo5cdataE:
	.zero		1
	.type		_ZN34_INTERNAL_7a4f5092_4_k_cu_0b490d536thrust24THRUST_300001_SM_1000_NS12placeholders2_2E,@object
	.size		_ZN34_INTERNAL_7a4f5092_4_k_cu_0b490d536thrust24THRUST_300001_SM_1000_NS12placeholders2_2E,(_ZN34_INTERNAL_7a4f5092_4_k_cu_0b490d534cuda3std3__45__cpo3endE - _ZN34_INTERNAL_7a4f5092_4_k_cu_0b490d536thrust24THRUST_300001_SM_1000_NS12placeholders2_2E)
_ZN34_INTERNAL_7a4f5092_4_k_cu_0b490d536thrust24THRUST_300001_SM_1000_NS12placeholders2_2E:
	.zero		1
	.type		_ZN34_INTERNAL_7a4f5092_4_k_cu_0b490d534cuda3std3__45__cpo3endE,@object
	.size		_ZN34_INTERNAL_7a4f5092_4_k_cu_0b490d534cuda3std3__45__cpo3endE,(_ZN34_INTERNAL_7a4f5092_4_k_cu_0b490d534cuda3std6ranges3__45__cpo3endE - _ZN34_INTERNAL_7a4f5092_4_k_cu_0b490d534cuda3std3__45__cpo3endE)
_ZN34_INTERNAL_7a4f5092_4_k_cu_0b490d534cuda3std3__45__cpo3endE:
	.zero		1
	.type		_ZN34_INTERNAL_7a4f5092_4_k_cu_0b490d534cuda3std6ranges3__45__cpo3endE,@object
	.size		_ZN34_INTERNAL_7a4f5092_4_k_cu_0b490d534cuda3std6ranges3__45__cpo3endE,(_ZN34_INTERNAL_7a4f5092_4_k_cu_0b490d536thrust24THRUST_300001_SM_1000_NS12placeholders2_6E - _ZN34_INTERNAL_7a4f5092_4_k_cu_0b490d534cuda3std6ranges3__45__cpo3endE)
_ZN34_INTERNAL_7a4f5092_4_k_cu_0b490d534cuda3std6ranges3__45__cpo3endE:
	.zero		1
	.type		_ZN34_INTERNAL_7a4f5092_4_k_cu_0b490d536thrust24THRUST_300001_SM_1000_NS12placeholders2_6E,@object
	.size		_ZN34_INTERNAL_7a4f5092_4_k_cu_0b490d536thrust24THRUST_300001_SM_1000_NS12placeholders2_6E,(_ZN34_INTERNAL_7a4f5092_4_k_cu_0b490d534cuda3std3__45__cpo4rendE - _ZN34_INTERNAL_7a4f5092_4_k_cu_0b490d536thrust24THRUST_300001_SM_1000_NS12placeholders2_6E)
_ZN34_INTERNAL_7a4f5092_4_k_cu_0b490d536thrust24THRUST_300001_SM_1000_NS12placeholders2_6E:
	.zero		1
	.type		_ZN34_INTERNAL_7a4f5092_4_k_cu_0b490d534cuda3std3__45__cpo4rendE,@object
	.size		_ZN34_INTERNAL_7a4f5092_4_k_cu_0b490d534cuda3std3__45__cpo4rendE,(_ZN34_INTERNAL_7a4f5092_4_k_cu_0b490d534cuda3std6ranges3__45__cpo9iter_swapE - _ZN34_INTERNAL_7a4f5092_4_k_cu_0b490d534cuda3std3__45__cpo4rendE)
_ZN34_INTERNAL_7a4f5092_4_k_cu_0b490d534cuda3std3__45__cpo4rendE:
	.zero		1
	.type		_ZN34_INTERNAL_7a4f5092_4_k_cu_0b490d534cuda3std6ranges3__45__cpo9iter_swapE,@object
	.size		_ZN34_INTERNAL_7a4f5092_4_k_cu_0b490d534cuda3std6ranges3__45__cpo9iter_swapE,(_ZN34_INTERNAL_7a4f5092_4_k_cu_0b490d534cuda3std3__48unexpectE - _ZN34_INTERNAL_7a4f5092_4_k_cu_0b490d534cuda3std6ranges3__45__cpo9iter_swapE)
_ZN34_INTERNAL_7a4f5092_4_k_cu_0b490d534cuda3std6ranges3__45__cpo9iter_swapE:
	.zero		1
	.type		_ZN34_INTERNAL_7a4f5092_4_k_cu_0b490d534cuda3std3__48unexpectE,@object
	.size		_ZN34_INTERNAL_7a4f5092_4_k_cu_0b490d534cuda3std3__48unexpectE,(_ZN34_INTERNAL_7a4f5092_4_k_cu_0b490d536thrust24THRUST_300001_SM_1000_NS8cuda_cub3parE - _ZN34_INTERNAL_7a4f5092_4_k_cu_0b490d534cuda3std3__48unexpectE)
_ZN34_INTERNAL_7a4f5092_4_k_cu_0b490d534cuda3std3__48unexpectE:
	.zero		1
	.type		_ZN34_INTERNAL_7a4f5092_4_k_cu_0b490d536thrust24THRUST_300001_SM_1000_NS8cuda_cub3parE,@object
	.size		_ZN34_INTERNAL_7a4f5092_4_k_cu_0b490d536thrust24THRUST_300001_SM_1000_NS8cuda_cub3parE,(_ZN34_INTERNAL_7a4f5092_4_k_cu_0b490d536thrust24THRUST_300001_SM_1000_NS12placeholders2_4E - _ZN34_INTERNAL_7a4f5092_4_k_cu_0b490d536thrust24THRUST_300001_SM_1000_NS8cuda_cub3parE)
_ZN34_INTERNAL_7a4f5092_4_k_cu_0b490d536thrust24THRUST_300001_SM_1000_NS8cuda_cub3parE:
	.zero		1
	.type		_ZN34_INTERNAL_7a4f5092_4_k_cu_0b490d536thrust24THRUST_300001_SM_1000_NS12placeholders2_4E,@object
	.size		_ZN34_INTERNAL_7a4f5092_4_k_cu_0b490d536thrust24THRUST_300001_SM_1000_NS12placeholders2_4E,(_ZN34_INTERNAL_7a4f5092_4_k_cu_0b490d534cuda3std3__45__cpo4cendE - _ZN34_INTERNAL_7a4f5092_4_k_cu_0b490d536thrust24THRUST_300001_SM_1000_NS12placeholders2_4E)
_ZN34_INTERNAL_7a4f5092_4_k_cu_0b490d536thrust24THRUST_300001_SM_1000_NS12placeholders2_4E:
	.zero		1
	.type		_ZN34_INTERNAL_7a4f5092_4_k_cu_0b490d534cuda3std3__45__cpo4cendE,@object
	.size		_ZN34_INTERNAL_7a4f5092_4_k_cu_0b490d534cuda3std3__45__cpo4cendE,(_ZN34_INTERNAL_7a4f5092_4_k_cu_0b490d534cuda3std6ranges3__45__cpo4cendE - _ZN34_INTERNAL_7a4f5092_4_k_cu_0b490d534cuda3std3__45__cpo4cendE)
_ZN34_INTERNAL_7a4f5092_4_k_cu_0b490d534cuda3std3__45__cpo4cendE:
	.zero		1
	.type		_ZN34_INTERNAL_7a4f5092_4_k_cu_0b490d534cuda3std6ranges3__45__cpo4cendE,@object
	.size		_ZN34_INTERNAL_7a4f5092_4_k_cu_0b490d534cuda3std6ranges3__45__cpo4cendE,(_ZN34_INTERNAL_7a4f5092_4_k_cu_0b490d534cuda3std3__420unreachable_sentinelE - _ZN34_INTERNAL_7a4f5092_4_k_cu_0b490d534cuda3std6ranges3__45__cpo4cendE)
_ZN34_INTERNAL_7a4f5092_4_k_cu_0b490d534cuda3std6ranges3__45__cpo4cendE:
	.zero		1
	.type		_ZN34_INTERNAL_7a4f5092_4_k_cu_0b490d534cuda3std3__420unreachable_sentinelE,@object
	.size		_ZN34_INTERNAL_7a4f5092_4_k_cu_0b490d534cuda3std3__420unreachable_sentinelE,(_ZN34_INTERNAL_7a4f5092_4_k_cu_0b490d534cuda3std6ranges3__45__cpo5ssizeE - _ZN34_INTERNAL_7a4f5092_4_k_cu_0b490d534cuda3std3__420unreachable_sentinelE)
_ZN34_INTERNAL_7a4f5092_4_k_cu_0b490d534cuda3std3__420unreachable_sentinelE:
	.zero		1
	.type		_ZN34_INTERNAL_7a4f5092_4_k_cu_0b490d534cuda3std6ranges3__45__cpo5ssizeE,@object
	.size		_ZN34_INTERNAL_7a4f5092_4_k_cu_0b490d534cuda3std6ranges3__45__cpo5ssizeE,(_ZN34_INTERNAL_7a4f5092_4_k_cu_0b490d536thrust24THRUST_300001_SM_1000_NS12placeholders2_8E - _ZN34_INTERNAL_7a4f5092_4_k_cu_0b490d534cuda3std6ranges3__45__cpo5ssizeE)
_ZN34_INTERNAL_7a4f5092_4_k_cu_0b490d534cuda3std6ranges3__45__cpo5ssizeE:
	.zero		1
	.type		_ZN34_INTERNAL_7a4f5092_4_k_cu_0b490d536thrust24THRUST_300001_SM_1000_NS12placeholders2_8E,@object
	.size		_ZN34_INTERNAL_7a4f5092_4_k_cu_0b490d536thrust24THRUST_300001_SM_1000_NS12placeholders2_8E,(_ZN34_INTERNAL_7a4f5092_4_k_cu_0b490d534cuda3std3__45__cpo5crendE - _ZN34_INTERNAL_7a4f5092_4_k_cu_0b490d536thrust24THRUST_300001_SM_1000_NS12placeholders2_8E)
_ZN34_INTERNAL_7a4f5092_4_k_cu_0b490d536thrust24THRUST_300001_SM_1000_NS12placeholders2_8E:
	.zero		1
	.type		_ZN34_INTERNAL_7a4f5092_4_k_cu_0b490d534cuda3std3__45__cpo5crendE,@object
	.size		_ZN34_INTERNAL_7a4f5092_4_k_cu_0b490d534cuda3std3__45__cpo5crendE,(_ZN34_INTERNAL_7a4f5092_4_k_cu_0b490d534cuda3std6ranges3__45__cpo4prevE - _ZN34_INTERNAL_7a4f5092_4_k_cu_0b490d534cuda3std3__45__cpo5crendE)
_ZN34_INTERNAL_7a4f5092_4_k_cu_0b490d534cuda3std3__45__cpo5crendE:
	.zero		1
	.type		_ZN34_INTERNAL_7a4f5092_4_k_cu_0b490d534cuda3std6ranges3__45__cpo4prevE,@object
	.size		_ZN34_INTERNAL_7a4f5092_4_k_cu_0b490d534cuda3std6ranges3__45__cpo4prevE,(_ZN34_INTERNAL_7a4f5092_4_k_cu_0b490d534cuda3std6ranges3__45__cpo9iter_moveE - _ZN34_INTERNAL_7a4f5092_4_k_cu_0b490d534cuda3std6ranges3__45__cpo4prevE)
_ZN34_INTERNAL_7a4f5092_4_k_cu_0b490d534cuda3std6ranges3__45__cpo4prevE:
	.zero		1
	.type		_ZN34_INTERNAL_7a4f5092_4_k_cu_0b490d534cuda3std6ranges3__45__cpo9iter_moveE,@object
	.size		_ZN34_INTERNAL_7a4f5092_4_k_cu_0b490d534cuda3std6ranges3__45__cpo9iter_moveE,(_ZN34_INTERNAL_7a4f5092_4_k_cu_0b490d536thrust24THRUST_300001_SM_1000_NS6system6detail10sequential3seqE - _ZN34_INTERNAL_7a4f5092_4_k_cu_0b490d534cuda3std6ranges3__45__cpo9iter_moveE)
_ZN34_INTERNAL_7a4f5092_4_k_cu_0b490d534cuda3std6ranges3__45__cpo9iter_moveE:
	.zero		1
	.type		_ZN34_INTERNAL_7a4f5092_4_k_cu_0b490d536thrust24THRUST_300001_SM_1000_NS6system6detail10sequential3seqE,@object
	.size		_ZN34_INTERNAL_7a4f5092_4_k_cu_0b490d536thrust24THRUST_300001_SM_1000_NS6system6detail10sequential3seqE,(.L_31 - _ZN34_INTERNAL_7a4f5092_4_k_cu_0b490d536thrust24THRUST_300001_SM_1000_NS6system6detail10sequential3seqE)
_ZN34_INTERNAL_7a4f5092_4_k_cu_0b490d536thrust24THRUST_300001_SM_1000_NS6system6detail10sequential3seqE:
	.zero		1
.L_31:


//--------------------- .nv.shared._ZN3cub18CUB_300001_SM_10006detail6reduce18DeviceReduceKernelINS2_10policy_hubIdyN4cuda3std3__44plusIdEEE10Policy1000EN6thrust24THRUST_300001_SM_1000_NS10device_ptrIdEEyS9_d6squareEEvT0_PT3_T1_NS0_13GridEvenShareISK_EET2_T4_ --------------------------
	.section	.nv.shared._ZN3cub18CUB_300001_SM_10006detail6reduce18DeviceReduceKernelINS2_10policy_hubIdyN4cuda3std3__44plusIdEEE10Policy1000EN6thrust24THRUST_300001_SM_1000_NS10device_ptrIdEEyS9_d6squareEEvT0_PT3_T1_NS0_13GridEvenShareISK_EET2_T4_,"aw",@nobits
	.sectionflags	@""
	.align	8
.nv.shared._ZN3cub18CUB_300001_SM_10006detail6reduce18DeviceReduceKernelINS2_10policy_hubIdyN4cuda3std3__44plusIdEEE10Policy1000EN6thrust24THRUST_300001_SM_1000_NS10device_ptrIdEEyS9_d6squareEEvT0_PT3_T1_NS0_13GridEvenShareISK_EET2_T4_:
	.zero		1176


//--------------------- .nv.shared._ZN3cub18CUB_300001_SM_10006detail6reduce28DeviceReduceSingleTileKernelINS2_10policy_hubIdyN4cuda3std3__44plusIdEEE10Policy1000EN6thrust24THRUST_300001_SM_1000_NS10device_ptrIdEEPdyS9_dd6squareEEvT0_T1_T2_T3_T4_T6_ --------------------------
	.section	.nv.shared._ZN3cub18CUB_300001_SM_10006detail6reduce28DeviceReduceSingleTileKernelINS2_10policy_hubIdyN4cuda3std3__44plusIdEEE10Policy1000EN6thrust24THRUST_300001_SM_1000_NS10device_ptrIdEEPdyS9_dd6squareEEvT0_T1_T2_T3_T4_T6_,"aw",@nobits
	.sectionflags	@""
	.align	8
.nv.shared._ZN3cub18CUB_300001_SM_10006detail6reduce28DeviceReduceSingleTileKernelINS2_10policy_hubIdyN4cuda3std3__44plusIdEEE10Policy1000EN6thrust24THRUST_300001_SM_1000_NS10device_ptrIdEEPdyS9_dd6squareEEvT0_T1_T2_T3_T4_T6_:
	.zero		1176


//--------------------- .nv.shared._ZN3cub18CUB_300001_SM_10006detail6reduce28DeviceReduceSingleTileKernelINS2_10policy_hubIdjN4cuda3std3__44plusIdEEE10Policy1000EPdSC_iS9_ddNS7_10__identityEEEvT0_T1_T2_T3_T4_T6_ --------------------------
	.section	.nv.shared._ZN3cub18CUB_300001_SM_10006detail6reduce28DeviceReduceSingleTileKernelINS2_10policy_hubIdjN4cuda3std3__44plusIdEEE10Policy1000EPdSC_iS9_ddNS7_10__identityEEEvT0_T1_T2_T3_T4_T6_,"aw",@nobits
	.sectionflags	@""
	.align	8
.nv.shared._ZN3cub18CUB_300001_SM_10006detail6reduce28DeviceReduceSingleTileKernelINS2_10policy_hubIdjN4cuda3std3__44plusIdEEE10Policy1000EPdSC_iS9_ddNS7_10__identityEEEvT0_T1_T2_T3_T4_T6_:
	.zero		1216


//--------------------- .nv.shared._ZN3cub18CUB_300001_SM_10006detail6reduce18DeviceReduceKernelINS2_10policy_hubIdjN4cuda3std3__44plusIdEEE10Policy1000EN6thrust24THRUST_300001_SM_1000_NS10device_ptrIdEEjS9_d6squareEEvT0_PT3_T1_NS0_13GridEvenShareISK_EET2_T4_ --------------------------
	.section	.nv.shared._ZN3cub18CUB_300001_SM_10006detail6reduce18DeviceReduceKernelINS2_10policy_hubIdjN4cuda3std3__44plusIdEEE10Policy1000EN6thrust24THRUST_300001_SM_1000_NS10device_ptrIdEEjS9_d6squareEEvT0_PT3_T1_NS0_13GridEvenShareISK_EET2_T4_,"aw",@nobits
	.sectionflags	@""
	.align	8
.nv.shared._ZN3cub18CUB_300001_SM_10006detail6reduce18DeviceReduceKernelINS2_10policy_hubIdjN4cuda3std3__44plusIdEEE10Policy1000EN6thrust24THRUST_300001_SM_1000_NS10device_ptrIdEEjS9_d6squareEEvT0_PT3_T1_NS0_13GridEvenShareISK_EET2_T4_:
	.zero		1216


//--------------------- .nv.shared._ZN3cub18CUB_300001_SM_10006detail6reduce28DeviceReduceSingleTileKernelINS2_10policy_hubIdjN4cuda3std3__44plusIdEEE10Policy1000EN6thrust24THRUST_300001_SM_1000_NS10device_ptrIdEEPdjS9_dd6squareEEvT0_T1_T2_T3_T4_T6_ --------------------------
	.section	.nv.shared._ZN3cub18CUB_300001_SM_10006detail6reduce28DeviceReduceSingleTileKernelINS2_10policy_hubIdjN4cuda3std3__44plusIdEEE10Policy1000EN6thrust24THRUST_300001_SM_1000_NS10device_ptrIdEEPdjS9_dd6squareEEvT0_T1_T2_T3_T4_T6_,"aw",@nobits
	.sectionflags	@""
	.align	8
.nv.shared._ZN3cub18CUB_300001_SM_10006detail6reduce28DeviceReduceSingleTileKernelINS2_10policy_hubIdjN4cuda3std3__44plusIdEEE10Policy1000EN6thrust24THRUST_300001_SM_1000_NS10device_ptrIdEEPdjS9_dd6squareEEvT0_T1_T2_T3_T4_T6_:
	.zero		1216


//--------------------- .nv.constant0._ZN3cub18CUB_300001_SM_10006detail6reduce28DeviceReduceSingleTileKernelINS2_10policy_hubIdyN4cuda3std3__44plusIdEEE10Policy1000EPdSC_iS9_ddNS7_10__identityEEEvT0_T1_T2_T3_T4_T6_ --------------------------
	.section	.nv.constant0._ZN3cub18CUB_300001_SM_10006detail6reduce28DeviceReduceSingleTileKernelINS2_10policy_hubIdyN4cuda3std3__44plusIdEEE10Policy1000EPdSC_iS9_ddNS7_10__identityEEEvT0_T1_T2_T3_T4_T6_,"a",@progbits
	.sectionflags	@""
	.align	4
.nv.constant0._ZN3cub18CUB_300001_SM_10006detail6reduce28DeviceReduceSingleTileKernelINS2_10policy_hubIdyN4cuda3std3__44plusIdEEE10Policy1000EPdSC_iS9_ddNS7_10__identityEEEvT0_T1_T2_T3_T4_T6_:
	.zero		929


//--------------------- .nv.constant0._ZN3cub18CUB_300001_SM_10006detail6reduce18DeviceReduceKernelINS2_10policy_hubIdyN4cuda3std3__44plusIdEEE10Policy1000EN6thrust24THRUST_300001_SM_1000_NS10device_ptrIdEEyS9_d6squareEEvT0_PT3_T1_NS0_13GridEvenShareISK_EET2_T4_ --------------------------
	.section	.nv.constant0._ZN3cub18CUB_300001_SM_10006detail6reduce18DeviceReduceKernelINS2_10policy_hubIdyN4cuda3std3__44plusIdEEE10Policy1000EN6thrust24THRUST_300001_SM_1000_NS10device_ptrIdEEyS9_d6squareEEvT0_PT3_T1_NS0_13GridEvenShareISK_EET2_T4_,"a",@progbits
	.sectionflags	@""
	.align	4
.nv.constant0._ZN3cub18CUB_300001_SM_10006detail6reduce18DeviceReduceKernelINS2_10policy_hubIdyN4cuda3std3__44plusIdEEE10Policy1000EN6thrust24THRUST_300001_SM_1000_NS10device_ptrIdEEyS9_d6squareEEvT0_PT3_T1_NS0_13GridEvenShareISK_EET2_T4_:
	.zero		994


//--------------------- .nv.constant0._ZN3cub18CUB_300001_SM_10006detail6reduce28DeviceReduceSingleTileKernelINS2_10policy_hubIdyN4cuda3std3__44plusIdEEE10Policy1000EN6thrust24THRUST_300001_SM_1000_NS10device_ptrIdEEPdyS9_dd6squareEEvT0_T1_T2_T3_T4_T6_ --------------------------
	.section	.nv.constant0._ZN3cub18CUB_300001_SM_10006detail6reduce28DeviceReduceSingleTileKernelINS2_10policy_hubIdyN4cuda3std3__44plusIdEEE10Policy1000EN6thrust24THRUST_300001_SM_1000_NS10device_ptrIdEEPdyS9_dd6squareEEvT0_T1_T2_T3_T4_T6_,"a",@progbits
	.sectionflags	@""
	.align	4
.nv.constant0._ZN3cub18CUB_300001_SM_10006detail6reduce28DeviceReduceSingleTileKernelINS2_10policy_hubIdyN4cuda3std3__44plusIdEEE10Policy1000EN6thrust24THRUST_300001_SM_1000_NS10device_ptrIdEEPdyS9_dd6squareEEvT0_T1_T2_T3_T4_T6_:
	.zero		937


//--------------------- .nv.constant0._ZN3cub18CUB_300001_SM_10006detail6reduce28DeviceReduceSingleTileKernelINS2_10policy_hubIdjN4cuda3std3__44plusIdEEE10Policy1000EPdSC_iS9_ddNS7_10__identityEEEvT0_T1_T2_T3_T4_T6_ --------------------------
	.section	.nv.constant0._ZN3cub18CUB_300001_SM_10006detail6reduce28DeviceReduceSingleTileKernelINS2_10policy_hubIdjN4cuda3std3__44plusIdEEE10Policy1000EPdSC_iS9_ddNS7_10__identityEEEvT0_T1_T2_T3_T4_T6_,"a",@progbits
	.sectionflags	@""
	.align	4
.nv.constant0._ZN3cub18CUB_300001_SM_10006detail6reduce28DeviceReduceSingleTileKernelINS2_10policy_hubIdjN4cuda3std3__44plusIdEEE10Policy1000EPdSC_iS9_ddNS7_10__identityEEEvT0_T1_T2_T3_T4_T6_:
	.zero		929


//--------------------- .nv.constant0._ZN3cub18CUB_300001_SM_10006detail6reduce18DeviceReduceKernelINS2_10policy_hubIdjN4cuda3std3__44plusIdEEE10Policy1000EN6thrust24THRUST_300001_SM_1000_NS10device_ptrIdEEjS9_d6squareEEvT0_PT3_T1_NS0_13GridEvenShareISK_EET2_T4_ --------------------------
	.section	.nv.constant0._ZN3cub18CUB_300001_SM_10006detail6reduce18DeviceReduceKernelINS2_10policy_hubIdjN4cuda3std3__44plusIdEEE10Policy1000EN6thrust24THRUST_300001_SM_1000_NS10device_ptrIdEEjS9_d6squareEEvT0_PT3_T1_NS0_13GridEvenShareISK_EET2_T4_,"a",@progbits
	.sectionflags	@""
	.align	4
.nv.constant0._ZN3cub18CUB_300001_SM_10006detail6reduce18DeviceReduceKernelINS2_10policy_hubIdjN4cuda3std3__44plusIdEEE10Policy1000EN6thrust24THRUST_300001_SM_1000_NS10device_ptrIdEEjS9_d6squareEEvT0_PT3_T1_NS0_13GridEvenShareISK_EET2_T4_:
	.zero		958


//--------------------- .nv.constant0._ZN3cub18CUB_300001_SM_10006detail6reduce28DeviceReduceSingleTileKernelINS2_10policy_hubIdjN4cuda3std3__44plusIdEEE10Policy1000EN6thrust24THRUST_300001_SM_1000_NS10device_ptrIdEEPdjS9_dd6squareEEvT0_T1_T2_T3_T4_T6_ --------------------------
	.section	.nv.constant0._ZN3cub18CUB_300001_SM_10006detail6reduce28DeviceReduceSingleTileKernelINS2_10policy_hubIdjN4cuda3std3__44plusIdEEE10Policy1000EN6thrust24THRUST_300001_SM_1000_NS10device_ptrIdEEPdjS9_dd6squareEEvT0_T1_T2_T3_T4_T6_,"a",@progbits
	.sectionflags	@""
	.align	4
.nv.constant0._ZN3cub18CUB_300001_SM_10006detail6reduce28DeviceReduceSingleTileKernelINS2_10policy_hubIdjN4cuda3std3__44plusIdEEE10Policy1000EN6thrust24THRUST_300001_SM_1000_NS10device_ptrIdEEPdjS9_dd6squareEEvT0_T1_T2_T3_T4_T6_:
	.zero		929


//--------------------- .nv.constant0._ZN3cub18CUB_300001_SM_10006detail11EmptyKernelIvEEvv --------------------------
	.section	.nv.constant0._ZN3cub18CUB_300001_SM_10006detail11EmptyKernelIvEEvv,"a",@progbits
	.sectionflags	@""
	.align	4
.nv.constant0._ZN3cub18CUB_300001_SM_10006detail11EmptyKernelIvEEvv:
	.zero		896


//--------------------- .nv.constant0._Z6jacobiPdS_S_S_ii --------------------------
	.section	.nv.constant0._Z6jacobiPdS_S_S_ii,"a",@progbits
	.sectionflags	@""
	.align	4
.nv.constant0._Z6jacobiPdS_S_S_ii:
	.zero		936


//--------------------- .nv.constant0._Z10restrict_jPdS_iiii --------------------------
	.section	.nv.constant0._Z10restrict_jPdS_iiii,"a",@progbits
	.sectionflags	@""
	.align	4
.nv.constant0._Z10restrict_jPdS_iiii:
	.zero		928


//--------------------- .nv.constant0._Z16prolongate_errorPdS_iiii --------------------------
	.section	.nv.constant0._Z16prolongate_errorPdS_iiii,"a",@progbits
	.sectionflags	@""
	.align	4
.nv.constant0._Z16prolongate_errorPdS_iiii:
	.zero		928


//--------------------- .nv.constant0._Z14restrict_residPdS_iiii --------------------------
	.section	.nv.constant0._Z14restrict_residPdS_iiii,"a",@progbits
	.sectionflags	@""
	.align	4
.nv.constant0._Z14restrict_residPdS_iiii:
	.zero		928


//--------------------- .nv.constant0._Z17compute_lin_residPdS_S_S_ii --------------------------
	.section	.nv.constant0._Z17compute_lin_residPdS_S_S_ii,"a",@progbits
	.sectionflags	@""
	.align	4
.nv.constant0._Z17compute_lin_residPdS_S_S_ii:
	.zero		936


//--------------------- .nv.constant0._Z15initialize_zeroPdii --------------------------
	.section	.nv.constant0._Z15initialize_zeroPdii,"a",@progbits
	.sectionflags	@""
	.align	4
.nv.constant0._Z15initialize_zeroPdii:
	.zero		912


//--------------------- SYMBOLS --------------------------

	.type		.nv.reservedSmem.offset0,@object
	.size		.nv.reservedSmem.offset0,0x4
	.type		.nv.reservedSmem.cap,@object
	.size		.nv.reservedSmem.cap,0x4
	.type		vprintf,@function
